	.target	sm_90a

	.elftype	@"ET_EXEC"


//--------------------- .note.nv.tkinfo           --------------------------
	.section	.note.nv.tkinfo,"",@"SHT_NOTE"
	.sectionflags	@"SHF_NOTE_NV_TKINFO"
	.tkinfo
        /*0018*/ 	.word	0x00000002
        /*0030*/ 	.string	""
        /*0030*/ 	.string	"ptxas"
        /*0030*/ 	.string	"Cuda compilation tools, release 13.0, V13.0.88"
        /*0030*/ 	.string	"Build cuda_13.0.r13.0/compiler.36424714_0"
        /*0030*/ 	.string	"-v  -suppress-debug-info  -lineinfo  -arch sm_90a "



//--------------------- .note.nv.cuinfo           --------------------------
	.section	.note.nv.cuinfo,"",@"SHT_NOTE"
	.sectionflags	@"SHF_NOTE_NV_CUINFO"
        /*0018*/ 	.short	0x0002
        /*001a*/ 	.short	0x005a
        /*001c*/ 	.short	0x0082
	.zero		2


//--------------------- .nv.info                  --------------------------
	.section	.nv.info,"",@"SHT_CUDA_INFO"
	.align	4


	//----- nvinfo : EIATTR_REGCOUNT
	.align		4
        /*0000*/ 	.byte	0x04, 0x2f
        /*0002*/ 	.short	(.L_1 - .L_0)
	.align		4
.L_0:
        /*0004*/ 	.word	index@(matmul_kernel)
        /*0008*/ 	.word	0x000000ff


	//----- nvinfo : EIATTR_FRAME_SIZE
	.align		4
.L_1:
        /*000c*/ 	.byte	0x04, 0x11
        /*000e*/ 	.short	(.L_3 - .L_2)
	.align		4
.L_2:
        /*0010*/ 	.word	index@(matmul_kernel)
        /*0014*/ 	.word	0x000015e8


	//----- nvinfo : EIATTR_MIN_STACK_SIZE
	.align		4
.L_3:
        /*0018*/ 	.byte	0x04, 0x12
        /*001a*/ 	.short	(.L_5 - .L_4)
	.align		4
.L_4:
        /*001c*/ 	.word	index@(matmul_kernel)
        /*0020*/ 	.word	0x000015e8
.L_5:


//--------------------- .nv.compat                --------------------------
	.section	.nv.compat,"",@"SHT_CUDA_COMPAT_INFO"
	.align	4
        /*0000*/ 	.byte	0x02, 0x09, 0x01, 0x00, 0x02, 0x02, 0x04, 0x00, 0x02, 0x05, 0x05, 0x00, 0x03, 0x07, 0x01, 0x01
        /*0010*/ 	.byte	0x02, 0x03, 0x00, 0x00, 0x02, 0x06, 0x01, 0x00, 0x04, 0x0b, 0x08, 0x00, 0x00, 0x00, 0x00, 0x00
        /*0020*/ 	.byte	0x00, 0x00, 0x00, 0x00


//--------------------- .nv.info.matmul_kernel    --------------------------
	.section	.nv.info.matmul_kernel,"",@"SHT_CUDA_INFO"
	.sectionflags	@""
	.align	4


	//----- nvinfo : EIATTR_CUDA_API_VERSION
	.align		4
        /*0000*/ 	.byte	0x04, 0x37
        /*0002*/ 	.short	(.L_7 - .L_6)
.L_6:
        /*0004*/ 	.word	0x00000082


	//----- nvinfo : EIATTR_KPARAM_INFO
	.align		4
.L_7:
        /*0008*/ 	.byte	0x04, 0x17
        /*000a*/ 	.short	(.L_9 - .L_8)
.L_8:
        /*000c*/ 	.word	0x00000000
        /*0010*/ 	.short	0x000d
        /*0012*/ 	.short	0x0048
        /*0014*/ 	.byte	0x00, 0xf4, 0x21, 0x00


	//----- nvinfo : EIATTR_KPARAM_INFO
	.align		4
.L_9:
        /*0018*/ 	.byte	0x04, 0x17
        /*001a*/ 	.short	(.L_11 - .L_10)
.L_10:
        /*001c*/ 	.word	0x00000000
        /*0020*/ 	.short	0x000c
        /*0022*/ 	.short	0x0040
        /*0024*/ 	.byte	0x00, 0xf4, 0x21, 0x00


	//----- nvinfo : EIATTR_KPARAM_INFO
	.align		4
.L_11:
        /*0028*/ 	.byte	0x04, 0x17
        /*002a*/ 	.short	(.L_13 - .L_12)
.L_12:
        /*002c*/ 	.word	0x00000000
        /*0030*/ 	.short	0x000b
        /*0032*/ 	.short	0x0038
        /*0034*/ 	.byte	0x00, 0xf0, 0x11, 0x00


	//----- nvinfo : EIATTR_KPARAM_INFO
	.align		4
.L_13:
        /*0038*/ 	.byte	0x04, 0x17
        /*003a*/ 	.short	(.L_15 - .L_14)
.L_14:
        /*003c*/ 	.word	0x00000000
        /*0040*/ 	.short	0x000a
        /*0042*/ 	.short	0x0034
        /*0044*/ 	.byte	0x00, 0xf0, 0x11, 0x00


	//----- nvinfo : EIATTR_KPARAM_INFO
	.align		4
.L_15:
        /*0048*/ 	.byte	0x04, 0x17
        /*004a*/ 	.short	(.L_17 - .L_16)
.L_16:
        /*004c*/ 	.word	0x00000000
        /*0050*/ 	.short	0x0009
        /*0052*/ 	.short	0x0030
        /*0054*/ 	.byte	0x00, 0xf0, 0x11, 0x00


	//----- nvinfo : EIATTR_KPARAM_INFO
	.align		4
.L_17:
        /*0058*/ 	.byte	0x04, 0x17
        /*005a*/ 	.short	(.L_19 - .L_18)
.L_18:
        /*005c*/ 	.word	0x00000000
        /*0060*/ 	.short	0x0008
        /*0062*/ 	.short	0x002c
        /*0064*/ 	.byte	0x00, 0xf0, 0x11, 0x00


	//----- nvinfo : EIATTR_KPARAM_INFO
	.align		4
.L_19:
        /*0068*/ 	.byte	0x04, 0x17
        /*006a*/ 	.short	(.L_21 - .L_20)
.L_20:
        /*006c*/ 	.word	0x00000000
        /*0070*/ 	.short	0x0007
        /*0072*/ 	.short	0x0028
        /*0074*/ 	.byte	0x00, 0xf0, 0x11, 0x00


	//----- nvinfo : EIATTR_KPARAM_INFO
	.align		4
.L_21:
        /*0078*/ 	.byte	0x04, 0x17
        /*007a*/ 	.short	(.L_23 - .L_22)
.L_22:
        /*007c*/ 	.word	0x00000000
        /*0080*/ 	.short	0x0006
        /*0082*/ 	.short	0x0024
        /*0084*/ 	.byte	0x00, 0xf0, 0x11, 0x00


	//----- nvinfo : EIATTR_KPARAM_INFO
	.align		4
.L_23:
        /*0088*/ 	.byte	0x04, 0x17
        /*008a*/ 	.short	(.L_25 - .L_24)
.L_24:
        /*008c*/ 	.word	0x00000000
        /*0090*/ 	.short	0x0005
        /*0092*/ 	.short	0x0020
        /*0094*/ 	.byte	0x00, 0xf0, 0x11, 0x00


	//----- nvinfo : EIATTR_KPARAM_INFO
	.align		4
.L_25:
        /*0098*/ 	.byte	0x04, 0x17
        /*009a*/ 	.short	(.L_27 - .L_26)
.L_26:
        /*009c*/ 	.word	0x00000000
        /*00a0*/ 	.short	0x0004
        /*00a2*/ 	.short	0x001c
        /*00a4*/ 	.byte	0x00, 0xf0, 0x11, 0x00


	//----- nvinfo : EIATTR_KPARAM_INFO
	.align		4
.L_27:
        /*00a8*/ 	.byte	0x04, 0x17
        /*00aa*/ 	.short	(.L_29 - .L_28)
.L_28:
        /*00ac*/ 	.word	0x00000000
        /*00b0*/ 	.short	0x0003
        /*00b2*/ 	.short	0x0018
        /*00b4*/ 	.byte	0x00, 0xf0, 0x11, 0x00


	//----- nvinfo : EIATTR_KPARAM_INFO
	.align		4
.L_29:
        /*00b8*/ 	.byte	0x04, 0x17
        /*00ba*/ 	.short	(.L_31 - .L_30)
.L_30:
        /*00bc*/ 	.word	0x00000000
        /*00c0*/ 	.short	0x0002
        /*00c2*/ 	.short	0x0010
        /*00c4*/ 	.byte	0x00, 0xf4, 0x21, 0x00


	//----- nvinfo : EIATTR_KPARAM_INFO
	.align		4
.L_31:
        /*00c8*/ 	.byte	0x04, 0x17
        /*00ca*/ 	.short	(.L_33 - .L_32)
.L_32:
        /*00cc*/ 	.word	0x00000000
        /*00d0*/ 	.short	0x0001
        /*00d2*/ 	.short	0x0008
        /*00d4*/ 	.byte	0x00, 0xf4, 0x21, 0x00


	//----- nvinfo : EIATTR_KPARAM_INFO
	.align		4
.L_33:
        /*00d8*/ 	.byte	0x04, 0x17
        /*00da*/ 	.short	(.L_35 - .L_34)
.L_34:
        /*00dc*/ 	.word	0x00000000
        /*00e0*/ 	.short	0x0000
        /*00e2*/ 	.short	0x0000
        /*00e4*/ 	.byte	0x00, 0xf4, 0x21, 0x00


	//----- nvinfo : EIATTR_SPARSE_MMA_MASK
	.align		4
.L_35:
        /*00e8*/ 	.byte	0x03, 0x50
        /*00ea*/ 	.short	0x0000


	//----- nvinfo : EIATTR_MAXREG_COUNT
	.align		4
        /*00ec*/ 	.byte	0x03, 0x1b
        /*00ee*/ 	.short	0x00ff


	//----- nvinfo : EIATTR_NUM_BARRIERS
	.align		4
        /*00f0*/ 	.byte	0x02, 0x4c
        /*00f2*/ 	.byte	0x01
	.zero		1


	//----- nvinfo : EIATTR_ANNOTATIONS
	.align		4
        /*00f4*/ 	.byte	0x04, 0x55
        /*00f6*/ 	.short	(.L_37 - .L_36)


	//   ....[0]....
.L_36:
        /*00f8*/ 	.word	0x00000001
        /*00fc*/ 	.byte	0x90, 0x00, 0x00, 0x00, 0x01, 0x00, 0x00, 0x00, 0xd0, 0x06, 0x00, 0x00, 0x01, 0x00, 0x00, 0x00
        /* <DEDUP_REMOVED lines=2622> */
        /*a4ec*/ 	.byte	0x00, 0x2b, 0x04, 0x00


	//----- nvinfo : EIATTR_MERCURY_ISA_VERSION
	.align		4
.L_37:
        /*a4f0*/ 	.byte	0x03, 0x5f
        /*a4f2*/ 	.short	0x0101


	//----- nvinfo : EIATTR_EXIT_INSTR_OFFSETS
	.align		4
        /*a4f4*/ 	.byte	0x04, 0x1c
        /*a4f6*/ 	.short	(.L_39 - .L_38)


	//   ....[0]....
.L_38:
        /*a4f8*/ 	.word	0x00042da0


	//   ....[1]....
        /*a4fc*/ 	.word	0x00042dc0


	//----- nvinfo : EIATTR_REQNTID
	.align		4
.L_39:
        /*a500*/ 	.byte	0x04, 0x10
        /*a502*/ 	.short	(.L_41 - .L_40)
.L_40:
        /*a504*/ 	.word	0x00000080
        /*a508*/ 	.word	0x00000001
        /*a50c*/ 	.word	0x00000001


	//----- nvinfo : EIATTR_CBANK_PARAM_SIZE
	.align		4
.L_41:
        /*a510*/ 	.byte	0x03, 0x19
        /*a512*/ 	.short	0x0050


	//----- nvinfo : EIATTR_PARAM_CBANK
	.align		4
        /*a514*/ 	.byte	0x04, 0x0a
        /*a516*/ 	.short	(.L_43 - .L_42)
	.align		4
.L_42:
        /*a518*/ 	.word	index@(.nv.constant0.matmul_kernel)
        /*a51c*/ 	.short	0x0210
        /*a51e*/ 	.short	0x0050


	//----- nvinfo : EIATTR_SW_WAR
	.align		4
.L_43:
        /*a520*/ 	.byte	0x04, 0x36
        /*a522*/ 	.short	(.L_45 - .L_44)
.L_44:
        /*a524*/ 	.word	0x00000008
.L_45:


//--------------------- .nv.callgraph             --------------------------
	.section	.nv.callgraph,"",@"SHT_CUDA_CALLGRAPH"
	.align	4
	.sectionentsize	8
	.align		4
        /*0000*/ 	.word	0x00000000
	.align		4
        /*0004*/ 	.word	0xffffffff
	.align		4
        /*0008*/ 	.word	0x00000000
	.align		4
        /*000c*/ 	.word	0xfffffffe
	.align		4
        /*0010*/ 	.word	0x00000000
	.align		4
        /*0014*/ 	.word	0xfffffffd
	.align		4
        /*0018*/ 	.word	0x00000000
	.align		4
        /*001c*/ 	.word	0xfffffffc


//--------------------- .text.matmul_kernel       --------------------------
	.section	.text.matmul_kernel,"ax",@progbits
	.align	128
        .global         matmul_kernel
        .type           matmul_kernel,@function
        .size           matmul_kernel,(.L_x_3 - matmul_kernel)
        .other          matmul_kernel,@"STO_CUDA_ENTRY STV_DEFAULT"
matmul_kernel:
.text.matmul_kernel:
[----:B------:R-:W1:Y:S08]  /*0000*/  LDC R1, c[0x0][0x28] ;  /* 0x00000a00ff017b82 */ /* 0x000e700000000800 */
[----:B------:R-:W2:Y:S01]  /*0010*/  LDC.64 R2, c[0x0][0x228] ;  /* 0x00008a00ff027b82 */ /* 0x000ea20000000a00 */
[----:B------:R-:W3:Y:S01]  /*0020*/  S2R R5, SR_CTAID.X ;  /* 0x0000000000057919 */ /* 0x000ee20000002500 */
[----:B-1----:R-:W-:Y:S01]  /*0030*/  VIADD R1, R1, 0xffffea18 ;  /* 0xffffea1801017836 */ /* 0x002fe20000000000 */
[----:B------:R-:W-:Y:S01]  /*0040*/  ULDC UR17, c[0x0][0x22c] ;  /* 0x00008b0000117ab9 */ /* 0x000fe20000000800 */
[----:B------:R-:W-:Y:S01]  /*0050*/  ULDC UR4, c[0x0][0x234] ;  /* 0x00008d0000047ab9 */ /* 0x000fe20000000800 */
[----:B------:R-:W1:Y:S01]  /*0060*/  S2R R179, SR_TID.X ;  /* 0x0000000000b37919 */ /* 0x000e620000002100 */
[----:B------:R-:W-:Y:S01]  /*0070*/  ULDC.64 UR6, c[0x0][0x210] ;  /* 0x0000840000067ab9 */ /* 0x000fe20000000a00 */
[----:B--2---:R-:W-:Y:S01]  /*0080*/  IMAD.MOV.U32 R13, RZ, RZ, R3 ;  /* 0x000000ffff0d7224 */ /* 0x004fe200078e0003 */
[----:B------:R2:W-:Y:S01]  /*0090*/  STL [R1+0xdc8], R2 ;  /* 0x000dc80201007387 */ /* 0x0005e20000100800 */
[----:B------:R-:W-:-:S02]  /*00a0*/  IMAD.MOV.U32 R12, RZ, RZ, R2 ;  /* 0x000000ffff0c7224 */ /* 0x000fc400078e0002 */
[----:B------:R-:W-:Y:S01]  /*00b0*/  VIADD R0, R13, 0xff ;  /* 0x000000ff0d007836 */ /* 0x000fe20000000000 */
[----:B------:R-:W-:-:S04]  /*00c0*/  IABS R201, R13 ;  /* 0x0000000d00c97213 */ /* 0x000fc80000000000 */
[----:B------:R-:W-:Y:S02]  /*00d0*/  SHF.R.S32.HI R3, RZ, 0x1f, R0 ;  /* 0x0000001fff037819 */ /* 0x000fe40000011400 */
[----:B---3--:R-:W-:Y:S02]  /*00e0*/  IABS R8, R5 ;  /* 0x0000000500087213 */ /* 0x008fe40000000000 */
[----:B------:R-:W-:-:S04]  /*00f0*/  LEA.HI R3, R3, R0, RZ, 0x8 ;  /* 0x0000000003037211 */ /* 0x000fc800078f40ff */
[----:B------:R-:W-:-:S05]  /*0100*/  SHF.R.S32.HI R3, RZ, 0x8, R3 ;  /* 0x00000008ff037819 */ /* 0x000fca0000011403 */
[----:B------:R-:W-:-:S05]  /*0110*/  IMAD.SHL.U32 R4, R3, 0x8, RZ ;  /* 0x0000000803047824 */ /* 0x000fca00078e00ff */
[-C--:B------:R-:W-:Y:S02]  /*0120*/  IABS R7, R4.reuse ;  /* 0x0000000400077213 */ /* 0x080fe40000000000 */
[----:B------:R-:W-:Y:S02]  /*0130*/  IABS R10, R4 ;  /* 0x00000004000a7213 */ /* 0x000fe40000000000 */
[----:B------:R-:W3:Y:S08]  /*0140*/  I2F.RP R0, R7 ;  /* 0x0000000700007306 */ /* 0x000ef00000209400 */
[----:B---3--:R-:W2:Y:S02]  /*0150*/  MUFU.RCP R0, R0 ;  /* 0x0000000000007308 */ /* 0x008ea40000001000 */
[----:B--2---:R-:W-:-:S02]  /*0160*/  VIADD R2, R0, 0xffffffe ;  /* 0x0ffffffe00027836 */ /* 0x004fc40000000000 */
[----:B------:R-:W-:-:S04]  /*0170*/  IMAD.MOV R0, RZ, RZ, -R10 ;  /* 0x000000ffff007224 */ /* 0x000fc800078e0a0a */
[----:B------:R2:W3:Y:S02]  /*0180*/  F2I.FTZ.U32.TRUNC.NTZ R3, R2 ;  /* 0x0000000200037305 */ /* 0x0004e4000021f000 */
[----:B--2---:R-:W-:Y:S02]  /*0190*/  IMAD.MOV.U32 R2, RZ, RZ, RZ ;  /* 0x000000ffff027224 */ /* 0x004fe400078e00ff */
[----:B---3--:R-:W-:-:S04]  /*01a0*/  IMAD.MOV R6, RZ, RZ, -R3 ;  /* 0x000000ffff067224 */ /* 0x008fc800078e0a03 */
[----:B------:R-:W-:Y:S02]  /*01b0*/  IMAD R9, R6, R7, RZ ;  /* 0x0000000706097224 */ /* 0x000fe400078e02ff */
[----:B------:R-:W-:Y:S02]  /*01c0*/  IMAD.MOV.U32 R6, RZ, RZ, R8 ;  /* 0x000000ffff067224 */ /* 0x000fe400078e0008 */
[----:B------:R-:W-:-:S06]  /*01d0*/  IMAD.HI.U32 R3, R3, R9, R2 ;  /* 0x0000000903037227 */ /* 0x000fcc00078e0002 */
[----:B------:R-:W-:-:S04]  /*01e0*/  IMAD.HI.U32 R3, R3, R6, RZ ;  /* 0x0000000603037227 */ /* 0x000fc800078e00ff */
[----:B------:R-:W-:-:S05]  /*01f0*/  IMAD R0, R3, R0, R6 ;  /* 0x0000000003007224 */ /* 0x000fca00078e0206 */
[----:B------:R-:W-:-:S13]  /*0200*/  ISETP.GT.U32.AND P1, PT, R7, R0, PT ;  /* 0x000000000700720c */ /* 0x000fda0003f24070 */
[----:B------:R-:W-:Y:S02]  /*0210*/  @!P1 IMAD.IADD R0, R0, 0x1, -R7 ;  /* 0x0000000100009824 */ /* 0x000fe400078e0a07 */
[----:B------:R-:W-:Y:S01]  /*0220*/  @!P1 VIADD R3, R3, 0x1 ;  /* 0x0000000103039836 */ /* 0x000fe20000000000 */
[----:B------:R-:W-:Y:S02]  /*0230*/  ISETP.NE.AND P1, PT, R4, RZ, PT ;  /* 0x000000ff0400720c */ /* 0x000fe40003f25270 */
[----:B------:R-:W-:Y:S02]  /*0240*/  ISETP.GE.U32.AND P0, PT, R0, R7, PT ;  /* 0x000000070000720c */ /* 0x000fe40003f06070 */
[----:B------:R-:W-:-:S04]  /*0250*/  LOP3.LUT R0, R5, R4, RZ, 0x3c, !PT ;  /* 0x0000000405007212 */ /* 0x000fc800078e3cff */
[----:B------:R-:W-:Y:S01]  /*0260*/  ISETP.GE.AND P2, PT, R0, RZ, PT ;  /* 0x000000ff0000720c */ /* 0x000fe20003f46270 */
[----:B------:R-:W-:-:S06]  /*0270*/  VIADD R0, R12, 0x3f ;  /* 0x0000003f0c007836 */ /* 0x000fcc0000000000 */
[----:B------:R-:W-:-:S04]  /*0280*/  @P0 VIADD R3, R3, 0x1 ;  /* 0x0000000103030836 */ /* 0x000fc80000000000 */
[----:B------:R-:W-:Y:S01]  /*0290*/  IMAD.MOV.U32 R2, RZ, RZ, R3 ;  /* 0x000000ffff027224 */ /* 0x000fe200078e0003 */
[----:B------:R-:W-:-:S03]  /*02a0*/  SHF.R.S32.HI R3, RZ, 0x1f, R0 ;  /* 0x0000001fff037819 */ /* 0x000fc60000011400 */
[----:B------:R-:W-:Y:S01]  /*02b0*/  @!P2 IMAD.MOV R2, RZ, RZ, -R2 ;  /* 0x000000ffff02a224 */ /* 0x000fe200078e0a02 */
[----:B------:R-:W-:Y:S02]  /*02c0*/  @!P1 LOP3.LUT R2, RZ, R4, RZ, 0x33, !PT ;  /* 0x00000004ff029212 */ /* 0x000fe400078e33ff */
[----:B------:R-:W-:-:S03]  /*02d0*/  LEA.HI R3, R3, R0, RZ, 0x6 ;  /* 0x0000000003037211 */ /* 0x000fc600078f30ff */
[----:B------:R-:W-:Y:S02]  /*02e0*/  IMAD.SHL.U32 R6, R2, 0x8, RZ ;  /* 0x0000000802067824 */ /* 0x000fe400078e00ff */
[----:B------:R-:W-:-:S03]  /*02f0*/  IMAD.MOV R2, RZ, RZ, -R2 ;  /* 0x000000ffff027224 */ /* 0x000fc600078e0a02 */
[----:B------:R-:W-:Y:S01]  /*0300*/  LEA.HI.SX32 R3, R3, -R6, 0x1a ;  /* 0x8000000603037211 */ /* 0x000fe200078fd2ff */
[----:B------:R-:W-:-:S03]  /*0310*/  IMAD R8, R4, R2, R5 ;  /* 0x0000000204087224 */ /* 0x000fc600078e0205 */
[----:B------:R-:W-:-:S04]  /*0320*/  VIMNMX R11, R3, 0x8, PT ;  /* 0x00000008030b7848 */ /* 0x000fc80003fe0100 */
[-C--:B------:R-:W-:Y:S02]  /*0330*/  IABS R7, R11.reuse ;  /* 0x0000000b00077213 */ /* 0x080fe40000000000 */
[----:B------:R-:W-:Y:S02]  /*0340*/  IABS R4, R11 ;  /* 0x0000000b00047213 */ /* 0x000fe40000000000 */
[----:B------:R-:W2:Y:S08]  /*0350*/  I2F.RP R0, R7 ;  /* 0x0000000700007306 */ /* 0x000eb00000209400 */
[----:B--2---:R-:W2:Y:S02]  /*0360*/  MUFU.RCP R0, R0 ;  /* 0x0000000000007308 */ /* 0x004ea40000001000 */
[----:B--2---:R-:W-:-:S02]  /*0370*/  VIADD R3, R0, 0xffffffe ;  /* 0x0ffffffe00037836 */ /* 0x004fc40000000000 */
[----:B------:R-:W-:-:S04]  /*0380*/  IMAD.MOV R0, RZ, RZ, -R4 ;  /* 0x000000ffff007224 */ /* 0x000fc800078e0a04 */
[----:B------:R-:W2:Y:S08]  /*0390*/  I2F.RP R4, R201 ;  /* 0x000000c900047306 */ /* 0x000eb00000209400 */
[----:B------:R-:W3:Y:S08]  /*03a0*/  F2I.FTZ.U32.TRUNC.NTZ R3, R3 ;  /* 0x0000000300037305 */ /* 0x000ef0000021f000 */
[----:B--2---:R-:W2:Y:S01]  /*03b0*/  MUFU.RCP R4, R4 ;  /* 0x0000000400047308 */ /* 0x004ea20000001000 */
[----:B---3--:R-:W-:-:S04]  /*03c0*/  IMAD.MOV R9, RZ, RZ, -R3 ;  /* 0x000000ffff097224 */ /* 0x008fc800078e0a03 */
[----:B------:R-:W-:Y:S01]  /*03d0*/  IMAD.MOV.U32 R2, RZ, RZ, R9 ;  /* 0x000000ffff027224 */ /* 0x000fe200078e0009 */
[----:B------:R-:W-:-:S03]  /*03e0*/  IABS R9, R8 ;  /* 0x0000000800097213 */ /* 0x000fc60000000000 */
[----:B------:R-:W-:Y:S02]  /*03f0*/  IMAD R5, R2, R7, RZ ;  /* 0x0000000702057224 */ /* 0x000fe400078e02ff */
[----:B------:R-:W-:-:S04]  /*0400*/  IMAD.MOV.U32 R2, RZ, RZ, RZ ;  /* 0x000000ffff027224 */ /* 0x000fc800078e00ff */
[----:B------:R-:W-:-:S04]  /*0410*/  IMAD.HI.U32 R2, R3, R5, R2 ;  /* 0x0000000503027227 */ /* 0x000fc800078e0002 */
[----:B--2---:R-:W-:Y:S02]  /*0420*/  VIADD R5, R4, 0xffffffe ;  /* 0x0ffffffe04057836 */ /* 0x004fe40000000000 */
[----:B------:R-:W-:-:S04]  /*0430*/  IMAD.HI.U32 R2, R2, R9, RZ ;  /* 0x0000000902027227 */ /* 0x000fc800078e00ff */
[----:B------:R-:W-:Y:S01]  /*0440*/  IMAD R0, R2, R0, R9 ;  /* 0x0000000002007224 */ /* 0x000fe200078e0209 */
[----:B------:R-:W-:Y:S01]  /*0450*/  IABS R9, R12 ;  /* 0x0000000c00097213 */ /* 0x000fe20000000000 */
[----:B------:R-:W2:Y:S03]  /*0460*/  F2I.FTZ.U32.TRUNC.NTZ R5, R5 ;  /* 0x0000000500057305 */ /* 0x000ea6000021f000 */
[----:B------:R-:W-:-:S05]  /*0470*/  ISETP.GT.U32.AND P1, PT, R7, R0, PT ;  /* 0x000000000700720c */ /* 0x000fca0003f24070 */
[----:B------:R-:W3:Y:S01]  /*0480*/  I2F.RP R3, R9 ;  /* 0x0000000900037306 */ /* 0x000ee20000209400 */
[----:B--2---:R-:W-:-:S07]  /*0490*/  IMAD.MOV R12, RZ, RZ, -R5 ;  /* 0x000000ffff0c7224 */ /* 0x004fce00078e0a05 */
[----:B------:R-:W-:Y:S02]  /*04a0*/  @!P1 IMAD.IADD R0, R0, 0x1, -R7 ;  /* 0x0000000100009824 */ /* 0x000fe400078e0a07 */
[----:B------:R-:W-:Y:S01]  /*04b0*/  @!P1 VIADD R2, R2, 0x1 ;  /* 0x0000000102029836 */ /* 0x000fe20000000000 */
[----:B------:R-:W-:Y:S01]  /*04c0*/  ISETP.NE.AND P1, PT, R11, RZ, PT ;  /* 0x000000ff0b00720c */ /* 0x000fe20003f25270 */
[----:B------:R-:W-:Y:S01]  /*04d0*/  IMAD R207, R12, R201, RZ ;  /* 0x000000c90ccf7224 */ /* 0x000fe200078e02ff */
[----:B------:R-:W-:Y:S01]  /*04e0*/  ISETP.GE.U32.AND P0, PT, R0, R7, PT ;  /* 0x000000070000720c */ /* 0x000fe20003f06070 */
[----:B---3--:R-:W2:Y:S01]  /*04f0*/  MUFU.RCP R3, R3 ;  /* 0x0000000300037308 */ /* 0x008ea20000001000 */
[----:B------:R-:W-:Y:S02]  /*0500*/  LOP3.LUT R0, R8, R11, RZ, 0x3c, !PT ;  /* 0x0000000b08007212 */ /* 0x000fe400078e3cff */
[----:B-1----:R-:W-:Y:S02]  /*0510*/  LOP3.LUT R7, R179, 0x3f, RZ, 0xc0, !PT ;  /* 0x0000003fb3077812 */ /* 0x002fe400078ec0ff */
[----:B------:R-:W-:-:S07]  /*0520*/  ISETP.GE.AND P2, PT, R0, RZ, PT ;  /* 0x000000ff0000720c */ /* 0x000fce0003f46270 */
[----:B------:R-:W-:-:S04]  /*0530*/  @P0 VIADD R2, R2, 0x1 ;  /* 0x0000000102020836 */ /* 0x000fc80000000000 */
[----:B------:R-:W-:Y:S02]  /*0540*/  IMAD.MOV.U32 R0, RZ, RZ, R2 ;  /* 0x000000ffff007224 */ /* 0x000fe400078e0002 */
[----:B--2---:R-:W-:Y:S02]  /*0550*/  VIADD R4, R3, 0xffffffe ;  /* 0x0ffffffe03047836 */ /* 0x004fe40000000000 */
[----:B------:R-:W-:Y:S01]  /*0560*/  @!P2 IMAD.MOV R0, RZ, RZ, -R0 ;  /* 0x000000ffff00a224 */ /* 0x000fe200078e0a00 */
[----:B------:R-:W-:Y:S01]  /*0570*/  @!P1 LOP3.LUT R0, RZ, R11, RZ, 0x33, !PT ;  /* 0x0000000bff009212 */ /* 0x000fe200078e33ff */
[----:B------:R1:W2:Y:S04]  /*0580*/  F2I.FTZ.U32.TRUNC.NTZ R3, R4 ;  /* 0x0000000400037305 */ /* 0x0002a8000021f000 */
[----:B------:R-:W-:-:S02]  /*0590*/  IMAD.MOV R2, RZ, RZ, -R0 ;  /* 0x000000ffff027224 */ /* 0x000fc400078e0a00 */
[----:B------:R-:W-:Y:S02]  /*05a0*/  IMAD.SHL.U32 R0, R0, 0x100, RZ ;  /* 0x0000010000007824 */ /* 0x000fe400078e00ff */
[----:B------:R-:W-:Y:S02]  /*05b0*/  IMAD R2, R11, R2, R8 ;  /* 0x000000020b027224 */ /* 0x000fe400078e0208 */
[----:B------:R-:W-:Y:S01]  /*05c0*/  VIADD R10, R0, 0xff ;  /* 0x000000ff000a7836 */ /* 0x000fe20000000000 */
[----:B------:R-:W-:Y:S01]  /*05d0*/  IABS R252, R0 ;  /* 0x0000000000fc7213 */ /* 0x000fe20000000000 */
[----:B-1----:R-:W-:Y:S02]  /*05e0*/  IMAD.MOV.U32 R4, RZ, RZ, RZ ;  /* 0x000000ffff047224 */ /* 0x002fe400078e00ff */
[----:B------:R-:W-:Y:S01]  /*05f0*/  IMAD.IADD R6, R6, 0x1, R2 ;  /* 0x0000000106067824 */ /* 0x000fe200078e0202 */
[----:B------:R-:W-:Y:S01]  /*0600*/  IABS R200, R10 ;  /* 0x0000000a00c87213 */ /* 0x000fe20000000000 */
[----:B------:R-:W-:Y:S01]  /*0610*/  IMAD.HI.U32 R207, R5, R207, R4 ;  /* 0x000000cf05cf7227 */ /* 0x000fe200078e0004 */
[----:B------:R-:W-:-:S03]  /*0620*/  ISETP.GE.AND P1, PT, R10, RZ, PT ;  /* 0x000000ff0a00720c */ /* 0x000fc60003f26270 */
[----:B--2---:R-:W-:Y:S02]  /*0630*/  IMAD.MOV R8, RZ, RZ, -R3 ;  /* 0x000000ffff087224 */ /* 0x004fe400078e0a03 */
[----:B------:R-:W-:-:S04]  /*0640*/  IMAD.HI.U32 R4, R207, R200, RZ ;  /* 0x000000c8cf047227 */ /* 0x000fc800078e00ff */
[----:B------:R-:W-:Y:S02]  /*0650*/  IMAD.MOV.U32 R2, RZ, RZ, RZ ;  /* 0x000000ffff027224 */ /* 0x000fe400078e00ff */
[----:B------:R-:W-:Y:S02]  /*0660*/  IMAD R5, R8, R9, RZ ;  /* 0x0000000908057224 */ /* 0x000fe400078e02ff */
[----:B------:R-:W-:Y:S02]  /*0670*/  VIADD R11, R0, 0x1 ;  /* 0x00000001000b7836 */ /* 0x000fe40000000000 */
[----:B------:R-:W-:Y:S02]  /*0680*/  IMAD R13, R6, 0x40, R7 ;  /* 0x00000040060d7824 */ /* 0x000fe400078e0207 */
[----:B------:R-:W-:Y:S01]  /*0690*/  IMAD.MOV R6, RZ, RZ, -R4 ;  /* 0x000000ffff067224 */ /* 0x000fe200078e0a04 */
[----:B------:R-:W-:Y:S01]  /*06a0*/  IABS R8, R11 ;  /* 0x0000000b00087213 */ /* 0x000fe20000000000 */
[----:B------:R-:W-:Y:S01]  /*06b0*/  IMAD.HI.U32 R2, R3, R5, R2 ;  /* 0x0000000503027227 */ /* 0x000fe200078e0002 */
[----:B------:R-:W-:Y:S01]  /*06c0*/  LOP3.LUT R3, R179, 0x40, RZ, 0xc0, !PT ;  /* 0x00000040b3037812 */ /* 0x000fe200078ec0ff */
[----:B------:R1:W-:Y:S01]  /*06d0*/  STL [R1+0xdcc], R13 ;  /* 0x000dcc0d01007387 */ /* 0x0003e20000100800 */
[----:B------:R-:W-:Y:S01]  /*06e0*/  IABS R204, R13 ;  /* 0x0000000d00cc7213 */ /* 0x000fe20000000000 */
[----:B------:R-:W-:Y:S01]  /*06f0*/  IMAD.SHL.U32 R4, R7, 0x80, RZ ;  /* 0x0000008007047824 */ /* 0x000fe200078e00ff */
[----:B------:R-:W-:Y:S01]  /*0700*/  ISETP.GE.AND P6, PT, R11, RZ, PT ;  /* 0x000000ff0b00720c */ /* 0x000fe20003fc6270 */
[----:B------:R-:W-:-:S02]  /*0710*/  IMAD.SHL.U32 R5, R179, 0x10, RZ ;  /* 0x00000010b3057824 */ /* 0x000fc400078e00ff */
[----:B------:R-:W-:Y:S01]  /*0720*/  IMAD R200, R201, R6, R200 ;  /* 0x00000006c9c87224 */ /* 0x000fe200078e02c8 */
[----:B------:R-:W-:Y:S01]  /*0730*/  LEA.HI R4, R3, R4, RZ, 0x1c ;  /* 0x0000000403047211 */ /* 0x000fe200078fe0ff */
[----:B------:R-:W-:Y:S01]  /*0740*/  IMAD.HI.U32 R3, R207, R8, RZ ;  /* 0x00000008cf037227 */ /* 0x000fe200078e00ff */
[----:B------:R-:W-:Y:S02]  /*0750*/  LOP3.LUT R5, R5, 0x70, RZ, 0xc0, !PT ;  /* 0x0000007005057812 */ /* 0x000fe400078ec0ff */
[----:B------:R-:W-:Y:S01]  /*0760*/  ISETP.GT.U32.AND P2, PT, R201, R200, PT ;  /* 0x000000c8c900720c */ /* 0x000fe20003f44070 */
[----:B------:R-:W-:-:S04]  /*0770*/  IMAD.HI.U32 R2, R2, R204, RZ ;  /* 0x000000cc02027227 */ /* 0x000fc800078e00ff */
[----:B------:R-:W-:Y:S02]  /*0780*/  IMAD.MOV R3, RZ, RZ, -R3 ;  /* 0x000000ffff037224 */ /* 0x000fe400078e0a03 */
[----:B------:R-:W-:Y:S02]  /*0790*/  IMAD.MOV R6, RZ, RZ, -R2 ;  /* 0x000000ffff067224 */ /* 0x000fe400078e0a02 */
[----:B------:R-:W-:Y:S02]  /*07a0*/  IMAD.IADD R2, R5, 0x1, R4 ;  /* 0x0000000105027824 */ /* 0x000fe400078e0204 */
[----:B------:R-:W-:Y:S02]  /*07b0*/  IMAD R4, R201, R3, R8 ;  /* 0x00000003c9047224 */ /* 0x000fe400078e0208 */
[----:B------:R-:W-:Y:S01]  /*07c0*/  IMAD R204, R9, R6, R204 ;  /* 0x0000000609cc7224 */ /* 0x000fe200078e02cc */
[----:B------:R2:W-:Y:S01]  /*07d0*/  STL [R1+0xee8], R2 ;  /* 0x000ee80201007387 */ /* 0x0005e20000100800 */
[--C-:B------:R-:W-:Y:S01]  /*07e0*/  @!P2 IMAD.IADD R200, R200, 0x1, -R201.reuse ;  /* 0x00000001c8c8a824 */ /* 0x100fe200078e0ac9 */
[----:B------:R-:W-:Y:S01]  /*07f0*/  ISETP.GT.U32.AND P4, PT, R201, R4, PT ;  /* 0x00000004c900720c */ /* 0x000fe20003f84070 */
[C---:B------:R-:W-:Y:S01]  /*0800*/  VIADD R3, R0.reuse, 0x2 ;  /* 0x0000000200037836 */ /* 0x040fe20000000000 */
[----:B------:R-:W-:Y:S01]  /*0810*/  ISETP.GT.U32.AND P0, PT, R9, R204, PT ;  /* 0x000000cc0900720c */ /* 0x000fe20003f04070 */
[C---:B------:R-:W-:Y:S01]  /*0820*/  VIADD R6, R0.reuse, 0x3 ;  /* 0x0000000300067836 */ /* 0x040fe20000000000 */
[----:B------:R-:W-:Y:S01]  /*0830*/  ISETP.GT.U32.AND P5, PT, R201, R200, PT ;  /* 0x000000c8c900720c */ /* 0x000fe20003fa4070 */
[C---:B------:R-:W-:Y:S01]  /*0840*/  VIADD R7, R0.reuse, 0x4 ;  /* 0x0000000400077836 */ /* 0x040fe20000000000 */
[----:B------:R-:W-:Y:S01]  /*0850*/  IABS R8, R3 ;  /* 0x0000000300087213 */ /* 0x000fe20000000000 */
[C---:B------:R-:W-:Y:S01]  /*0860*/  VIADD R11, R0.reuse, 0x6 ;  /* 0x00000006000b7836 */ /* 0x040fe20000000000 */
[----:B------:R-:W-:Y:S01]  /*0870*/  IABS R10, R6 ;  /* 0x00000006000a7213 */ /* 0x000fe20000000000 */
[C---:B-1----:R-:W-:Y:S01]  /*0880*/  VIADD R13, R0.reuse, 0x7 ;  /* 0x00000007000d7836 */ /* 0x042fe20000000000 */
[----:B------:R-:W-:Y:S01]  /*0890*/  IABS R12, R7 ;  /* 0x00000007000c7213 */ /* 0x000fe20000000000 */
[----:B------:R-:W-:Y:S01]  /*08a0*/  VIADD R15, R0, 0x8 ;  /* 0x00000008000f7836 */ /* 0x000fe20000000000 */
[----:B------:R-:W-:Y:S01]  /*08b0*/  ISETP.GE.AND P2, PT, R3, RZ, PT ;  /* 0x000000ff0300720c */ /* 0x000fe20003f46270 */
[----:B------:R-:W-:Y:S01]  /*08c0*/  @!P4 IMAD.IADD R4, R4, 0x1, -R201 ;  /* 0x000000010404c824 */ /* 0x000fe200078e0ac9 */
[----:B------:R-:W-:Y:S01]  /*08d0*/  IABS R14, R11 ;  /* 0x0000000b000e7213 */ /* 0x000fe20000000000 */
[----:B------:R-:W-:Y:S01]  /*08e0*/  IMAD.HI.U32 R3, R207, R8, RZ ;  /* 0x00000008cf037227 */ /* 0x000fe200078e00ff */
[----:B------:R-:W-:-:S02]  /*08f0*/  IABS R16, R13 ;  /* 0x0000000d00107213 */ /* 0x000fc40000000000 */
[----:B------:R-:W-:Y:S01]  /*0900*/  ISETP.GT.U32.AND P4, PT, R201, R4, PT ;  /* 0x00000004c900720c */ /* 0x000fe20003f84070 */
[----:B------:R-:W-:Y:S01]  /*0910*/  @!P0 IMAD.IADD R204, R204, 0x1, -R9 ;  /* 0x00000001cccc8824 */ /* 0x000fe200078e0a09 */
[----:B------:R-:W-:Y:S01]  /*0920*/  ISETP.GE.AND P0, PT, R6, RZ, PT ;  /* 0x000000ff0600720c */ /* 0x000fe20003f06270 */
[----:B------:R-:W-:Y:S01]  /*0930*/  IMAD.HI.U32 R5, R207, R10, RZ ;  /* 0x0000000acf057227 */ /* 0x000fe200078e00ff */
[----:B------:R-:W-:Y:S02]  /*0940*/  IABS R18, R15 ;  /* 0x0000000f00127213 */ /* 0x000fe40000000000 */
[----:B------:R-:W-:Y:S01]  /*0950*/  ISETP.GT.U32.AND P3, PT, R9, R204, PT ;  /* 0x000000cc0900720c */ /* 0x000fe20003f64070 */
[----:B------:R-:W-:-:S04]  /*0960*/  IMAD.HI.U32 R6, R207, R12, RZ ;  /* 0x0000000ccf067227 */ /* 0x000fc800078e00ff */
[----:B------:R-:W-:Y:S02]  /*0970*/  IMAD.MOV R3, RZ, RZ, -R3 ;  /* 0x000000ffff037224 */ /* 0x000fe400078e0a03 */
[----:B------:R-:W-:Y:S02]  /*0980*/  IMAD.MOV R5, RZ, RZ, -R5 ;  /* 0x000000ffff057224 */ /* 0x000fe400078e0a05 */
[----:B------:R-:W-:Y:S01]  /*0990*/  @!P5 IMAD.IADD R200, R200, 0x1, -R201 ;  /* 0x00000001c8c8d824 */ /* 0x000fe200078e0ac9 */
[----:B------:R-:W-:Y:S01]  /*09a0*/  ISETP.GE.AND P5, PT, R7, RZ, PT ;  /* 0x000000ff0700720c */ /* 0x000fe20003fa6270 */
[----:B------:R-:W-:Y:S02]  /*09b0*/  IMAD.MOV R7, RZ, RZ, -R6 ;  /* 0x000000ffff077224 */ /* 0x000fe400078e0a06 */
[C---:B------:R-:W-:Y:S02]  /*09c0*/  IMAD R6, R201.reuse, R3, R8 ;  /* 0x00000003c9067224 */ /* 0x040fe400078e0208 */
[----:B------:R-:W-:-:S02]  /*09d0*/  IMAD R8, R201, R5, R10 ;  /* 0x00000005c9087224 */ /* 0x000fc400078e020a */
[----:B------:R-:W-:Y:S02]  /*09e0*/  @!P4 IMAD.IADD R4, R4, 0x1, -R201 ;  /* 0x000000010404c824 */ /* 0x000fe400078e0ac9 */
[----:B------:R-:W-:Y:S01]  /*09f0*/  VIADD R3, R0, 0x5 ;  /* 0x0000000500037836 */ /* 0x000fe20000000000 */
[C---:B------:R-:W-:Y:S01]  /*0a00*/  ISETP.GT.U32.AND P4, PT, R201.reuse, R8, PT ;  /* 0x00000008c900720c */ /* 0x040fe20003f84070 */
[----:B------:R-:W-:Y:S01]  /*0a10*/  @!P1 IMAD.MOV R200, RZ, RZ, -R200 ;  /* 0x000000ffffc89224 */ /* 0x000fe200078e0ac8 */
[C---:B------:R-:W-:Y:S01]  /*0a20*/  ISETP.GT.U32.AND P1, PT, R201.reuse, R6, PT ;  /* 0x00000006c900720c */ /* 0x040fe20003f24070 */
[----:B------:R-:W-:Y:S01]  /*0a30*/  IMAD R10, R201, R7, R12 ;  /* 0x00000007c90a7224 */ /* 0x000fe200078e020c */
[----:B------:R-:W-:Y:S01]  /*0a40*/  IABS R12, R3 ;  /* 0x00000003000c7213 */ /* 0x000fe20000000000 */
[----:B------:R-:W-:Y:S02]  /*0a50*/  IMAD.MOV.U32 R17, RZ, RZ, R4 ;  /* 0x000000ffff117224 */ /* 0x000fe400078e0004 */
[----:B------:R-:W-:Y:S01]  /*0a60*/  @!P3 IMAD.IADD R204, R204, 0x1, -R9 ;  /* 0x00000001ccccb824 */ /* 0x000fe200078e0a09 */
[----:B------:R-:W-:Y:S01]  /*0a70*/  ISETP.GE.AND P3, PT, R3, RZ, PT ;  /* 0x000000ff0300720c */ /* 0x000fe20003f66270 */
[----:B------:R-:W-:Y:S01]  /*0a80*/  @!P6 IMAD.MOV R17, RZ, RZ, -R17 ;  /* 0x000000ffff11e224 */ /* 0x000fe200078e0a11 */
[----:B------:R-:W-:Y:S01]  /*0a90*/  ISETP.GT.U32.AND P6, PT, R201, R10, PT ;  /* 0x0000000ac900720c */ /* 0x000fe20003fc4070 */
[C---:B------:R-:W-:Y:S01]  /*0aa0*/  IMAD.HI.U32 R3, R207.reuse, R12, RZ ;  /* 0x0000000ccf037227 */ /* 0x040fe200078e00ff */
[----:B------:R-:W-:Y:S03]  /*0ab0*/  STL [R1+0xf18], R204 ;  /* 0x000f18cc01007387 */ /* 0x000fe60000100800 */
[----:B------:R-:W-:Y:S01]  /*0ac0*/  @!P4 IMAD.IADD R8, R8, 0x1, -R201 ;  /* 0x000000010808c824 */ /* 0x000fe200078e0ac9 */
[----:B------:R-:W-:Y:S01]  /*0ad0*/  STL [R1+0x2c], R17 ;  /* 0x00002c1101007387 */ /* 0x000fe20000100800 */
[----:B------:R-:W-:-:S03]  /*0ae0*/  IMAD.HI.U32 R5, R207, R14, RZ ;  /* 0x0000000ecf057227 */ /* 0x000fc600078e00ff */
[C---:B------:R-:W-:Y:S01]  /*0af0*/  ISETP.GT.U32.AND P4, PT, R201.reuse, R8, PT ;  /* 0x00000008c900720c */ /* 0x040fe20003f84070 */
[----:B------:R-:W-:Y:S02]  /*0b00*/  @!P1 IMAD.IADD R6, R6, 0x1, -R201 ;  /* 0x0000000106069824 */ /* 0x000fe400078e0ac9 */
[----:B------:R-:W-:Y:S02]  /*0b10*/  IMAD.MOV R3, RZ, RZ, -R3 ;  /* 0x000000ffff037224 */ /* 0x000fe400078e0a03 */
[----:B------:R-:W-:Y:S01]  /*0b20*/  IMAD.MOV R5, RZ, RZ, -R5 ;  /* 0x000000ffff057224 */ /* 0x000fe200078e0a05 */
[C---:B------:R-:W-:Y:S01]  /*0b30*/  ISETP.GT.U32.AND P1, PT, R201.reuse, R6, PT ;  /* 0x00000006c900720c */ /* 0x040fe20003f24070 */
[C---:B------:R-:W-:Y:S02]  /*0b40*/  IMAD R4, R201.reuse, R3, R12 ;  /* 0x00000003c9047224 */ /* 0x040fe400078e020c */
[----:B------:R-:W-:Y:S02]  /*0b50*/  IMAD R12, R201, R5, R14 ;  /* 0x00000005c90c7224 */ /* 0x000fe400078e020e */
[----:B------:R-:W-:-:S04]  /*0b60*/  IMAD.HI.U32 R7, R207, R16, RZ ;  /* 0x00000010cf077227 */ /* 0x000fc800078e00ff */
[--C-:B------:R-:W-:Y:S01]  /*0b70*/  @!P4 IMAD.IADD R8, R8, 0x1, -R201.reuse ;  /* 0x000000010808c824 */ /* 0x100fe200078e0ac9 */
[C---:B------:R-:W-:Y:S01]  /*0b80*/  ISETP.GT.U32.AND P4, PT, R201.reuse, R4, PT ;  /* 0x00000004c900720c */ /* 0x040fe20003f84070 */
[----:B------:R-:W-:Y:S01]  /*0b90*/  @!P6 IMAD.IADD R10, R10, 0x1, -R201 ;  /* 0x000000010a0ae824 */ /* 0x000fe200078e0ac9 */
[----:B------:R-:W-:Y:S01]  /*0ba0*/  ISETP.GT.U32.AND P6, PT, R201, R12, PT ;  /* 0x0000000cc900720c */ /* 0x000fe20003fc4070 */
[----:B------:R-:W-:-:S04]  /*0bb0*/  IMAD.HI.U32 R9, R207, R18, RZ ;  /* 0x00000012cf097227 */ /* 0x000fc800078e00ff */
[----:B------:R-:W-:Y:S02]  /*0bc0*/  IMAD.MOV R7, RZ, RZ, -R7 ;  /* 0x000000ffff077224 */ /* 0x000fe400078e0a07 */
[----:B------:R-:W-:Y:S02]  /*0bd0*/  IMAD.MOV R9, RZ, RZ, -R9 ;  /* 0x000000ffff097224 */ /* 0x000fe400078e0a09 */
[----:B------:R-:W-:Y:S02]  /*0be0*/  IMAD R14, R201, R7, R16 ;  /* 0x00000007c90e7224 */ /* 0x000fe400078e0210 */
[----:B------:R-:W-:Y:S01]  /*0bf0*/  @!P1 IMAD.IADD R6, R6, 0x1, -R201 ;  /* 0x0000000106069824 */ /* 0x000fe200078e0ac9 */
[----:B------:R-:W-:Y:S01]  /*0c00*/  ISETP.GE.AND P1, PT, R11, RZ, PT ;  /* 0x000000ff0b00720c */ /* 0x000fe20003f26270 */
[----:B------:R-:W-:Y:S02]  /*0c10*/  IMAD R16, R201, R9, R18 ;  /* 0x00000009c9107224 */ /* 0x000fe400078e0212 */
[----:B------:R-:W-:-:S02]  /*0c20*/  VIADD R7, R0, 0x9 ;  /* 0x0000000900077836 */ /* 0x000fc40000000000 */
[----:B------:R-:W-:Y:S02]  /*0c30*/  VIADD R9, R0, 0xa ;  /* 0x0000000a00097836 */ /* 0x000fe40000000000 */
[--C-:B------:R-:W-:Y:S01]  /*0c40*/  @!P4 IMAD.IADD R4, R4, 0x1, -R201.reuse ;  /* 0x000000010404c824 */ /* 0x100fe200078e0ac9 */
[----:B------:R-:W-:Y:S01]  /*0c50*/  IABS R18, R7 ;  /* 0x0000000700127213 */ /* 0x000fe20000000000 */
[----:B--2---:R-:W-:Y:S01]  /*0c60*/  IMAD.MOV.U32 R2, RZ, RZ, R6 ;  /* 0x000000ffff027224 */ /* 0x004fe200078e0006 */
[----:B------:R-:W-:Y:S01]  /*0c70*/  IABS R20, R9 ;  /* 0x0000000900147213 */ /* 0x000fe20000000000 */
[----:B------:R-:W-:Y:S01]  /*0c80*/  @!P6 IMAD.IADD R12, R12, 0x1, -R201 ;  /* 0x000000010c0ce824 */ /* 0x000fe200078e0ac9 */
[C---:B------:R-:W-:Y:S01]  /*0c90*/  ISETP.GT.U32.AND P4, PT, R201.reuse, R10, PT ;  /* 0x0000000ac900720c */ /* 0x040fe20003f84070 */
[----:B------:R-:W-:Y:S01]  /*0ca0*/  @!P2 IMAD.MOV R2, RZ, RZ, -R2 ;  /* 0x000000ffff02a224 */ /* 0x000fe200078e0a02 */
[----:B------:R-:W-:Y:S01]  /*0cb0*/  ISETP.GT.U32.AND P2, PT, R201, R4, PT ;  /* 0x00000004c900720c */ /* 0x000fe20003f44070 */
[----:B------:R-:W-:Y:S01]  /*0cc0*/  IMAD.HI.U32 R3, R207, R18, RZ ;  /* 0x00000012cf037227 */ /* 0x000fe200078e00ff */
[----:B------:R-:W-:-:S02]  /*0cd0*/  ISETP.GT.U32.AND P6, PT, R201, R12, PT ;  /* 0x0000000cc900720c */ /* 0x000fc40003fc4070 */
[----:B------:R1:W-:Y:S01]  /*0ce0*/  STL [R1+0x28], R2 ;  /* 0x0000280201007387 */ /* 0x0003e20000100800 */
[----:B------:R-:W-:-:S04]  /*0cf0*/  IMAD.HI.U32 R5, R207, R20, RZ ;  /* 0x00000014cf057227 */ /* 0x000fc800078e00ff */
[----:B------:R-:W-:Y:S02]  /*0d00*/  IMAD.MOV R3, RZ, RZ, -R3 ;  /* 0x000000ffff037224 */ /* 0x000fe400078e0a03 */
[----:B------:R-:W-:Y:S01]  /*0d10*/  @!P4 IMAD.IADD R10, R10, 0x1, -R201 ;  /* 0x000000010a0ac824 */ /* 0x000fe200078e0ac9 */
[C---:B------:R-:W-:Y:S01]  /*0d20*/  ISETP.GT.U32.AND P4, PT, R201.reuse, R16, PT ;  /* 0x00000010c900720c */ /* 0x040fe20003f84070 */
[C---:B------:R-:W-:Y:S02]  /*0d30*/  IMAD R6, R201.reuse, R3, R18 ;  /* 0x00000003c9067224 */ /* 0x040fe400078e0212 */
[----:B-1----:R-:W-:Y:S02]  /*0d40*/  IMAD.MOV.U32 R2, RZ, RZ, R8 ;  /* 0x000000ffff027224 */ /* 0x002fe400078e0008 */
[----:B------:R-:W-:Y:S02]  /*0d50*/  IMAD.MOV R8, RZ, RZ, -R5 ;  /* 0x000000ffff087224 */ /* 0x000fe400078e0a05 */
[----:B------:R-:W-:Y:S01]  /*0d60*/  @!P0 IMAD.MOV R2, RZ, RZ, -R2 ;  /* 0x000000ffff028224 */ /* 0x000fe200078e0a02 */
[C---:B------:R-:W-:Y:S01]  /*0d70*/  ISETP.GT.U32.AND P0, PT, R201.reuse, R14, PT ;  /* 0x0000000ec900720c */ /* 0x040fe20003f04070 */
[----:B------:R-:W-:-:S02]  /*0d80*/  IMAD R8, R201, R8, R20 ;  /* 0x00000008c9087224 */ /* 0x000fc400078e0214 */
[--C-:B------:R-:W-:Y:S01]  /*0d90*/  @!P2 IMAD.IADD R4, R4, 0x1, -R201.reuse ;  /* 0x000000010404a824 */ /* 0x100fe200078e0ac9 */
[C---:B------:R-:W-:Y:S01]  /*0da0*/  ISETP.GT.U32.AND P2, PT, R201.reuse, R6, PT ;  /* 0x00000006c900720c */ /* 0x040fe20003f44070 */
[--C-:B------:R-:W-:Y:S01]  /*0db0*/  @!P6 IMAD.IADD R12, R12, 0x1, -R201.reuse ;  /* 0x000000010c0ce824 */ /* 0x100fe200078e0ac9 */
[----:B------:R-:W-:Y:S01]  /*0dc0*/  ISETP.GT.U32.AND P6, PT, R201, R8, PT ;  /* 0x00000008c900720c */ /* 0x000fe20003fc4070 */
[----:B------:R-:W-:Y:S01]  /*0dd0*/  VIADD R17, R0, 0xc ;  /* 0x0000000c00117836 */ /* 0x000fe20000000000 */
[----:B------:R1:W-:Y:S01]  /*0de0*/  STL [R1+0x24], R2 ;  /* 0x0000240201007387 */ /* 0x0003e20000100800 */
[--C-:B------:R-:W-:Y:S01]  /*0df0*/  @!P4 IMAD.IADD R16, R16, 0x1, -R201.reuse ;  /* 0x000000011010c824 */ /* 0x100fe200078e0ac9 */
[----:B------:R-:W-:Y:S01]  /*0e00*/  ISETP.GE.AND P4, PT, R15, RZ, PT ;  /* 0x000000ff0f00720c */ /* 0x000fe20003f86270 */
[----:B------:R-:W-:Y:S01]  /*0e10*/  VIADD R11, R0, 0xb ;  /* 0x0000000b000b7836 */ /* 0x000fe20000000000 */
[----:B------:R-:W-:Y:S01]  /*0e20*/  IABS R24, R17 ;  /* 0x0000001100187213 */ /* 0x000fe20000000000 */
[----:B------:R-:W-:Y:S01]  /*0e30*/  @!P0 IMAD.IADD R14, R14, 0x1, -R201 ;  /* 0x000000010e0e8824 */ /* 0x000fe200078e0ac9 */
[----:B------:R-:W-:Y:S01]  /*0e40*/  ISETP.GE.AND P0, PT, R13, RZ, PT ;  /* 0x000000ff0d00720c */ /* 0x000fe20003f06270 */
[----:B------:R-:W-:Y:S01]  /*0e50*/  IMAD.MOV.U32 R19, RZ, RZ, R10 ;  /* 0x000000ffff137224 */ /* 0x000fe200078e000a */
[----:B------:R-:W-:Y:S01]  /*0e60*/  IABS R22, R11 ;  /* 0x0000000b00167213 */ /* 0x000fe20000000000 */
[----:B------:R-:W-:-:S04]  /*0e70*/  IMAD.HI.U32 R5, R207, R24, RZ ;  /* 0x00000018cf057227 */ /* 0x000fc800078e00ff */
[----:B-1----:R-:W-:Y:S02]  /*0e80*/  IMAD.MOV.U32 R2, RZ, RZ, R4 ;  /* 0x000000ffff027224 */ /* 0x002fe400078e0004 */
[--C-:B------:R-:W-:Y:S01]  /*0e90*/  @!P2 IMAD.IADD R6, R6, 0x1, -R201.reuse ;  /* 0x000000010606a824 */ /* 0x100fe200078e0ac9 */
[C---:B------:R-:W-:Y:S01]  /*0ea0*/  ISETP.GT.U32.AND P2, PT, R201.reuse, R14, PT ;  /* 0x0000000ec900720c */ /* 0x040fe20003f44070 */
[----:B------:R-:W-:Y:S01]  /*0eb0*/  @!P6 IMAD.IADD R8, R8, 0x1, -R201 ;  /* 0x000000010808e824 */ /* 0x000fe200078e0ac9 */
[C---:B------:R-:W-:Y:S01]  /*0ec0*/  ISETP.GT.U32.AND P6, PT, R201.reuse, R16, PT ;  /* 0x00000010c900720c */ /* 0x040fe20003fc4070 */
[----:B------:R-:W-:Y:S02]  /*0ed0*/  IMAD.MOV R5, RZ, RZ, -R5 ;  /* 0x000000ffff057224 */ /* 0x000fe400078e0a05 */
[----:B------:R-:W-:Y:S01]  /*0ee0*/  @!P5 IMAD.MOV R19, RZ, RZ, -R19 ;  /* 0x000000ffff13d224 */ /* 0x000fe200078e0a13 */
[C---:B------:R-:W-:Y:S01]  /*0ef0*/  ISETP.GT.U32.AND P5, PT, R201.reuse, R6, PT ;  /* 0x00000006c900720c */ /* 0x040fe20003fa4070 */
[----:B------:R-:W-:Y:S01]  /*0f00*/  @!P3 IMAD.MOV R2, RZ, RZ, -R2 ;  /* 0x000000ffff02b224 */ /* 0x000fe200078e0a02 */
[C---:B------:R-:W-:Y:S01]  /*0f10*/  ISETP.GT.U32.AND P3, PT, R201.reuse, R8, PT ;  /* 0x00000008c900720c */ /* 0x040fe20003f64070 */
[----:B------:R-:W-:Y:S01]  /*0f20*/  IMAD R20, R201, R5, R24 ;  /* 0x00000005c9147224 */ /* 0x000fe200078e0218 */
[----:B------:R-:W-:Y:S01]  /*0f30*/  STL [R1+0x20], R19 ;  /* 0x0000201301007387 */ /* 0x000fe20000100800 */
[----:B------:R-:W-:-:S02]  /*0f40*/  VIADD R5, R0, 0xd ;  /* 0x0000000d00057836 */ /* 0x000fc40000000000 */
[----:B------:R-:W-:Y:S01]  /*0f50*/  IMAD.HI.U32 R3, R207, R22, RZ ;  /* 0x00000016cf037227 */ /* 0x000fe200078e00ff */
[----:B------:R1:W-:Y:S02]  /*0f60*/  STL [R1+0x1c], R2 ;  /* 0x00001c0201007387 */ /* 0x0003e40000100800 */
[----:B------:R-:W-:Y:S01]  /*0f70*/  IABS R10, R5 ;  /* 0x00000005000a7213 */ /* 0x000fe20000000000 */
[----:B------:R-:W-:Y:S02]  /*0f80*/  VIADD R13, R0, 0xe ;  /* 0x0000000e000d7836 */ /* 0x000fe40000000000 */
[----:B------:R-:W-:Y:S02]  /*0f90*/  IMAD.MOV R3, RZ, RZ, -R3 ;  /* 0x000000ffff037224 */ /* 0x000fe400078e0a03 */
[--C-:B------:R-:W-:Y:S01]  /*0fa0*/  @!P2 IMAD.IADD R14, R14, 0x1, -R201.reuse ;  /* 0x000000010e0ea824 */ /* 0x100fe200078e0ac9 */
[----:B------:R-:W-:Y:S01]  /*0fb0*/  IABS R216, R13 ;  /* 0x0000000d00d87213 */ /* 0x000fe20000000000 */
[----:B------:R-:W-:Y:S01]  /*0fc0*/  @!P6 IMAD.IADD R16, R16, 0x1, -R201 ;  /* 0x000000011010e824 */ /* 0x000fe200078e0ac9 */
[----:B------:R-:W-:Y:S01]  /*0fd0*/  ISETP.GE.AND P2, PT, R7, RZ, PT ;  /* 0x000000ff0700720c */ /* 0x000fe20003f46270 */
[----:B-1----:R-:W-:Y:S01]  /*0fe0*/  IMAD.MOV.U32 R2, RZ, RZ, R12 ;  /* 0x000000ffff027224 */ /* 0x002fe200078e000c */
[C---:B------:R-:W-:Y:S01]  /*0ff0*/  ISETP.GT.U32.AND P6, PT, R201.reuse, R20, PT ;  /* 0x00000014c900720c */ /* 0x040fe20003fc4070 */
[----:B------:R-:W-:-:S02]  /*1000*/  IMAD R18, R201, R3, R22 ;  /* 0x00000003c9127224 */ /* 0x000fc400078e0216 */
[----:B------:R-:W-:Y:S02]  /*1010*/  @!P1 IMAD.MOV R2, RZ, RZ, -R2 ;  /* 0x000000ffff029224 */ /* 0x000fe400078e0a02 */
[----:B------:R-:W-:Y:S01]  /*1020*/  IMAD.HI.U32 R3, R207, R10, RZ ;  /* 0x0000000acf037227 */ /* 0x000fe200078e00ff */
[----:B------:R-:W-:Y:S02]  /*1030*/  ISETP.GT.U32.AND P1, PT, R201, R18, PT ;  /* 0x00000012c900720c */ /* 0x000fe40003f24070 */
[----:B------:R1:W-:Y:S01]  /*1040*/  STL [R1+0x18], R2 ;  /* 0x0000180201007387 */ /* 0x0003e20000100800 */
[----:B------:R-:W-:Y:S02]  /*1050*/  IMAD.MOV.U32 R12, RZ, RZ, R14 ;  /* 0x000000ffff0c7224 */ /* 0x000fe400078e000e */
[----:B------:R-:W-:Y:S01]  /*1060*/  @!P5 IMAD.IADD R6, R6, 0x1, -R201 ;  /* 0x000000010606d824 */ /* 0x000fe200078e0ac9 */
[----:B------:R-:W-:Y:S01]  /*1070*/  ISETP.GE.AND P5, PT, R9, RZ, PT ;  /* 0x000000ff0900720c */ /* 0x000fe20003fa6270 */
[----:B------:R-:W-:-:S04]  /*1080*/  IMAD.HI.U32 R4, R207, R216, RZ ;  /* 0x000000d8cf047227 */ /* 0x000fc800078e00ff */
[----:B------:R-:W-:Y:S02]  /*1090*/  IMAD.MOV R3, RZ, RZ, -R3 ;  /* 0x000000ffff037224 */ /* 0x000fe400078e0a03 */
[----:B-1----:R-:W-:Y:S02]  /*10a0*/  IMAD.MOV.U32 R2, RZ, RZ, R16 ;  /* 0x000000ffff027224 */ /* 0x002fe400078e0010 */
[----:B------:R-:W-:Y:S02]  /*10b0*/  @!P0 IMAD.MOV R12, RZ, RZ, -R12 ;  /* 0x000000ffff0c8224 */ /* 0x000fe400078e0a0c */
[----:B------:R-:W-:Y:S02]  /*10c0*/  @!P4 IMAD.MOV R2, RZ, RZ, -R2 ;  /* 0x000000ffff02c224 */ /* 0x000fe400078e0a02 */
[--C-:B------:R-:W-:Y:S01]  /*10d0*/  @!P3 IMAD.IADD R8, R8, 0x1, -R201.reuse ;  /* 0x000000010808b824 */ /* 0x100fe200078e0ac9 */
[----:B------:R-:W-:Y:S01]  /*10e0*/  STL [R1+0x14], R12 ;  /* 0x0000140c01007387 */ /* 0x000fe20000100800 */
[----:B------:R-:W-:Y:S01]  /*10f0*/  IMAD.MOV R4, RZ, RZ, -R4 ;  /* 0x000000ffff047224 */ /* 0x000fe200078e0a04 */
[----:B------:R-:W-:Y:S01]  /*1100*/  ISETP.GE.AND P3, PT, R11, RZ, PT ;  /* 0x000000ff0b00720c */ /* 0x000fe20003f66270 */
[----:B------:R-:W-:Y:S01]  /*1110*/  IMAD R215, R201, R3, R10 ;  /* 0x00000003c9d77224 */ /* 0x000fe200078e020a */
[----:B------:R1:W-:Y:S01]  /*1120*/  STL [R1+0x10], R2 ;  /* 0x0000100201007387 */ /* 0x0003e20000100800 */
[----:B------:R-:W-:Y:S01]  /*1130*/  @!P6 IMAD.IADD R20, R20, 0x1, -R201 ;  /* 0x000000011414e824 */ /* 0x000fe200078e0ac9 */
[----:B------:R-:W-:Y:S01]  /*1140*/  ISETP.GE.AND P6, PT, R5, RZ, PT ;  /* 0x000000ff0500720c */ /* 0x000fe20003fc6270 */
[----:B------:R-:W-:-:S02]  /*1150*/  IMAD R216, R201, R4, R216 ;  /* 0x00000004c9d87224 */ /* 0x000fc400078e02d8 */
[----:B------:R-:W-:Y:S01]  /*1160*/  @!P2 IMAD.MOV R6, RZ, RZ, -R6 ;  /* 0x000000ffff06a224 */ /* 0x000fe200078e0a06 */
[C---:B------:R-:W-:Y:S01]  /*1170*/  ISETP.GT.U32.AND P2, PT, R201.reuse, R215, PT ;  /* 0x000000d7c900720c */ /* 0x040fe20003f44070 */
[--C-:B------:R-:W-:Y:S01]  /*1180*/  @!P1 IMAD.IADD R18, R18, 0x1, -R201.reuse ;  /* 0x0000000112129824 */ /* 0x100fe200078e0ac9 */
[C---:B------:R-:W-:Y:S01]  /*1190*/  ISETP.GT.U32.AND P4, PT, R201.reuse, R20, PT ;  /* 0x00000014c900720c */ /* 0x040fe20003f84070 */
[C---:B------:R-:W-:Y:S01]  /*11a0*/  VIADD R3, R0.reuse, 0xf ;  /* 0x0000000f00037836 */ /* 0x040fe20000000000 */
[----:B------:R2:W-:Y:S01]  /*11b0*/  STL [R1+0xc], R6 ;  /* 0x00000c0601007387 */ /* 0x0005e20000100800 */
[----:B-1----:R-:W-:Y:S01]  /*11c0*/  IMAD.MOV.U32 R2, RZ, RZ, R8 ;  /* 0x000000ffff027224 */ /* 0x002fe200078e0008 */
[----:B------:R-:W-:Y:S01]  /*11d0*/  ISETP.GT.U32.AND P0, PT, R201, R18, PT ;  /* 0x00000012c900720c */ /* 0x000fe20003f04070 */
[C---:B------:R-:W-:Y:S01]  /*11e0*/  VIADD R4, R0.reuse, 0x10 ;  /* 0x0000001000047836 */ /* 0x040fe20000000000 */
[----:B------:R-:W-:Y:S01]  /*11f0*/  ISETP.GE.AND P1, PT, R17, RZ, PT ;  /* 0x000000ff1100720c */ /* 0x000fe20003f26270 */
[----:B------:R-:W-:Y:S01]  /*1200*/  @!P5 IMAD.MOV R2, RZ, RZ, -R2 ;  /* 0x000000ffff02d224 */ /* 0x000fe200078e0a02 */
[----:B------:R-:W-:Y:S01]  /*1210*/  ISETP.GT.U32.AND P5, PT, R201, R216, PT ;  /* 0x000000d8c900720c */ /* 0x000fe20003fa4070 */
[----:B------:R-:W-:Y:S01]  /*1220*/  VIADD R5, R0, 0x11 ;  /* 0x0000001100057836 */ /* 0x000fe20000000000 */
[----:B------:R-:W-:Y:S01]  /*1230*/  IABS R218, R4 ;  /* 0x0000000400da7213 */ /* 0x000fe20000000000 */
[--C-:B------:R-:W-:Y:S01]  /*1240*/  @!P2 IMAD.IADD R215, R215, 0x1, -R201.reuse ;  /* 0x00000001d7d7a824 */ /* 0x100fe200078e0ac9 */
[----:B--2---:R-:W-:Y:S01]  /*1250*/  IABS R6, R3 ;  /* 0x0000000300067213 */ /* 0x004fe20000000000 */
[----:B------:R-:W-:Y:S01]  /*1260*/  @!P4 IMAD.IADD R20, R20, 0x1, -R201 ;  /* 0x000000011414c824 */ /* 0x000fe200078e0ac9 */
[----:B------:R-:W-:Y:S01]  /*1270*/  ISETP.GE.AND P4, PT, R3, RZ, PT ;  /* 0x000000ff0300720c */ /* 0x000fe20003f86270 */
[----:B------:R1:W-:Y:S01]  /*1280*/  STL [R1+0x8], R2 ;  /* 0x0000080201007387 */ /* 0x0003e20000100800 */
[----:B------:R-:W-:Y:S01]  /*1290*/  ISETP.GE.AND P2, PT, R4, RZ, PT ;  /* 0x000000ff0400720c */ /* 0x000fe20003f46270 */
[----:B------:R-:W-:-:S04]  /*12a0*/  IMAD.HI.U32 R3, R207, R6, RZ ;  /* 0x00000006cf037227 */ /* 0x000fc800078e00ff */
[--C-:B------:R-:W-:Y:S01]  /*12b0*/  @!P5 IMAD.IADD R216, R216, 0x1, -R201.reuse ;  /* 0x00000001d8d8d824 */ /* 0x100fe200078e0ac9 */
[----:B------:R-:W-:Y:S01]  /*12c0*/  ISETP.GT.U32.AND P5, PT, R201, R215, PT ;  /* 0x000000d7c900720c */ /* 0x000fe20003fa4070 */
[----:B------:R-:W-:Y:S01]  /*12d0*/  @!P0 IMAD.IADD R18, R18, 0x1, -R201 ;  /* 0x0000000112128824 */ /* 0x000fe200078e0ac9 */
[----:B------:R-:W-:Y:S01]  /*12e0*/  ISETP.GE.AND P0, PT, R13, RZ, PT ;  /* 0x000000ff0d00720c */ /* 0x000fe20003f06270 */
[----:B------:R-:W-:Y:S02]  /*12f0*/  IMAD.MOV R3, RZ, RZ, -R3 ;  /* 0x000000ffff037224 */ /* 0x000fe400078e0a03 */
[----:B-1----:R-:W-:Y:S02]  /*1300*/  IMAD.MOV.U32 R2, RZ, RZ, R18 ;  /* 0x000000ffff027224 */ /* 0x002fe400078e0012 */
[----:B------:R-:W-:Y:S02]  /*1310*/  IMAD R217, R201, R3, R6 ;  /* 0x00000003c9d97224 */ /* 0x000fe400078e0206 */
[----:B------:R-:W-:-:S04]  /*1320*/  IMAD.HI.U32 R4, R207, R218, RZ ;  /* 0x000000dacf047227 */ /* 0x000fc800078e00ff */
[----:B------:R-:W-:Y:S01]  /*1330*/  @!P3 IMAD.MOV R2, RZ, RZ, -R2 ;  /* 0x000000ffff02b224 */ /* 0x000fe200078e0a02 */
[----:B------:R-:W-:Y:S01]  /*1340*/  ISETP.GT.U32.AND P3, PT, R201, R216, PT ;  /* 0x000000d8c900720c */ /* 0x000fe20003f64070 */
[----:B------:R-:W-:Y:S01]  /*1350*/  @!P5 IMAD.IADD R215, R215, 0x1, -R201 ;  /* 0x00000001d7d7d824 */ /* 0x000fe200078e0ac9 */
[----:B------:R-:W-:Y:S01]  /*1360*/  ISETP.GT.U32.AND P5, PT, R201, R217, PT ;  /* 0x000000d9c900720c */ /* 0x000fe20003fa4070 */
[----:B------:R-:W-:Y:S01]  /*1370*/  IMAD.MOV.U32 R7, RZ, RZ, R20 ;  /* 0x000000ffff077224 */ /* 0x000fe200078e0014 */
[----:B------:R-:W-:Y:S01]  /*1380*/  STL [R1+0xef4], R2 ;  /* 0x000ef40201007387 */ /* 0x000fe20000100800 */
[----:B------:R-:W-:Y:S02]  /*1390*/  IMAD.MOV R4, RZ, RZ, -R4 ;  /* 0x000000ffff047224 */ /* 0x000fe400078e0a04 */
[----:B------:R-:W-:Y:S01]  /*13a0*/  @!P1 IMAD.MOV R7, RZ, RZ, -R7 ;  /* 0x000000ffff079224 */ /* 0x000fe200078e0a07 */
[----:B------:R-:W-:Y:S01]  /*13b0*/  ISETP.GE.AND P1, PT, R5, RZ, PT ;  /* 0x000000ff0500720c */ /* 0x000fe20003f26270 */
[C---:B------:R-:W-:Y:S01]  /*13c0*/  IMAD R218, R201.reuse, R4, R218 ;  /* 0x00000004c9da7224 */ /* 0x040fe200078e02da */
[----:B------:R-:W-:Y:S01]  /*13d0*/  IABS R5, R5 ;  /* 0x0000000500057213 */ /* 0x000fe20000000000 */
[----:B------:R-:W-:Y:S01]  /*13e0*/  VIADD R3, R0, 0x12 ;  /* 0x0000001200037836 */ /* 0x000fe20000000000 */
[----:B------:R1:W-:Y:S01]  /*13f0*/  STL [R1], R7 ;  /* 0x0000000701007387 */ /* 0x0003e20000100800 */
[----:B------:R-:W-:Y:S01]  /*1400*/  @!P6 IMAD.MOV R215, RZ, RZ, -R215 ;  /* 0x000000ffffd7e224 */ /* 0x000fe200078e0ad7 */
[----:B------:R-:W-:Y:S01]  /*1410*/  ISETP.GT.U32.AND P6, PT, R201, R218, PT ;  /* 0x000000dac900720c */ /* 0x000fe20003fc4070 */
[----:B------:R-:W-:Y:S01]  /*1420*/  IMAD.MOV.U32 R4, RZ, RZ, R5 ;  /* 0x000000ffff047224 */ /* 0x000fe200078e0005 */
[----:B------:R-:W-:Y:S01]  /*1430*/  IABS R220, R3 ;  /* 0x0000000300dc7213 */ /* 0x000fe20000000000 */
[--C-:B------:R-:W-:Y:S01]  /*1440*/  @!P3 IMAD.IADD R216, R216, 0x1, -R201.reuse ;  /* 0x00000001d8d8b824 */ /* 0x100fe200078e0ac9 */
[----:B------:R-:W-:Y:S01]  /*1450*/  ISETP.GE.AND P3, PT, R3, RZ, PT ;  /* 0x000000ff0300720c */ /* 0x000fe20003f66270 */
[----:B------:R-:W-:Y:S01]  /*1460*/  @!P5 IMAD.IADD R217, R217, 0x1, -R201 ;  /* 0x00000001d9d9d824 */ /* 0x000fe200078e0ac9 */
[----:B------:R-:W-:Y:S01]  /*1470*/  STL [R1+0xef8], R215 ;  /* 0x000ef8d701007387 */ /* 0x000fe20000100800 */
[----:B------:R-:W-:-:S03]  /*1480*/  IMAD.HI.U32 R3, R207, R4, RZ ;  /* 0x00000004cf037227 */ /* 0x000fc600078e00ff */
[----:B------:R-:W-:Y:S01]  /*1490*/  ISETP.GT.U32.AND P5, PT, R201, R217, PT ;  /* 0x000000d9c900720c */ /* 0x000fe20003fa4070 */
[----:B------:R-:W-:Y:S02]  /*14a0*/  VIADD R5, R0, 0x13 ;  /* 0x0000001300057836 */ /* 0x000fe40000000000 */
[----:B------:R-:W-:Y:S02]  /*14b0*/  IMAD.MOV R219, RZ, RZ, -R3 ;  /* 0x000000ffffdb7224 */ /* 0x000fe400078e0a03 */
[----:B------:R-:W-:Y:S01]  /*14c0*/  IMAD.HI.U32 R3, R207, R220, RZ ;  /* 0x000000dccf037227 */ /* 0x000fe200078e00ff */
[----:B------:R-:W-:-:S03]  /*14d0*/  IABS R6, R5 ;  /* 0x0000000500067213 */ /* 0x000fc60000000000 */
[----:B-1----:R-:W-:Y:S02]  /*14e0*/  VIADD R7, R0, 0x14 ;  /* 0x0000001400077836 */ /* 0x002fe40000000000 */
[----:B------:R-:W-:Y:S02]  /*14f0*/  @!P6 IMAD.IADD R218, R218, 0x1, -R201 ;  /* 0x00000001dadae824 */ /* 0x000fe400078e0ac9 */
[----:B------:R-:W-:Y:S01]  /*1500*/  IMAD.MOV R3, RZ, RZ, -R3 ;  /* 0x000000ffff037224 */ /* 0x000fe200078e0a03 */
[----:B------:R-:W-:Y:S01]  /*1510*/  IABS R222, R7 ;  /* 0x0000000700de7213 */ /* 0x000fe20000000000 */
[C---:B------:R-:W-:Y:S01]  /*1520*/  IMAD R219, R201.reuse, R219, R4 ;  /* 0x000000dbc9db7224 */ /* 0x040fe200078e0204 */
[C---:B------:R-:W-:Y:S01]  /*1530*/  ISETP.GT.U32.AND P6, PT, R201.reuse, R218, PT ;  /* 0x000000dac900720c */ /* 0x040fe20003fc4070 */
[----:B------:R-:W-:Y:S02]  /*1540*/  IMAD R220, R201, R3, R220 ;  /* 0x00000003c9dc7224 */ /* 0x000fe400078e02dc */
[----:B------:R-:W-:-:S04]  /*1550*/  IMAD.HI.U32 R3, R207, R6, RZ ;  /* 0x00000006cf037227 */ /* 0x000fc800078e00ff */
[----:B------:R-:W-:Y:S01]  /*1560*/  @!P5 IMAD.IADD R217, R217, 0x1, -R201 ;  /* 0x00000001d9d9d824 */ /* 0x000fe200078e0ac9 */
[----:B------:R-:W-:Y:S01]  /*1570*/  ISETP.GT.U32.AND P5, PT, R201, R219, PT ;  /* 0x000000dbc900720c */ /* 0x000fe20003fa4070 */
[----:B------:R-:W-:-:S04]  /*1580*/  IMAD.HI.U32 R4, R207, R222, RZ ;  /* 0x000000decf047227 */ /* 0x000fc800078e00ff */
[----:B------:R-:W-:Y:S02]  /*1590*/  IMAD.MOV R3, RZ, RZ, -R3 ;  /* 0x000000ffff037224 */ /* 0x000fe400078e0a03 */
[----:B------:R-:W-:Y:S02]  /*15a0*/  IMAD.MOV R4, RZ, RZ, -R4 ;  /* 0x000000ffff047224 */ /* 0x000fe400078e0a04 */
[----:B------:R-:W-:Y:S02]  /*15b0*/  IMAD R221, R201, R3, R6 ;  /* 0x00000003c9dd7224 */ /* 0x000fe400078e0206 */
[----:B------:R-:W-:Y:S01]  /*15c0*/  @!P0 IMAD.MOV R216, RZ, RZ, -R216 ;  /* 0x000000ffffd88224 */ /* 0x000fe200078e0ad8 */
[----:B------:R-:W-:Y:S01]  /*15d0*/  ISETP.GE.AND P0, PT, R5, RZ, PT ;  /* 0x000000ff0500720c */ /* 0x000fe20003f06270 */
[C---:B------:R-:W-:Y:S02]  /*15e0*/  IMAD R222, R201.reuse, R4, R222 ;  /* 0x00000004c9de7224 */ /* 0x040fe400078e02de */
[--C-:B------:R-:W-:Y:S01]  /*15f0*/  @!P6 IMAD.IADD R218, R218, 0x1, -R201.reuse ;  /* 0x00000001dadae824 */ /* 0x100fe200078e0ac9 */
[----:B------:R-:W-:Y:S01]  /*1600*/  ISETP.GT.U32.AND P6, PT, R201, R221, PT ;  /* 0x000000ddc900720c */ /* 0x000fe20003fc4070 */
[C---:B------:R-:W-:Y:S01]  /*1610*/  VIADD R5, R0.reuse, 0x15 ;  /* 0x0000001500057836 */ /* 0x040fe20000000000 */
[----:B------:R-:W-:Y:S01]  /*1620*/  STL [R1+0xefc], R216 ;  /* 0x000efcd801007387 */ /* 0x000fe20000100800 */
[----:B------:R-:W-:Y:S01]  /*1630*/  @!P5 IMAD.IADD R219, R219, 0x1, -R201 ;  /* 0x00000001dbdbd824 */ /* 0x000fe200078e0ac9 */
[C---:B------:R-:W-:Y:S01]  /*1640*/  ISETP.GT.U32.AND P5, PT, R201.reuse, R222, PT ;  /* 0x000000dec900720c */ /* 0x040fe20003fa4070 */
[----:B------:R-:W-:Y:S01]  /*1650*/  @!P4 IMAD.MOV R217, RZ, RZ, -R217 ;  /* 0x000000ffffd9c224 */ /* 0x000fe200078e0ad9 */
[----:B------:R-:W-:Y:S01]  /*1660*/  IABS R8, R5 ;  /* 0x0000000500087213 */ /* 0x000fe20000000000 */
[C---:B------:R-:W-:Y:S01]  /*1670*/  VIADD R9, R0.reuse, 0x16 ;  /* 0x0000001600097836 */ /* 0x040fe20000000000 */
[----:B------:R-:W-:Y:S01]  /*1680*/  ISETP.GT.U32.AND P4, PT, R201, R220, PT ;  /* 0x000000dcc900720c */ /* 0x000fe20003f84070 */
[----:B------:R-:W-:Y:S01]  /*1690*/  VIADD R10, R0, 0x17 ;  /* 0x00000017000a7836 */ /* 0x000fe20000000000 */
[----:B------:R-:W-:Y:S01]  /*16a0*/  STL [R1+0xf00], R217 ;  /* 0x000f00d901007387 */ /* 0x000fe20000100800 */
[----:B------:R-:W-:Y:S01]  /*16b0*/  IMAD.HI.U32 R3, R207, R8, RZ ;  /* 0x00000008cf037227 */ /* 0x000fe200078e00ff */
[----:B------:R-:W-:-:S02]  /*16c0*/  IABS R224, R9 ;  /* 0x0000000900e07213 */ /* 0x000fc40000000000 */
[----:B------:R-:W-:Y:S01]  /*16d0*/  IABS R6, R10 ;  /* 0x0000000a00067213 */ /* 0x000fe20000000000 */
[----:B------:R-:W-:Y:S02]  /*16e0*/  @!P6 IMAD.IADD R221, R221, 0x1, -R201 ;  /* 0x00000001dddde824 */ /* 0x000fe400078e0ac9 */
[----:B------:R-:W-:Y:S02]  /*16f0*/  IMAD.MOV R3, RZ, RZ, -R3 ;  /* 0x000000ffff037224 */ /* 0x000fe400078e0a03 */
[----:B------:R-:W-:Y:S01]  /*1700*/  @!P5 IMAD.IADD R222, R222, 0x1, -R201 ;  /* 0x00000001deded824 */ /* 0x000fe200078e0ac9 */
[C---:B------:R-:W-:Y:S01]  /*1710*/  ISETP.GT.U32.AND P5, PT, R201.reuse, R221, PT ;  /* 0x000000ddc900720c */ /* 0x040fe20003fa4070 */
[----:B------:R-:W-:Y:S02]  /*1720*/  IMAD R223, R201, R3, R8 ;  /* 0x00000003c9df7224 */ /* 0x000fe400078e0208 */
[----:B------:R-:W-:-:S04]  /*1730*/  IMAD.HI.U32 R3, R207, R224, RZ ;  /* 0x000000e0cf037227 */ /* 0x000fc800078e00ff */
[----:B------:R-:W-:Y:S01]  /*1740*/  @!P4 IMAD.IADD R220, R220, 0x1, -R201 ;  /* 0x00000001dcdcc824 */ /* 0x000fe200078e0ac9 */
[C---:B------:R-:W-:Y:S01]  /*1750*/  ISETP.GT.U32.AND P4, PT, R201.reuse, R219, PT ;  /* 0x000000dbc900720c */ /* 0x040fe20003f84070 */
[----:B------:R-:W-:Y:S02]  /*1760*/  IMAD.MOV R3, RZ, RZ, -R3 ;  /* 0x000000ffff037224 */ /* 0x000fe400078e0a03 */
[----:B------:R-:W-:Y:S01]  /*1770*/  VIADD R11, R0, 0x18 ;  /* 0x00000018000b7836 */ /* 0x000fe20000000000 */
[C---:B------:R-:W-:Y:S01]  /*1780*/  ISETP.GT.U32.AND P6, PT, R201.reuse, R220, PT ;  /* 0x000000dcc900720c */ /* 0x040fe20003fc4070 */
[----:B------:R-:W-:Y:S02]  /*1790*/  IMAD R224, R201, R3, R224 ;  /* 0x00000003c9e07224 */ /* 0x000fe400078e02e0 */
[----:B------:R-:W-:Y:S01]  /*17a0*/  @!P5 IMAD.IADD R221, R221, 0x1, -R201 ;  /* 0x00000001ddddd824 */ /* 0x000fe200078e0ac9 */
[----:B------:R-:W-:Y:S01]  /*17b0*/  IABS R226, R11 ;  /* 0x0000000b00e27213 */ /* 0x000fe20000000000 */
[----:B------:R-:W-:Y:S01]  /*17c0*/  IMAD.HI.U32 R3, R207, R6, RZ ;  /* 0x00000006cf037227 */ /* 0x000fe200078e00ff */
[----:B------:R-:W-:-:S03]  /*17d0*/  ISETP.GT.U32.AND P5, PT, R201, R224, PT ;  /* 0x000000e0c900720c */ /* 0x000fc60003fa4070 */
[----:B------:R-:W-:Y:S02]  /*17e0*/  IMAD.MOV R3, RZ, RZ, -R3 ;  /* 0x000000ffff037224 */ /* 0x000fe400078e0a03 */
[----:B------:R-:W-:Y:S01]  /*17f0*/  @!P2 IMAD.MOV R218, RZ, RZ, -R218 ;  /* 0x000000ffffdaa224 */ /* 0x000fe200078e0ada */
[----:B------:R-:W-:Y:S01]  /*1800*/  ISETP.GT.U32.AND P2, PT, R201, R222, PT ;  /* 0x000000dec900720c */ /* 0x000fe20003f44070 */
[--C-:B------:R-:W-:Y:S01]  /*1810*/  @!P6 IMAD.IADD R220, R220, 0x1, -R201.reuse ;  /* 0x00000001dcdce824 */ /* 0x100fe200078e0ac9 */
[----:B------:R-:W-:Y:S01]  /*1820*/  ISETP.GE.AND P6, PT, R7, RZ, PT ;  /* 0x000000ff0700720c */ /* 0x000fe20003fc6270 */
[----:B------:R-:W-:Y:S01]  /*1830*/  VIADD R7, R0, 0x19 ;  /* 0x0000001900077836 */ /* 0x000fe20000000000 */
[----:B------:R-:W-:Y:S01]  /*1840*/  STL [R1+0xf04], R218 ;  /* 0x000f04da01007387 */ /* 0x000fe20000100800 */
[----:B------:R-:W-:Y:S02]  /*1850*/  IMAD R225, R201, R3, R6 ;  /* 0x00000003c9e17224 */ /* 0x000fe400078e0206 */
[--C-:B------:R-:W-:Y:S01]  /*1860*/  @!P5 IMAD.IADD R224, R224, 0x1, -R201.reuse ;  /* 0x00000001e0e0d824 */ /* 0x100fe200078e0ac9 */
[----:B------:R-:W-:Y:S01]  /*1870*/  IABS R8, R7 ;  /* 0x0000000700087213 */ /* 0x000fe20000000000 */
[----:B------:R-:W-:Y:S01]  /*1880*/  @!P4 IMAD.IADD R219, R219, 0x1, -R201 ;  /* 0x00000001dbdbc824 */ /* 0x000fe200078e0ac9 */
[----:B------:R-:W-:Y:S01]  /*1890*/  ISETP.GT.U32.AND P4, PT, R201, R223, PT ;  /* 0x000000dfc900720c */ /* 0x000fe20003f84070 */
[----:B------:R-:W-:Y:S01]  /*18a0*/  IMAD.HI.U32 R4, R207, R226, RZ ;  /* 0x000000e2cf047227 */ /* 0x000fe200078e00ff */
[----:B------:R-:W-:-:S03]  /*18b0*/  ISETP.GT.U32.AND P5, PT, R201, R224, PT ;  /* 0x000000e0c900720c */ /* 0x000fc60003fa4070 */
[----:B------:R-:W-:-:S04]  /*18c0*/  IMAD.HI.U32 R3, R207, R8, RZ ;  /* 0x00000008cf037227 */ /* 0x000fc800078e00ff */
[----:B------:R-:W-:Y:S02]  /*18d0*/  IMAD.MOV R3, RZ, RZ, -R3 ;  /* 0x000000ffff037224 */ /* 0x000fe400078e0a03 */
[----:B------:R-:W-:Y:S02]  /*18e0*/  IMAD.MOV R4, RZ, RZ, -R4 ;  /* 0x000000ffff047224 */ /* 0x000fe400078e0a04 */
[C---:B------:R-:W-:Y:S02]  /*18f0*/  IMAD R227, R201.reuse, R3, R8 ;  /* 0x00000003c9e37224 */ /* 0x040fe400078e0208 */
[--C-:B------:R-:W-:Y:S02]  /*1900*/  @!P5 IMAD.IADD R224, R224, 0x1, -R201.reuse ;  /* 0x00000001e0e0d824 */ /* 0x100fe400078e0ac9 */
[--C-:B------:R-:W-:Y:S01]  /*1910*/  @!P2 IMAD.IADD R222, R222, 0x1, -R201.reuse ;  /* 0x00000001dedea824 */ /* 0x100fe200078e0ac9 */
[----:B------:R-:W-:Y:S01]  /*1920*/  ISETP.GT.U32.AND P5, PT, R201, R227, PT ;  /* 0x000000e3c900720c */ /* 0x000fe20003fa4070 */
[----:B------:R-:W-:Y:S01]  /*1930*/  @!P4 IMAD.IADD R223, R223, 0x1, -R201 ;  /* 0x00000001dfdfc824 */ /* 0x000fe200078e0ac9 */
[----:B------:R-:W-:Y:S01]  /*1940*/  ISETP.GE.AND P2, PT, R5, RZ, PT ;  /* 0x000000ff0500720c */ /* 0x000fe20003f46270 */
[----:B------:R-:W-:Y:S01]  /*1950*/  IMAD R226, R201, R4, R226 ;  /* 0x00000004c9e27224 */ /* 0x000fe200078e02e2 */
[----:B------:R-:W-:Y:S01]  /*1960*/  ISETP.GE.AND P4, PT, R9, RZ, PT ;  /* 0x000000ff0900720c */ /* 0x000fe20003f86270 */
[----:B------:R-:W-:-:S02]  /*1970*/  VIADD R5, R0, 0x1a ;  /* 0x0000001a00057836 */ /* 0x000fc40000000000 */
[----:B------:R-:W-:Y:S01]  /*1980*/  @!P1 IMAD.MOV R219, RZ, RZ, -R219 ;  /* 0x000000ffffdb9224 */ /* 0x000fe200078e0adb */
[C---:B------:R-:W-:Y:S01]  /*1990*/  ISETP.GT.U32.AND P1, PT, R201.reuse, R223, PT ;  /* 0x000000dfc900720c */ /* 0x040fe20003f24070 */
[----:B------:R-:W-:Y:S01]  /*19a0*/  @!P6 IMAD.MOV R222, RZ, RZ, -R222 ;  /* 0x000000ffffdee224 */ /* 0x000fe200078e0ade */
[----:B------:R-:W-:Y:S01]  /*19b0*/  ISETP.GT.U32.AND P6, PT, R201, R226, PT ;  /* 0x000000e2c900720c */ /* 0x000fe20003fc4070 */
[----:B------:R-:W-:Y:S01]  /*19c0*/  VIADD R9, R0, 0x1b ;  /* 0x0000001b00097836 */ /* 0x000fe20000000000 */
[----:B------:R-:W-:Y:S01]  /*19d0*/  IABS R228, R5 ;  /* 0x0000000500e47213 */ /* 0x000fe20000000000 */
[----:B------:R-:W-:Y:S01]  /*19e0*/  @!P5 IMAD.IADD R227, R227, 0x1, -R201 ;  /* 0x00000001e3e3d824 */ /* 0x000fe200078e0ac9 */
[----:B------:R-:W-:Y:S01]  /*19f0*/  STL [R1+0xf08], R219 ;  /* 0x000f08db01007387 */ /* 0x000fe20000100800 */
[----:B------:R-:W-:Y:S01]  /*1a00*/  @!P3 IMAD.MOV R220, RZ, RZ, -R220 ;  /* 0x000000ffffdcb224 */ /* 0x000fe200078e0adc */
[----:B------:R-:W-:Y:S01]  /*1a10*/  IABS R6, R9 ;  /* 0x0000000900067213 */ /* 0x000fe20000000000 */
[----:B------:R-:W-:Y:S01]  /*1a20*/  IMAD.HI.U32 R3, R207, R228, RZ ;  /* 0x000000e4cf037227 */ /* 0x000fe200078e00ff */
[----:B------:R-:W-:-:S02]  /*1a30*/  ISETP.GT.U32.AND P3, PT, R201, R225, PT ;  /* 0x000000e1c900720c */ /* 0x000fc40003f64070 */
[----:B------:R-:W-:Y:S01]  /*1a40*/  ISETP.GT.U32.AND P5, PT, R201, R227, PT ;  /* 0x000000e3c900720c */ /* 0x000fe20003fa4070 */
[----:B------:R-:W-:Y:S01]  /*1a50*/  IMAD.MOV R4, RZ, RZ, -R3 ;  /* 0x000000ffff047224 */ /* 0x000fe200078e0a03 */
[----:B------:R-:W-:Y:S01]  /*1a60*/  STL [R1+0xf0c], R220 ;  /* 0x000f0cdc01007387 */ /* 0x000fe20000100800 */
[----:B------:R-:W-:-:S04]  /*1a70*/  IMAD.HI.U32 R3, R207, R6, RZ ;  /* 0x00000006cf037227 */ /* 0x000fc800078e00ff */
[--C-:B------:R-:W-:Y:S01]  /*1a80*/  @!P1 IMAD.IADD R223, R223, 0x1, -R201.reuse ;  /* 0x00000001dfdf9824 */ /* 0x100fe200078e0ac9 */
[----:B------:R-:W-:Y:S01]  /*1a90*/  ISETP.GE.AND P1, PT, R11, RZ, PT ;  /* 0x000000ff0b00720c */ /* 0x000fe20003f26270 */
[----:B------:R-:W-:Y:S02]  /*1aa0*/  @!P6 IMAD.IADD R226, R226, 0x1, -R201 ;  /* 0x00000001e2e2e824 */ /* 0x000fe400078e0ac9 */
[----:B------:R-:W-:Y:S02]  /*1ab0*/  IMAD.MOV R3, RZ, RZ, -R3 ;  /* 0x000000ffff037224 */ /* 0x000fe400078e0a03 */
[----:B------:R-:W-:Y:S01]  /*1ac0*/  @!P2 IMAD.MOV R223, RZ, RZ, -R223 ;  /* 0x000000ffffdfa224 */ /* 0x000fe200078e0adf */
[C---:B------:R-:W-:Y:S01]  /*1ad0*/  ISETP.GT.U32.AND P2, PT, R201.reuse, R226, PT ;  /* 0x000000e2c900720c */ /* 0x040fe20003f44070 */
[----:B------:R-:W-:Y:S02]  /*1ae0*/  IMAD R229, R201, R3, R6 ;  /* 0x00000003c9e57224 */ /* 0x000fe400078e0206 */
[--C-:B------:R-:W-:Y:S01]  /*1af0*/  @!P3 IMAD.IADD R225, R225, 0x1, -R201.reuse ;  /* 0x00000001e1e1b824 */ /* 0x100fe200078e0ac9 */
[----:B------:R-:W-:Y:S01]  /*1b00*/  ISETP.GE.AND P3, PT, R7, RZ, PT ;  /* 0x000000ff0700720c */ /* 0x000fe20003f66270 */
[----:B------:R-:W-:Y:S01]  /*1b10*/  @!P5 IMAD.IADD R227, R227, 0x1, -R201 ;  /* 0x00000001e3e3d824 */ /* 0x000fe200078e0ac9 */
[C---:B------:R-:W-:Y:S01]  /*1b20*/  ISETP.GT.U32.AND P5, PT, R201.reuse, R229, PT ;  /* 0x000000e5c900720c */ /* 0x040fe20003fa4070 */
[----:B------:R-:W-:Y:S01]  /*1b30*/  VIADD R7, R0, 0x1c ;  /* 0x0000001c00077836 */ /* 0x000fe20000000000 */
[C---:B------:R-:W-:Y:S01]  /*1b40*/  ISETP.GT.U32.AND P6, PT, R201.reuse, R225, PT ;  /* 0x000000e1c900720c */ /* 0x040fe20003fc4070 */
[----:B------:R-:W-:-:S02]  /*1b50*/  IMAD R228, R201, R4, R228 ;  /* 0x00000004c9e47224 */ /* 0x000fc400078e02e4 */
[----:B------:R-:W-:Y:S01]  /*1b60*/  @!P0 IMAD.MOV R221, RZ, RZ, -R221 ;  /* 0x000000ffffdd8224 */ /* 0x000fe200078e0add */
[----:B------:R-:W-:Y:S01]  /*1b70*/  IABS R230, R7 ;  /* 0x0000000700e67213 */ /* 0x000fe20000000000 */
[--C-:B------:R-:W-:Y:S01]  /*1b80*/  @!P2 IMAD.IADD R226, R226, 0x1, -R201.reuse ;  /* 0x00000001e2e2a824 */ /* 0x100fe200078e0ac9 */
[----:B------:R-:W-:Y:S01]  /*1b90*/  ISETP.GE.AND P2, PT, R5, RZ, PT ;  /* 0x000000ff0500720c */ /* 0x000fe20003f46270 */
[----:B------:R-:W-:Y:S01]  /*1ba0*/  VIADD R5, R0, 0x1e ;  /* 0x0000001e00057836 */ /* 0x000fe20000000000 */
[----:B------:R-:W-:Y:S01]  /*1bb0*/  ISETP.GE.AND P0, PT, R10, RZ, PT ;  /* 0x000000ff0a00720c */ /* 0x000fe20003f06270 */
[----:B------:R-:W-:Y:S01]  /*1bc0*/  IMAD.HI.U32 R3, R207, R230, RZ ;  /* 0x000000e6cf037227 */ /* 0x000fe200078e00ff */
[----:B------:R-:W-:Y:S02]  /*1bd0*/  STL [R1+0xf10], R221 ;  /* 0x000f10dd01007387 */ /* 0x000fe40000100800 */
[----:B------:R-:W-:Y:S01]  /*1be0*/  IABS R232, R5 ;  /* 0x0000000500e87213 */ /* 0x000fe20000000000 */
[----:B------:R-:W-:Y:S01]  /*1bf0*/  @!P5 IMAD.IADD R229, R229, 0x1, -R201 ;  /* 0x00000001e5e5d824 */ /* 0x000fe200078e0ac9 */
[----:B------:R-:W-:Y:S01]  /*1c00*/  STL [R1+0xf14], R222 ;  /* 0x000f14de01007387 */ /* 0x000fe20000100800 */
[----:B------:R-:W-:-:S02]  /*1c10*/  IMAD.MOV R3, RZ, RZ, -R3 ;  /* 0x000000ffff037224 */ /* 0x000fc400078e0a03 */
[----:B------:R-:W-:Y:S01]  /*1c20*/  @!P6 IMAD.IADD R225, R225, 0x1, -R201 ;  /* 0x00000001e1e1e824 */ /* 0x000fe200078e0ac9 */
[C---:B------:R-:W-:Y:S01]  /*1c30*/  ISETP.GT.U32.AND P6, PT, R201.reuse, R228, PT ;  /* 0x000000e4c900720c */ /* 0x040fe20003fc4070 */
[----:B------:R-:W-:Y:S01]  /*1c40*/  VIADD R10, R0, 0x1d ;  /* 0x0000001d000a7836 */ /* 0x000fe20000000000 */
[C---:B------:R-:W-:Y:S01]  /*1c50*/  ISETP.GT.U32.AND P5, PT, R201.reuse, R229, PT ;  /* 0x000000e5c900720c */ /* 0x040fe20003fa4070 */
[----:B------:R-:W-:Y:S02]  /*1c60*/  IMAD R230, R201, R3, R230 ;  /* 0x00000003c9e67224 */ /* 0x000fe400078e02e6 */
[----:B------:R-:W-:Y:S01]  /*1c70*/  IMAD.HI.U32 R3, R207, R232, RZ ;  /* 0x000000e8cf037227 */ /* 0x000fe200078e00ff */
[----:B------:R-:W-:-:S03]  /*1c80*/  IABS R8, R10 ;  /* 0x0000000a00087213 */ /* 0x000fc60000000000 */
[----:B------:R-:W-:Y:S02]  /*1c90*/  IMAD.MOV R3, RZ, RZ, -R3 ;  /* 0x000000ffff037224 */ /* 0x000fe400078e0a03 */
[----:B------:R-:W-:-:S04]  /*1ca0*/  IMAD.HI.U32 R4, R207, R8, RZ ;  /* 0x00000008cf047227 */ /* 0x000fc800078e00ff */
[----:B------:R-:W-:Y:S02]  /*1cb0*/  IMAD R232, R201, R3, R232 ;  /* 0x00000003c9e87224 */ /* 0x000fe400078e02e8 */
[--C-:B------:R-:W-:Y:S01]  /*1cc0*/  @!P6 IMAD.IADD R228, R228, 0x1, -R201.reuse ;  /* 0x00000001e4e4e824 */ /* 0x100fe200078e0ac9 */
[----:B------:R-:W-:Y:S01]  /*1cd0*/  ISETP.GE.AND P6, PT, R9, RZ, PT ;  /* 0x000000ff0900720c */ /* 0x000fe20003fc6270 */
[----:B------:R-:W-:Y:S02]  /*1ce0*/  IMAD.MOV R4, RZ, RZ, -R4 ;  /* 0x000000ffff047224 */ /* 0x000fe400078e0a04 */
[----:B------:R-:W-:Y:S01]  /*1cf0*/  @!P5 IMAD.IADD R229, R229, 0x1, -R201 ;  /* 0x00000001e5e5d824 */ /* 0x000fe200078e0ac9 */
[C---:B------:R-:W-:Y:S01]  /*1d00*/  ISETP.GT.U32.AND P5, PT, R201.reuse, R232, PT ;  /* 0x000000e8c900720c */ /* 0x040fe20003fa4070 */
[C---:B------:R-:W-:Y:S02]  /*1d10*/  VIADD R6, R0.reuse, 0x1f ;  /* 0x0000001f00067836 */ /* 0x040fe40000000000 */
[----:B------:R-:W-:Y:S01]  /*1d20*/  @!P4 IMAD.MOV R224, RZ, RZ, -R224 ;  /* 0x000000ffffe0c224 */ /* 0x000fe200078e0ae0 */
[C---:B------:R-:W-:Y:S01]  /*1d30*/  ISETP.GT.U32.AND P4, PT, R201.reuse, R228, PT ;  /* 0x000000e4c900720c */ /* 0x040fe20003f84070 */
[----:B------:R-:W-:Y:S01]  /*1d40*/  @!P0 IMAD.MOV R225, RZ, RZ, -R225 ;  /* 0x000000ffffe18224 */ /* 0x000fe200078e0ae1 */
[C---:B------:R-:W-:Y:S01]  /*1d50*/  ISETP.GT.U32.AND P0, PT, R201.reuse, R230, PT ;  /* 0x000000e6c900720c */ /* 0x040fe20003f04070 */
[----:B------:R-:W-:Y:S01]  /*1d60*/  IMAD R231, R201, R4, R8 ;  /* 0x00000004c9e77224 */ /* 0x000fe200078e0208 */
[----:B------:R-:W-:Y:S01]  /*1d70*/  IABS R4, R6 ;  /* 0x0000000600047213 */ /* 0x000fe20000000000 */
[----:B------:R-:W-:Y:S01]  /*1d80*/  @!P1 IMAD.MOV R226, RZ, RZ, -R226 ;  /* 0x000000ffffe29224 */ /* 0x000fe200078e0ae2 */
[----:B------:R-:W-:Y:S01]  /*1d90*/  ISETP.GE.AND P1, PT, R7, RZ, PT ;  /* 0x000000ff0700720c */ /* 0x000fe20003f26270 */
[----:B------:R-:W-:Y:S01]  /*1da0*/  @!P3 IMAD.MOV R227, RZ, RZ, -R227 ;  /* 0x000000ffffe3b224 */ /* 0x000fe200078e0ae3 */
[----:B------:R-:W-:Y:S01]  /*1db0*/  ISETP.GT.U32.AND P3, PT, R201, R231, PT ;  /* 0x000000e7c900720c */ /* 0x000fe20003f64070 */
[----:B------:R-:W-:-:S02]  /*1dc0*/  VIADD R7, R0, 0x20 ;  /* 0x0000002000077836 */ /* 0x000fc40000000000 */
[----:B------:R-:W-:-:S03]  /*1dd0*/  IMAD.HI.U32 R3, R207, R4, RZ ;  /* 0x00000004cf037227 */ /* 0x000fc600078e00ff */
[----:B------:R-:W-:Y:S01]  /*1de0*/  IABS R234, R7 ;  /* 0x0000000700ea7213 */ /* 0x000fe20000000000 */
[----:B------:R-:W-:Y:S02]  /*1df0*/  @!P5 IMAD.IADD R232, R232, 0x1, -R201 ;  /* 0x00000001e8e8d824 */ /* 0x000fe400078e0ac9 */
[----:B------:R-:W-:Y:S02]  /*1e00*/  IMAD.MOV R3, RZ, RZ, -R3 ;  /* 0x000000ffff037224 */ /* 0x000fe400078e0a03 */
[--C-:B------:R-:W-:Y:S01]  /*1e10*/  @!P4 IMAD.IADD R228, R228, 0x1, -R201.reuse ;  /* 0x00000001e4e4c824 */ /* 0x100fe200078e0ac9 */
[----:B------:R-:W-:Y:S01]  /*1e20*/  ISETP.GT.U32.AND P5, PT, R201, R232, PT ;  /* 0x000000e8c900720c */ /* 0x000fe20003fa4070 */
[----:B------:R-:W-:Y:S01]  /*1e30*/  @!P0 IMAD.IADD R230, R230, 0x1, -R201 ;  /* 0x00000001e6e68824 */ /* 0x000fe200078e0ac9 */
[----:B------:R-:W-:Y:S01]  /*1e40*/  ISETP.GE.AND P0, PT, R5, RZ, PT ;  /* 0x000000ff0500720c */ /* 0x000fe20003f06270 */
[C---:B------:R-:W-:Y:S01]  /*1e50*/  IMAD R233, R201.reuse, R3, R4 ;  /* 0x00000003c9e97224 */ /* 0x040fe200078e0204 */
[----:B------:R-:W-:Y:S01]  /*1e60*/  ISETP.GE.AND P4, PT, R10, RZ, PT ;  /* 0x000000ff0a00720c */ /* 0x000fe20003f86270 */
[----:B------:R-:W-:Y:S01]  /*1e70*/  @!P2 IMAD.MOV R228, RZ, RZ, -R228 ;  /* 0x000000ffffe4a224 */ /* 0x000fe200078e0ae4 */
[----:B------:R-:W-:Y:S01]  /*1e80*/  ISETP.GT.U32.AND P2, PT, R201, R230, PT ;  /* 0x000000e6c900720c */ /* 0x000fe20003f44070 */
[----:B------:R-:W-:-:S04]  /*1e90*/  IMAD.HI.U32 R3, R207, R234, RZ ;  /* 0x000000eacf037227 */ /* 0x000fc800078e00ff */
[----:B------:R-:W-:Y:S02]  /*1ea0*/  @!P3 IMAD.IADD R231, R231, 0x1, -R201 ;  /* 0x00000001e7e7b824 */ /* 0x000fe400078e0ac9 */
[----:B------:R-:W-:Y:S02]  /*1eb0*/  IMAD.MOV R3, RZ, RZ, -R3 ;  /* 0x000000ffff037224 */ /* 0x000fe400078e0a03 */
[--C-:B------:R-:W-:Y:S01]  /*1ec0*/  @!P5 IMAD.IADD R232, R232, 0x1, -R201.reuse ;  /* 0x00000001e8e8d824 */ /* 0x100fe200078e0ac9 */
[C---:B------:R-:W-:Y:S01]  /*1ed0*/  ISETP.GT.U32.AND P3, PT, R201.reuse, R231, PT ;  /* 0x000000e7c900720c */ /* 0x040fe20003f64070 */
[C---:B------:R-:W-:Y:S02]  /*1ee0*/  IMAD R234, R201.reuse, R3, R234 ;  /* 0x00000003c9ea7224 */ /* 0x040fe400078e02ea */
[----:B------:R-:W-:Y:S02]  /*1ef0*/  VIADD R5, R0, 0x21 ;  /* 0x0000002100057836 */ /* 0x000fe40000000000 */
[----:B------:R-:W-:Y:S01]  /*1f00*/  @!P2 IMAD.IADD R230, R230, 0x1, -R201 ;  /* 0x00000001e6e6a824 */ /* 0x000fe200078e0ac9 */
[C---:B------:R-:W-:Y:S01]  /*1f10*/  ISETP.GT.U32.AND P5, PT, R201.reuse, R234, PT ;  /* 0x000000eac900720c */ /* 0x040fe20003fa4070 */
[----:B------:R-:W-:Y:S01]  /*1f20*/  VIADD R8, R0, 0x23 ;  /* 0x0000002300087836 */ /* 0x000fe20000000000 */
[----:B------:R-:W-:Y:S01]  /*1f30*/  ISETP.GT.U32.AND P2, PT, R201, R233, PT ;  /* 0x000000e9c900720c */ /* 0x000fe20003f44070 */
[----:B------:R-:W-:Y:S01]  /*1f40*/  @!P6 IMAD.MOV R229, RZ, RZ, -R229 ;  /* 0x000000ffffe5e224 */ /* 0x000fe200078e0ae5 */
[----:B------:R-:W-:Y:S01]  /*1f50*/  IABS R4, R5 ;  /* 0x0000000500047213 */ /* 0x000fe20000000000 */
[----:B------:R-:W-:Y:S01]  /*1f60*/  @!P1 IMAD.MOV R230, RZ, RZ, -R230 ;  /* 0x000000ffffe69224 */ /* 0x000fe200078e0ae6 */
[----:B------:R-:W-:Y:S01]  /*1f70*/  ISETP.GE.AND P6, PT, R6, RZ, PT ;  /* 0x000000ff0600720c */ /* 0x000fe20003fc6270 */
[----:B------:R-:W-:Y:S01]  /*1f80*/  @!P3 IMAD.IADD R231, R231, 0x1, -R201 ;  /* 0x00000001e7e7b824 */ /* 0x000fe200078e0ac9 */
[----:B------:R-:W-:Y:S01]  /*1f90*/  ISETP.GE.AND P3, PT, R7, RZ, PT ;  /* 0x000000ff0700720c */ /* 0x000fe20003f66270 */
[----:B------:R-:W-:Y:S01]  /*1fa0*/  VIADD R7, R0, 0x22 ;  /* 0x0000002200077836 */ /* 0x000fe20000000000 */
[----:B------:R-:W-:Y:S01]  /*1fb0*/  IABS R6, R8 ;  /* 0x0000000800067213 */ /* 0x000fe20000000000 */
[----:B------:R-:W-:-:S03]  /*1fc0*/  IMAD.HI.U32 R3, R207, R4, RZ ;  /* 0x00000004cf037227 */ /* 0x000fc600078e00ff */
[----:B------:R-:W-:Y:S01]  /*1fd0*/  IABS R236, R7 ;  /* 0x0000000700ec7213 */ /* 0x000fe20000000000 */
[----:B------:R-:W-:Y:S02]  /*1fe0*/  @!P5 IMAD.IADD R234, R234, 0x1, -R201 ;  /* 0x00000001eaead824 */ /* 0x000fe400078e0ac9 */
[----:B------:R-:W-:Y:S02]  /*1ff0*/  IMAD.MOV R3, RZ, RZ, -R3 ;  /* 0x000000ffff037224 */ /* 0x000fe400078e0a03 */
[----:B------:R-:W-:Y:S01]  /*2000*/  @!P2 IMAD.IADD R233, R233, 0x1, -R201 ;  /* 0x00000001e9e9a824 */ /* 0x000fe200078e0ac9 */
[C---:B------:R-:W-:Y:S01]  /*2010*/  ISETP.GT.U32.AND P5, PT, R201.reuse, R234, PT ;  /* 0x000000eac900720c */ /* 0x040fe20003fa4070 */
[----:B------:R-:W-:Y:S01]  /*2020*/  IMAD R235, R201, R3, R4 ;  /* 0x00000003c9eb7224 */ /* 0x000fe200078e0204 */
[----:B------:R-:W-:Y:S01]  /*2030*/  ISETP.GE.AND P2, PT, R5, RZ, PT ;  /* 0x000000ff0500720c */ /* 0x000fe20003f46270 */
[----:B------:R-:W-:Y:S01]  /*2040*/  IMAD.HI.U32 R3, R207, R236, RZ ;  /* 0x000000eccf037227 */ /* 0x000fe200078e00ff */
[----:B------:R-:W-:-:S03]  /*2050*/  ISETP.GT.U32.AND P1, PT, R201, R233, PT ;  /* 0x000000e9c900720c */ /* 0x000fc60003f24070 */
[----:B------:R-:W-:Y:S02]  /*2060*/  IMAD.MOV R3, RZ, RZ, -R3 ;  /* 0x000000ffff037224 */ /* 0x000fe400078e0a03 */
[----:B------:R-:W-:-:S04]  /*2070*/  IMAD.HI.U32 R4, R207, R6, RZ ;  /* 0x00000006cf047227 */ /* 0x000fc800078e00ff */
[----:B------:R-:W-:Y:S01]  /*2080*/  @!P4 IMAD.MOV R231, RZ, RZ, -R231 ;  /* 0x000000ffffe7c224 */ /* 0x000fe200078e0ae7 */
[C---:B------:R-:W-:Y:S01]  /*2090*/  ISETP.GT.U32.AND P4, PT, R201.reuse, R235, PT ;  /* 0x000000ebc900720c */ /* 0x040fe20003f84070 */
[C---:B------:R-:W-:Y:S02]  /*20a0*/  IMAD R236, R201.reuse, R3, R236 ;  /* 0x00000003c9ec7224 */ /* 0x040fe400078e02ec */
[----:B------:R-:W-:Y:S02]  /*20b0*/  IMAD.MOV R4, RZ, RZ, -R4 ;  /* 0x000000ffff047224 */ /* 0x000fe400078e0a04 */
[--C-:B------:R-:W-:Y:S01]  /*20c0*/  @!P5 IMAD.IADD R234, R234, 0x1, -R201.reuse ;  /* 0x00000001eaead824 */ /* 0x100fe200078e0ac9 */
[----:B------:R-:W-:Y:S01]  /*20d0*/  ISETP.GT.U32.AND P5, PT, R201, R236, PT ;  /* 0x000000ecc900720c */ /* 0x000fe20003fa4070 */
[----:B------:R-:W-:Y:S01]  /*20e0*/  @!P1 IMAD.IADD R233, R233, 0x1, -R201 ;  /* 0x00000001e9e99824 */ /* 0x000fe200078e0ac9 */
[----:B------:R-:W-:Y:S01]  /*20f0*/  ISETP.GE.AND P1, PT, R8, RZ, PT ;  /* 0x000000ff0800720c */ /* 0x000fe20003f26270 */
[----:B------:R-:W-:-:S02]  /*2100*/  IMAD R237, R201, R4, R6 ;  /* 0x00000004c9ed7224 */ /* 0x000fc400078e0206 */
[----:B------:R-:W-:Y:S02]  /*2110*/  @!P6 IMAD.MOV R233, RZ, RZ, -R233 ;  /* 0x000000ffffe9e224 */ /* 0x000fe400078e0ae9 */
[----:B------:R-:W-:Y:S01]  /*2120*/  VIADD R5, R0, 0x24 ;  /* 0x0000002400057836 */ /* 0x000fe20000000000 */
[----:B------:R-:W-:Y:S01]  /*2130*/  ISETP.GT.U32.AND P6, PT, R201, R237, PT ;  /* 0x000000edc900720c */ /* 0x000fe20003fc4070 */
[--C-:B------:R-:W-:Y:S02]  /*2140*/  @!P4 IMAD.IADD R235, R235, 0x1, -R201.reuse ;  /* 0x00000001ebebc824 */ /* 0x100fe400078e0ac9 */
[----:B------:R-:W-:Y:S01]  /*2150*/  @!P0 IMAD.MOV R232, RZ, RZ, -R232 ;  /* 0x000000ffffe88224 */ /* 0x000fe200078e0ae8 */
[----:B------:R-:W-:Y:S01]  /*2160*/  IABS R238, R5 ;  /* 0x0000000500ee7213 */ /* 0x000fe20000000000 */
[----:B------:R-:W-:Y:S01]  /*2170*/  @!P5 IMAD.IADD R236, R236, 0x1, -R201 ;  /* 0x00000001ececd824 */ /* 0x000fe200078e0ac9 */
[----:B------:R-:W-:Y:S01]  /*2180*/  ISETP.GT.U32.AND P4, PT, R201, R235, PT ;  /* 0x000000ebc900720c */ /* 0x000fe20003f84070 */
[----:B------:R-:W-:Y:S01]  /*2190*/  @!P3 IMAD.MOV R234, RZ, RZ, -R234 ;  /* 0x000000ffffeab224 */ /* 0x000fe200078e0aea */
[----:B------:R-:W-:Y:S01]  /*21a0*/  ISETP.GE.AND P0, PT, R7, RZ, PT ;  /* 0x000000ff0700720c */ /* 0x000fe20003f06270 */
[----:B------:R-:W-:Y:S01]  /*21b0*/  VIADD R7, R0, 0x26 ;  /* 0x0000002600077836 */ /* 0x000fe20000000000 */
[----:B------:R-:W-:Y:S01]  /*21c0*/  ISETP.GT.U32.AND P5, PT, R201, R236, PT ;  /* 0x000000ecc900720c */ /* 0x000fe20003fa4070 */
[----:B------:R-:W-:Y:S01]  /*21d0*/  IMAD.HI.U32 R3, R207, R238, RZ ;  /* 0x000000eecf037227 */ /* 0x000fe200078e00ff */
[----:B------:R-:W-:-:S02]  /*21e0*/  ISETP.GE.AND P3, PT, R5, RZ, PT ;  /* 0x000000ff0500720c */ /* 0x000fc40003f66270 */
[----:B------:R-:W-:Y:S01]  /*21f0*/  IABS R240, R7 ;  /* 0x0000000700f07213 */ /* 0x000fe20000000000 */
[----:B------:R-:W-:Y:S02]  /*2200*/  @!P6 IMAD.IADD R237, R237, 0x1, -R201 ;  /* 0x00000001edede824 */ /* 0x000fe400078e0ac9 */
[----:B------:R-:W-:Y:S02]  /*2210*/  VIADD R4, R0, 0x25 ;  /* 0x0000002500047836 */ /* 0x000fe40000000000 */
[----:B------:R-:W-:Y:S01]  /*2220*/  IMAD.MOV R5, RZ, RZ, -R3 ;  /* 0x000000ffff057224 */ /* 0x000fe200078e0a03 */
[----:B------:R-:W-:Y:S01]  /*2230*/  ISETP.GT.U32.AND P6, PT, R201, R237, PT ;  /* 0x000000edc900720c */ /* 0x000fe20003fc4070 */
[----:B------:R-:W-:Y:S01]  /*2240*/  @!P4 IMAD.IADD R235, R235, 0x1, -R201 ;  /* 0x00000001ebebc824 */ /* 0x000fe200078e0ac9 */
[----:B------:R-:W-:Y:S01]  /*2250*/  IABS R6, R4 ;  /* 0x0000000400067213 */ /* 0x000fe20000000000 */
[----:B------:R-:W-:Y:S01]  /*2260*/  IMAD R238, R201, R5, R238 ;  /* 0x00000005c9ee7224 */ /* 0x000fe200078e02ee */
[----:B------:R-:W-:Y:S01]  /*2270*/  ISETP.GE.AND P4, PT, R4, RZ, PT ;  /* 0x000000ff0400720c */ /* 0x000fe20003f86270 */
[----:B------:R-:W-:-:S04]  /*2280*/  IMAD.HI.U32 R4, R207, R240, RZ ;  /* 0x000000f0cf047227 */ /* 0x000fc800078e00ff */
[----:B------:R-:W-:Y:S01]  /*2290*/  @!P5 IMAD.IADD R236, R236, 0x1, -R201 ;  /* 0x00000001ececd824 */ /* 0x000fe200078e0ac9 */
[----:B------:R-:W-:Y:S01]  /*22a0*/  ISETP.GT.U32.AND P5, PT, R201, R238, PT ;  /* 0x000000eec900720c */ /* 0x000fe20003fa4070 */
[----:B------:R-:W-:Y:S02]  /*22b0*/  IMAD.MOV R4, RZ, RZ, -R4 ;  /* 0x000000ffff047224 */ /* 0x000fe400078e0a04 */
[----:B------:R-:W-:-:S04]  /*22c0*/  IMAD.HI.U32 R3, R207, R6, RZ ;  /* 0x00000006cf037227 */ /* 0x000fc800078e00ff */
[----:B------:R-:W-:Y:S02]  /*22d0*/  IMAD R240, R201, R4, R240 ;  /* 0x00000004c9f07224 */ /* 0x000fe400078e02f0 */
[----:B------:R-:W-:Y:S02]  /*22e0*/  @!P6 IMAD.IADD R237, R237, 0x1, -R201 ;  /* 0x00000001edede824 */ /* 0x000fe400078e0ac9 */
[----:B------:R-:W-:Y:S02]  /*22f0*/  IMAD.MOV R3, RZ, RZ, -R3 ;  /* 0x000000ffff037224 */ /* 0x000fe400078e0a03 */
[----:B------:R-:W-:Y:S01]  /*2300*/  @!P1 IMAD.MOV R237, RZ, RZ, -R237 ;  /* 0x000000ffffed9224 */ /* 0x000fe200078e0aed */
[C---:B------:R-:W-:Y:S01]  /*2310*/  ISETP.GT.U32.AND P1, PT, R201.reuse, R240, PT ;  /* 0x000000f0c900720c */ /* 0x040fe20003f24070 */
[----:B------:R-:W-:Y:S02]  /*2320*/  IMAD R239, R201, R3, R6 ;  /* 0x00000003c9ef7224 */ /* 0x000fe400078e0206 */
[----:B------:R-:W-:-:S02]  /*2330*/  VIADD R5, R0, 0x28 ;  /* 0x0000002800057836 */ /* 0x000fc40000000000 */
[----:B------:R-:W-:Y:S02]  /*2340*/  @!P5 IMAD.IADD R238, R238, 0x1, -R201 ;  /* 0x00000001eeeed824 */ /* 0x000fe400078e0ac9 */
[----:B------:R-:W-:Y:S01]  /*2350*/  @!P0 IMAD.MOV R236, RZ, RZ, -R236 ;  /* 0x000000ffffec8224 */ /* 0x000fe200078e0aec */
[C---:B------:R-:W-:Y:S01]  /*2360*/  ISETP.GT.U32.AND P0, PT, R201.reuse, R239, PT ;  /* 0x000000efc900720c */ /* 0x040fe20003f04070 */
[----:B------:R-:W-:Y:S01]  /*2370*/  VIADD R9, R0, 0x2a ;  /* 0x0000002a00097836 */ /* 0x000fe20000000000 */
[----:B------:R-:W-:Y:S01]  /*2380*/  IABS R242, R5 ;  /* 0x0000000500f27213 */ /* 0x000fe20000000000 */
[----:B------:R-:W-:Y:S01]  /*2390*/  @!P2 IMAD.MOV R235, RZ, RZ, -R235 ;  /* 0x000000ffffeba224 */ /* 0x000fe200078e0aeb */
[----:B------:R-:W-:Y:S01]  /*23a0*/  ISETP.GT.U32.AND P5, PT, R201, R238, PT ;  /* 0x000000eec900720c */ /* 0x000fe20003fa4070 */
[----:B------:R-:W-:Y:S01]  /*23b0*/  @!P1 IMAD.IADD R240, R240, 0x1, -R201 ;  /* 0x00000001f0f09824 */ /* 0x000fe200078e0ac9 */
[----:B------:R-:W-:Y:S01]  /*23c0*/  IABS R244, R9 ;  /* 0x0000000900f47213 */ /* 0x000fe20000000000 */
[----:B------:R-:W-:Y:S01]  /*23d0*/  IMAD.HI.U32 R4, R207, R242, RZ ;  /* 0x000000f2cf047227 */ /* 0x000fe200078e00ff */
[----:B------:R-:W-:-:S02]  /*23e0*/  ISETP.GE.AND P2, PT, R7, RZ, PT ;  /* 0x000000ff0700720c */ /* 0x000fc40003f46270 */
[----:B------:R-:W-:Y:S01]  /*23f0*/  ISETP.GT.U32.AND P1, PT, R201, R240, PT ;  /* 0x000000f0c900720c */ /* 0x000fe20003f24070 */
[----:B------:R-:W-:Y:S02]  /*2400*/  IMAD.MOV R4, RZ, RZ, -R4 ;  /* 0x000000ffff047224 */ /* 0x000fe400078e0a04 */
[----:B------:R-:W-:Y:S02]  /*2410*/  VIADD R3, R0, 0x27 ;  /* 0x0000002700037836 */ /* 0x000fe40000000000 */
[--C-:B------:R-:W-:Y:S02]  /*2420*/  @!P0 IMAD.IADD R239, R239, 0x1, -R201.reuse ;  /* 0x00000001efef8824 */ /* 0x100fe400078e0ac9 */
[----:B------:R-:W-:Y:S01]  /*2430*/  @!P5 IMAD.IADD R238, R238, 0x1, -R201 ;  /* 0x00000001eeeed824 */ /* 0x000fe200078e0ac9 */
[----:B------:R-:W-:Y:S01]  /*2440*/  IABS R6, R3 ;  /* 0x0000000300067213 */ /* 0x000fe20000000000 */
[C---:B------:R-:W-:Y:S01]  /*2450*/  IMAD R242, R201.reuse, R4, R242 ;  /* 0x00000004c9f27224 */ /* 0x040fe200078e02f2 */
[----:B------:R-:W-:Y:S01]  /*2460*/  ISETP.GT.U32.AND P0, PT, R201, R239, PT ;  /* 0x000000efc900720c */ /* 0x000fe20003f04070 */
[----:B------:R-:W-:Y:S01]  /*2470*/  IMAD.HI.U32 R4, R207, R244, RZ ;  /* 0x000000f4cf047227 */ /* 0x000fe200078e00ff */
[----:B------:R-:W-:-:S02]  /*2480*/  ISETP.GE.AND P6, PT, R3, RZ, PT ;  /* 0x000000ff0300720c */ /* 0x000fc40003fc6270 */
[----:B------:R-:W-:Y:S01]  /*2490*/  ISETP.GE.AND P5, PT, R5, RZ, PT ;  /* 0x000000ff0500720c */ /* 0x000fe20003fa6270 */
[----:B------:R-:W-:Y:S01]  /*24a0*/  @!P3 IMAD.MOV R238, RZ, RZ, -R238 ;  /* 0x000000ffffeeb224 */ /* 0x000fe200078e0aee */
[----:B------:R-:W-:Y:S01]  /*24b0*/  ISETP.GT.U32.AND P3, PT, R201, R242, PT ;  /* 0x000000f2c900720c */ /* 0x000fe20003f64070 */
[----:B------:R-:W-:Y:S02]  /*24c0*/  VIADD R7, R0, 0x29 ;  /* 0x0000002900077836 */ /* 0x000fe40000000000 */
[----:B------:R-:W-:Y:S02]  /*24d0*/  IMAD.MOV R4, RZ, RZ, -R4 ;  /* 0x000000ffff047224 */ /* 0x000fe400078e0a04 */
[----:B------:R-:W-:Y:S01]  /*24e0*/  IMAD.HI.U32 R3, R207, R6, RZ ;  /* 0x00000006cf037227 */ /* 0x000fe200078e00ff */
[----:B------:R-:W-:-:S03]  /*24f0*/  IABS R8, R7 ;  /* 0x0000000700087213 */ /* 0x000fc60000000000 */
[C---:B------:R-:W-:Y:S02]  /*2500*/  IMAD R244, R201.reuse, R4, R244 ;  /* 0x00000004c9f47224 */ /* 0x040fe400078e02f4 */
[----:B------:R-:W-:Y:S02]  /*2510*/  @!P1 IMAD.IADD R240, R240, 0x1, -R201 ;  /* 0x00000001f0f09824 */ /* 0x000fe400078e0ac9 */
[----:B------:R-:W-:Y:S02]  /*2520*/  IMAD.MOV R241, RZ, RZ, -R3 ;  /* 0x000000fffff17224 */ /* 0x000fe400078e0a03 */
[----:B------:R-:W-:Y:S02]  /*2530*/  VIADD R5, R0, 0x2b ;  /* 0x0000002b00057836 */ /* 0x000fe40000000000 */
[----:B------:R-:W-:Y:S01]  /*2540*/  @!P2 IMAD.MOV R240, RZ, RZ, -R240 ;  /* 0x000000fffff0a224 */ /* 0x000fe200078e0af0 */
[----:B------:R-:W-:Y:S01]  /*2550*/  ISETP.GT.U32.AND P2, PT, R201, R244, PT ;  /* 0x000000f4c900720c */ /* 0x000fe20003f44070 */
[----:B------:R-:W-:Y:S01]  /*2560*/  IMAD.HI.U32 R3, R207, R8, RZ ;  /* 0x00000008cf037227 */ /* 0x000fe200078e00ff */
[----:B------:R-:W-:-:S03]  /*2570*/  IABS R4, R5 ;  /* 0x0000000500047213 */ /* 0x000fc60000000000 */
[--C-:B------:R-:W-:Y:S02]  /*2580*/  @!P0 IMAD.IADD R239, R239, 0x1, -R201.reuse ;  /* 0x00000001efef8824 */ /* 0x100fe400078e0ac9 */
[----:B------:R-:W-:Y:S02]  /*2590*/  @!P3 IMAD.IADD R242, R242, 0x1, -R201 ;  /* 0x00000001f2f2b824 */ /* 0x000fe400078e0ac9 */
[----:B------:R-:W-:Y:S02]  /*25a0*/  IMAD.MOV R3, RZ, RZ, -R3 ;  /* 0x000000ffff037224 */ /* 0x000fe400078e0a03 */
[----:B------:R-:W-:Y:S01]  /*25b0*/  @!P4 IMAD.MOV R239, RZ, RZ, -R239 ;  /* 0x000000ffffefc224 */ /* 0x000fe200078e0aef */
[----:B------:R-:W-:Y:S01]  /*25c0*/  ISETP.GE.AND P4, PT, R7, RZ, PT ;  /* 0x000000ff0700720c */ /* 0x000fe20003f86270 */
[C---:B------:R-:W-:Y:S01]  /*25d0*/  IMAD R243, R201.reuse, R3, R8 ;  /* 0x00000003c9f37224 */ /* 0x040fe200078e0208 */
[----:B------:R-:W-:Y:S01]  /*25e0*/  ISETP.GT.U32.AND P3, PT, R201, R242, PT ;  /* 0x000000f2c900720c */ /* 0x000fe20003f64070 */
[----:B------:R-:W-:-:S02]  /*25f0*/  VIADD R7, R0, 0x2c ;  /* 0x0000002c00077836 */ /* 0x000fc40000000000 */
[----:B------:R-:W-:Y:S01]  /*2600*/  IMAD.HI.U32 R3, R207, R4, RZ ;  /* 0x00000004cf037227 */ /* 0x000fe200078e00ff */
[C---:B------:R-:W-:Y:S02]  /*2610*/  ISETP.GT.U32.AND P1, PT, R201.reuse, R243, PT ;  /* 0x000000f3c900720c */ /* 0x040fe40003f24070 */
[----:B------:R-:W-:Y:S01]  /*2620*/  IABS R246, R7 ;  /* 0x0000000700f67213 */ /* 0x000fe20000000000 */
[C---:B------:R-:W-:Y:S02]  /*2630*/  IMAD R241, R201.reuse, R241, R6 ;  /* 0x000000f1c9f17224 */ /* 0x040fe400078e0206 */
[----:B------:R-:W-:Y:S02]  /*2640*/  IMAD.MOV R3, RZ, RZ, -R3 ;  /* 0x000000ffff037224 */ /* 0x000fe400078e0a03 */
[----:B------:R-:W-:Y:S01]  /*2650*/  @!P2 IMAD.IADD R244, R244, 0x1, -R201 ;  /* 0x00000001f4f4a824 */ /* 0x000fe200078e0ac9 */
[C---:B------:R-:W-:Y:S01]  /*2660*/  ISETP.GT.U32.AND P0, PT, R201.reuse, R241, PT ;  /* 0x000000f1c900720c */ /* 0x040fe20003f04070 */
[----:B------:R-:W-:-:S02]  /*2670*/  IMAD R245, R201, R3, R4 ;  /* 0x00000003c9f57224 */ /* 0x000fc400078e0204 */
[----:B------:R-:W-:Y:S01]  /*2680*/  IMAD.HI.U32 R3, R207, R246, RZ ;  /* 0x000000f6cf037227 */ /* 0x000fe200078e00ff */
[----:B------:R-:W-:-:S03]  /*2690*/  ISETP.GT.U32.AND P2, PT, R201, R244, PT ;  /* 0x000000f4c900720c */ /* 0x000fc60003f44070 */
[----:B------:R-:W-:Y:S01]  /*26a0*/  @!P3 IMAD.IADD R242, R242, 0x1, -R201 ;  /* 0x00000001f2f2b824 */ /* 0x000fe200078e0ac9 */
[----:B------:R-:W-:Y:S01]  /*26b0*/  ISETP.GT.U32.AND P3, PT, R201, R245, PT ;  /* 0x000000f5c900720c */ /* 0x000fe20003f64070 */
[----:B------:R-:W-:Y:S02]  /*26c0*/  IMAD.MOV R3, RZ, RZ, -R3 ;  /* 0x000000ffff037224 */ /* 0x000fe400078e0a03 */
[--C-:B------:R-:W-:Y:S02]  /*26d0*/  @!P1 IMAD.IADD R243, R243, 0x1, -R201.reuse ;  /* 0x00000001f3f39824 */ /* 0x100fe400078e0ac9 */
[----:B------:R-:W-:Y:S02]  /*26e0*/  IMAD R246, R201, R3, R246 ;  /* 0x00000003c9f67224 */ /* 0x000fe400078e02f6 */
[----:B------:R-:W-:Y:S01]  /*26f0*/  @!P0 IMAD.IADD R241, R241, 0x1, -R201 ;  /* 0x00000001f1f18824 */ /* 0x000fe200078e0ac9 */
[----:B------:R-:W-:Y:S01]  /*2700*/  ISETP.GT.U32.AND P1, PT, R201, R243, PT ;  /* 0x000000f3c900720c */ /* 0x000fe20003f24070 */
[----:B------:R-:W-:-:S02]  /*2710*/  VIADD R8, R0, 0x2d ;  /* 0x0000002d00087836 */ /* 0x000fc40000000000 */
[--C-:B------:R-:W-:Y:S01]  /*2720*/  @!P2 IMAD.IADD R244, R244, 0x1, -R201.reuse ;  /* 0x00000001f4f4a824 */ /* 0x100fe200078e0ac9 */
[----:B------:R-:W-:Y:S01]  /*2730*/  ISETP.GT.U32.AND P2, PT, R201, R246, PT ;  /* 0x000000f6c900720c */ /* 0x000fe20003f44070 */
[----:B------:R-:W-:Y:S01]  /*2740*/  @!P3 IMAD.IADD R245, R245, 0x1, -R201 ;  /* 0x00000001f5f5b824 */ /* 0x000fe200078e0ac9 */
[C---:B------:R-:W-:Y:S01]  /*2750*/  ISETP.GT.U32.AND P0, PT, R201.reuse, R241, PT ;  /* 0x000000f1c900720c */ /* 0x040fe20003f04070 */
[C---:B------:R-:W-:Y:S01]  /*2760*/  VIADD R3, R0.reuse, 0x2e ;  /* 0x0000002e00037836 */ /* 0x040fe20000000000 */
[----:B------:R-:W-:Y:S01]  /*2770*/  IABS R6, R8 ;  /* 0x0000000800067213 */ /* 0x000fe20000000000 */
[----:B------:R-:W-:Y:S01]  /*2780*/  @!P5 IMAD.MOV R242, RZ, RZ, -R242 ;  /* 0x000000fffff2d224 */ /* 0x000fe200078e0af2 */
[----:B------:R-:W-:Y:S01]  /*2790*/  ISETP.GT.U32.AND P3, PT, R201, R245, PT ;  /* 0x000000f5c900720c */ /* 0x000fe20003f64070 */
[----:B------:R-:W-:Y:S01]  /*27a0*/  VIADD R11, R0, 0x34 ;  /* 0x00000034000b7836 */ /* 0x000fe20000000000 */
[----:B------:R-:W-:Y:S01]  /*27b0*/  IABS R248, R3 ;  /* 0x0000000300f87213 */ /* 0x000fe20000000000 */
[----:B------:R-:W-:Y:S01]  /*27c0*/  IMAD.HI.U32 R4, R207, R6, RZ ;  /* 0x00000006cf047227 */ /* 0x000fe200078e00ff */
[----:B------:R-:W-:-:S02]  /*27d0*/  ISETP.GE.AND P5, PT, R7, RZ, PT ;  /* 0x000000ff0700720c */ /* 0x000fc40003fa6270 */
[----:B------:R-:W-:Y:S01]  /*27e0*/  IABS R202, R11 ;  /* 0x0000000b00ca7213 */ /* 0x000fe20000000000 */
[----:B------:R-:W-:Y:S02]  /*27f0*/  IMAD.MOV R4, RZ, RZ, -R4 ;  /* 0x000000ffff047224 */ /* 0x000fe400078e0a04 */
[--C-:B------:R-:W-:Y:S01]  /*2800*/  @!P1 IMAD.IADD R243, R243, 0x1, -R201.reuse ;  /* 0x00000001f3f39824 */ /* 0x100fe200078e0ac9 */
[----:B------:R-:W-:Y:S01]  /*2810*/  ISETP.GE.AND P1, PT, R8, RZ, PT ;  /* 0x000000ff0800720c */ /* 0x000fe20003f26270 */
[--C-:B------:R-:W-:Y:S02]  /*2820*/  @!P2 IMAD.IADD R246, R246, 0x1, -R201.reuse ;  /* 0x00000001f6f6a824 */ /* 0x100fe400078e0ac9 */
[----:B------:R-:W-:Y:S01]  /*2830*/  @!P0 IMAD.IADD R241, R241, 0x1, -R201 ;  /* 0x00000001f1f18824 */ /* 0x000fe200078e0ac9 */
[----:B------:R-:W-:Y:S01]  /*2840*/  ISETP.GE.AND P0, PT, R9, RZ, PT ;  /* 0x000000ff0900720c */ /* 0x000fe20003f06270 */
[C---:B------:R-:W-:Y:S01]  /*2850*/  IMAD R247, R201.reuse, R4, R6 ;  /* 0x00000004c9f77224 */ /* 0x040fe200078e0206 */
[----:B------:R-:W-:Y:S01]  /*2860*/  ISETP.GT.U32.AND P2, PT, R201, R246, PT ;  /* 0x000000f6c900720c */ /* 0x000fe20003f44070 */
[----:B------:R-:W-:Y:S01]  /*2870*/  @!P4 IMAD.MOV R243, RZ, RZ, -R243 ;  /* 0x000000fffff3c224 */ /* 0x000fe200078e0af3 */
[----:B------:R-:W-:Y:S01]  /*2880*/  ISETP.GE.AND P4, PT, R3, RZ, PT ;  /* 0x000000ff0300720c */ /* 0x000fe20003f86270 */
[----:B------:R-:W-:-:S04]  /*2890*/  IMAD.HI.U32 R3, R207, R248, RZ ;  /* 0x000000f8cf037227 */ /* 0x000fc800078e00ff */
[----:B------:R-:W-:Y:S01]  /*28a0*/  @!P3 IMAD.IADD R245, R245, 0x1, -R201 ;  /* 0x00000001f5f5b824 */ /* 0x000fe200078e0ac9 */
[C---:B------:R-:W-:Y:S01]  /*28b0*/  ISETP.GT.U32.AND P3, PT, R201.reuse, R247, PT ;  /* 0x000000f7c900720c */ /* 0x040fe20003f64070 */
[----:B------:R-:W-:Y:S02]  /*28c0*/  VIADD R4, R0, 0x2f ;  /* 0x0000002f00047836 */ /* 0x000fe40000000000 */
[----:B------:R-:W-:Y:S02]  /*28d0*/  IMAD.MOV R3, RZ, RZ, -R3 ;  /* 0x000000ffff037224 */ /* 0x000fe400078e0a03 */
[----:B------:R-:W-:Y:S01]  /*28e0*/  @!P6 IMAD.MOV R241, RZ, RZ, -R241 ;  /* 0x000000fffff1e224 */ /* 0x000fe200078e0af1 */
[----:B------:R-:W-:Y:S01]  /*28f0*/  IABS R6, R4 ;  /* 0x0000000400067213 */ /* 0x000fe20000000000 */
[----:B------:R-:W-:Y:S01]  /*2900*/  IMAD R248, R201, R3, R248 ;  /* 0x00000003c9f87224 */ /* 0x000fe200078e02f8 */
[----:B------:R-:W-:Y:S01]  /*2910*/  ISETP.GE.AND P6, PT, R5, RZ, PT ;  /* 0x000000ff0500720c */ /* 0x000fe20003fc6270 */
[----:B------:R-:W-:Y:S01]  /*2920*/  @!P0 IMAD.MOV R244, RZ, RZ, -R244 ;  /* 0x000000fffff48224 */ /* 0x000fe200078e0af4 */
[----:B------:R-:W-:Y:S01]  /*2930*/  ISETP.GE.AND P0, PT, R4, RZ, PT ;  /* 0x000000ff0400720c */ /* 0x000fe20003f06270 */
[----:B------:R-:W-:Y:S01]  /*2940*/  @!P2 IMAD.IADD R246, R246, 0x1, -R201 ;  /* 0x00000001f6f6a824 */ /* 0x000fe200078e0ac9 */
[----:B------:R-:W-:Y:S01]  /*2950*/  ISETP.GT.U32.AND P2, PT, R201, R248, PT ;  /* 0x000000f8c900720c */ /* 0x000fe20003f44070 */
[----:B------:R-:W-:-:S04]  /*2960*/  IMAD.HI.U32 R4, R207, R6, RZ ;  /* 0x00000006cf047227 */ /* 0x000fc800078e00ff */
[----:B------:R-:W-:Y:S02]  /*2970*/  @!P3 IMAD.IADD R247, R247, 0x1, -R201 ;  /* 0x00000001f7f7b824 */ /* 0x000fe400078e0ac9 */
[----:B------:R-:W-:Y:S02]  /*2980*/  IMAD.MOV R4, RZ, RZ, -R4 ;  /* 0x000000ffff047224 */ /* 0x000fe400078e0a04 */
[----:B------:R-:W-:Y:S01]  /*2990*/  VIADD R5, R0, 0x30 ;  /* 0x0000003000057836 */ /* 0x000fe20000000000 */
[C---:B------:R-:W-:Y:S01]  /*29a0*/  ISETP.GT.U32.AND P3, PT, R201.reuse, R247, PT ;  /* 0x000000f7c900720c */ /* 0x040fe20003f64070 */
[C---:B------:R-:W-:Y:S02]  /*29b0*/  IMAD R209, R201.reuse, R4, R6 ;  /* 0x00000004c9d17224 */ /* 0x040fe400078e0206 */
[----:B------:R-:W-:Y:S01]  /*29c0*/  @!P6 IMAD.MOV R245, RZ, RZ, -R245 ;  /* 0x000000fffff5e224 */ /* 0x000fe200078e0af5 */
[----:B------:R-:W-:Y:S01]  /*29d0*/  IABS R192, R5 ;  /* 0x0000000500c07213 */ /* 0x000fe20000000000 */
[----:B------:R-:W-:Y:S01]  /*29e0*/  @!P2 IMAD.IADD R248, R248, 0x1, -R201 ;  /* 0x00000001f8f8a824 */ /* 0x000fe200078e0ac9 */
[----:B------:R-:W-:Y:S01]  /*29f0*/  ISETP.GT.U32.AND P6, PT, R201, R209, PT ;  /* 0x000000d1c900720c */ /* 0x000fe20003fc4070 */
[----:B------:R-:W-:-:S02]  /*2a00*/  VIADD R7, R0, 0x31 ;  /* 0x0000003100077836 */ /* 0x000fc40000000000 */
[----:B------:R-:W-:Y:S01]  /*2a10*/  IMAD.HI.U32 R3, R207, R192, RZ ;  /* 0x000000c0cf037227 */ /* 0x000fe200078e00ff */
[----:B------:R-:W-:Y:S02]  /*2a20*/  ISETP.GT.U32.AND P2, PT, R201, R248, PT ;  /* 0x000000f8c900720c */ /* 0x000fe40003f44070 */
[----:B------:R-:W-:Y:S01]  /*2a30*/  IABS R8, R7 ;  /* 0x0000000700087213 */ /* 0x000fe20000000000 */
[----:B------:R-:W-:Y:S01]  /*2a40*/  @!P3 IMAD.IADD R247, R247, 0x1, -R201 ;  /* 0x00000001f7f7b824 */ /* 0x000fe200078e0ac9 */
[----:B------:R-:W-:Y:S01]  /*2a50*/  ISETP.GE.AND P3, PT, R7, RZ, PT ;  /* 0x000000ff0700720c */ /* 0x000fe20003f66270 */
[----:B------:R-:W-:Y:S02]  /*2a60*/  IMAD.MOV R3, RZ, RZ, -R3 ;  /* 0x000000ffff037224 */ /* 0x000fe400078e0a03 */
[----:B------:R-:W-:Y:S02]  /*2a70*/  VIADD R7, R0, 0x32 ;  /* 0x0000003200077836 */ /* 0x000fe40000000000 */
[----:B------:R-:W-:-:S02]  /*2a80*/  @!P6 IMAD.IADD R209, R209, 0x1, -R201 ;  /* 0x00000001d1d1e824 */ /* 0x000fc400078e0ac9 */
[C---:B------:R-:W-:Y:S01]  /*2a90*/  IMAD R192, R201.reuse, R3, R192 ;  /* 0x00000003c9c07224 */ /* 0x040fe200078e02c0 */
[----:B------:R-:W-:Y:S01]  /*2aa0*/  IABS R6, R7 ;  /* 0x0000000700067213 */ /* 0x000fe20000000000 */
[----:B------:R-:W-:Y:S01]  /*2ab0*/  @!P2 IMAD.IADD R248, R248, 0x1, -R201 ;  /* 0x00000001f8f8a824 */ /* 0x000fe200078e0ac9 */
[----:B------:R-:W-:Y:S01]  /*2ac0*/  ISETP.GT.U32.AND P6, PT, R201, R209, PT ;  /* 0x000000d1c900720c */ /* 0x000fe20003fc4070 */
[----:B------:R-:W-:Y:S01]  /*2ad0*/  IMAD.HI.U32 R4, R207, R8, RZ ;  /* 0x00000008cf047227 */ /* 0x000fe200078e00ff */
[----:B------:R-:W-:-:S03]  /*2ae0*/  ISETP.GT.U32.AND P2, PT, R201, R192, PT ;  /* 0x000000c0c900720c */ /* 0x000fc60003f44070 */
[----:B------:R-:W-:-:S04]  /*2af0*/  IMAD.HI.U32 R3, R207, R6, RZ ;  /* 0x00000006cf037227 */ /* 0x000fc800078e00ff */
[----:B------:R-:W-:Y:S02]  /*2b00*/  IMAD.MOV R4, RZ, RZ, -R4 ;  /* 0x000000ffff047224 */ /* 0x000fe400078e0a04 */
[----:B------:R-:W-:Y:S02]  /*2b10*/  VIADD R9, R0, 0x33 ;  /* 0x0000003300097836 */ /* 0x000fe40000000000 */
[----:B------:R-:W-:Y:S02]  /*2b20*/  IMAD.MOV R197, RZ, RZ, -R3 ;  /* 0x000000ffffc57224 */ /* 0x000fe400078e0a03 */
[C---:B------:R-:W-:Y:S01]  /*2b30*/  IMAD R195, R201.reuse, R4, R8 ;  /* 0x00000004c9c37224 */ /* 0x040fe200078e0208 */
[----:B------:R-:W-:Y:S01]  /*2b40*/  IABS R8, R9 ;  /* 0x0000000900087213 */ /* 0x000fe20000000000 */
[----:B------:R-:W-:Y:S02]  /*2b50*/  IMAD R197, R201, R197, R6 ;  /* 0x000000c5c9c57224 */ /* 0x000fe400078e0206 */
[--C-:B------:R-:W-:Y:S01]  /*2b60*/  @!P6 IMAD.IADD R209, R209, 0x1, -R201.reuse ;  /* 0x00000001d1d1e824 */ /* 0x100fe200078e0ac9 */
[C---:B------:R-:W-:Y:S01]  /*2b70*/  ISETP.GT.U32.AND P6, PT, R201.reuse, R195, PT ;  /* 0x000000c3c900720c */ /* 0x040fe20003fc4070 */
[----:B------:R-:W-:Y:S01]  /*2b80*/  @!P2 IMAD.IADD R192, R192, 0x1, -R201 ;  /* 0x00000001c0c0a824 */ /* 0x000fe200078e0ac9 */
[----:B------:R-:W-:Y:S01]  /*2b90*/  ISETP.GT.U32.AND P2, PT, R201, R197, PT ;  /* 0x000000c5c900720c */ /* 0x000fe20003f44070 */
[----:B------:R-:W-:-:S04]  /*2ba0*/  IMAD.HI.U32 R3, R207, R8, RZ ;  /* 0x00000008cf037227 */ /* 0x000fc800078e00ff */
[----:B------:R-:W-:-:S04]  /*2bb0*/  IMAD.HI.U32 R4, R207, R202, RZ ;  /* 0x000000cacf047227 */ /* 0x000fc800078e00ff */
[----:B------:R-:W-:Y:S02]  /*2bc0*/  IMAD.MOV R199, RZ, RZ, -R3 ;  /* 0x000000ffffc77224 */ /* 0x000fe400078e0a03 */
[----:B------:R-:W-:Y:S02]  /*2bd0*/  IMAD.MOV R4, RZ, RZ, -R4 ;  /* 0x000000ffff047224 */ /* 0x000fe400078e0a04 */
[C---:B------:R-:W-:Y:S02]  /*2be0*/  VIADD R12, R0.reuse, 0x35 ;  /* 0x00000035000c7836 */ /* 0x040fe40000000000 */
[C---:B------:R-:W-:Y:S02]  /*2bf0*/  IMAD R199, R201.reuse, R199, R8 ;  /* 0x000000c7c9c77224 */ /* 0x040fe400078e0208 */
[----:B------:R-:W-:Y:S01]  /*2c00*/  IMAD R202, R201, R4, R202 ;  /* 0x00000004c9ca7224 */ /* 0x000fe200078e02ca */
[----:B------:R-:W-:Y:S01]  /*2c10*/  IABS R208, R12 ;  /* 0x0000000c00d07213 */ /* 0x000fe20000000000 */
[--C-:B------:R-:W-:Y:S01]  /*2c20*/  @!P6 IMAD.IADD R195, R195, 0x1, -R201.reuse ;  /* 0x00000001c3c3e824 */ /* 0x100fe200078e0ac9 */
[----:B------:R-:W-:Y:S01]  /*2c30*/  ISETP.GT.U32.AND P6, PT, R201, R199, PT ;  /* 0x000000c7c900720c */ /* 0x000fe20003fc4070 */
[----:B------:R-:W-:Y:S01]  /*2c40*/  @!P2 IMAD.IADD R197, R197, 0x1, -R201 ;  /* 0x00000001c5c5a824 */ /* 0x000fe200078e0ac9 */
[C---:B------:R-:W-:Y:S01]  /*2c50*/  ISETP.GT.U32.AND P2, PT, R201.reuse, R192, PT ;  /* 0x000000c0c900720c */ /* 0x040fe20003f44070 */
[----:B------:R-:W-:Y:S01]  /*2c60*/  @!P0 IMAD.MOV R209, RZ, RZ, -R209 ;  /* 0x000000ffffd18224 */ /* 0x000fe200078e0ad1 */
[----:B------:R-:W-:Y:S01]  /*2c70*/  ISETP.GT.U32.AND P0, PT, R201, R202, PT ;  /* 0x000000cac900720c */ /* 0x000fe20003f04070 */
[----:B------:R-:W-:Y:S01]  /*2c80*/  @!P5 IMAD.MOV R246, RZ, RZ, -R246 ;  /* 0x000000fffff6d224 */ /* 0x000fe200078e0af6 */
[----:B------:R-:W-:Y:S01]  /*2c90*/  ISETP.GE.AND P5, PT, R5, RZ, PT ;  /* 0x000000ff0500720c */ /* 0x000fe20003fa6270 */
[----:B------:R-:W-:-:S02]  /*2ca0*/  VIADD R13, R0, 0x36 ;  /* 0x00000036000d7836 */ /* 0x000fc40000000000 */
[----:B------:R-:W-:-:S03]  /*2cb0*/  IMAD.HI.U32 R5, R207, R208, RZ ;  /* 0x000000d0cf057227 */ /* 0x000fc600078e00ff */
[----:B------:R-:W-:Y:S01]  /*2cc0*/  IABS R10, R13 ;  /* 0x0000000d000a7213 */ /* 0x000fe20000000000 */
[----:B------:R-:W-:Y:S01]  /*2cd0*/  @!P1 IMAD.MOV R247, RZ, RZ, -R247 ;  /* 0x000000fffff79224 */ /* 0x000fe200078e0af7 */
[C---:B------:R-:W-:Y:S01]  /*2ce0*/  ISETP.GT.U32.AND P1, PT, R201.reuse, R195, PT ;  /* 0x000000c3c900720c */ /* 0x040fe20003f24070 */
[----:B------:R-:W-:Y:S02]  /*2cf0*/  IMAD.MOV R5, RZ, RZ, -R5 ;  /* 0x000000ffff057224 */ /* 0x000fe400078e0a05 */
[C---:B------:R-:W-:Y:S02]  /*2d00*/  VIADD R8, R0.reuse, 0x38 ;  /* 0x0000003800087836 */ /* 0x040fe40000000000 */
[----:B------:R-:W-:Y:S02]  /*2d10*/  IMAD R208, R201, R5, R208 ;  /* 0x00000005c9d07224 */ /* 0x000fe400078e02d0 */
[--C-:B------:R-:W-:Y:S01]  /*2d20*/  @!P6 IMAD.IADD R199, R199, 0x1, -R201.reuse ;  /* 0x00000001c7c7e824 */ /* 0x100fe200078e0ac9 */
[C---:B------:R-:W-:Y:S01]  /*2d30*/  ISETP.GT.U32.AND P6, PT, R201.reuse, R197, PT ;  /* 0x000000c5c900720c */ /* 0x040fe20003fc4070 */
[----:B------:R-:W-:Y:S01]  /*2d40*/  VIADD R5, R0, 0x37 ;  /* 0x0000003700057836 */ /* 0x000fe20000000000 */
[----:B------:R-:W-:Y:S01]  /*2d50*/  IABS R210, R8 ;  /* 0x0000000800d27213 */ /* 0x000fe20000000000 */
[--C-:B------:R-:W-:Y:S01]  /*2d60*/  @!P2 IMAD.IADD R192, R192, 0x1, -R201.reuse ;  /* 0x00000001c0c0a824 */ /* 0x100fe200078e0ac9 */
[----:B------:R-:W-:Y:S01]  /*2d70*/  ISETP.GT.U32.AND P2, PT, R201, R208, PT ;  /* 0x000000d0c900720c */ /* 0x000fe20003f44070 */
[----:B------:R-:W-:Y:S01]  /*2d80*/  @!P0 IMAD.IADD R202, R202, 0x1, -R201 ;  /* 0x00000001caca8824 */ /* 0x000fe200078e0ac9 */
[----:B------:R-:W-:Y:S01]  /*2d90*/  IABS R214, R5 ;  /* 0x0000000500d67213 */ /* 0x000fe20000000000 */
[----:B------:R-:W-:Y:S01]  /*2da0*/  IMAD.HI.U32 R3, R207, R10, RZ ;  /* 0x0000000acf037227 */ /* 0x000fe200078e00ff */
[----:B------:R-:W-:-:S03]  /*2db0*/  ISETP.GE.AND P0, PT, R11, RZ, PT ;  /* 0x000000ff0b00720c */ /* 0x000fc60003f06270 */
[----:B------:R-:W-:Y:S01]  /*2dc0*/  @!P5 IMAD.MOV R192, RZ, RZ, -R192 ;  /* 0x000000ffffc0d224 */ /* 0x000fe200078e0ac0 */
[----:B------:R-:W-:Y:S01]  /*2dd0*/  ISETP.GT.U32.AND P5, PT, R201, R202, PT ;  /* 0x000000cac900720c */ /* 0x000fe20003fa4070 */
[----:B------:R-:W-:Y:S02]  /*2de0*/  IMAD.MOV R3, RZ, RZ, -R3 ;  /* 0x000000ffff037224 */ /* 0x000fe400078e0a03 */
[----:B------:R-:W-:-:S04]  /*2df0*/  IMAD.HI.U32 R4, R207, R210, RZ ;  /* 0x000000d2cf047227 */ /* 0x000fc800078e00ff */
[----:B------:R-:W-:Y:S01]  /*2e00*/  @!P4 IMAD.MOV R248, RZ, RZ, -R248 ;  /* 0x000000fffff8c224 */ /* 0x000fe200078e0af8 */
[----:B------:R-:W-:Y:S01]  /*2e10*/  ISETP.GT.U32.AND P4, PT, R201, R199, PT ;  /* 0x000000c7c900720c */ /* 0x000fe20003f84070 */
[----:B------:R-:W-:Y:S01]  /*2e20*/  @!P1 IMAD.IADD R195, R195, 0x1, -R201 ;  /* 0x00000001c3c39824 */ /* 0x000fe200078e0ac9 */
[----:B------:R-:W-:Y:S01]  /*2e30*/  ISETP.GE.AND P1, PT, R7, RZ, PT ;  /* 0x000000ff0700720c */ /* 0x000fe20003f26270 */
[----:B------:R-:W-:Y:S02]  /*2e40*/  IMAD R213, R201, R3, R10 ;  /* 0x00000003c9d57224 */ /* 0x000fe400078e020a */
[----:B------:R-:W-:-:S04]  /*2e50*/  IMAD.HI.U32 R3, R207, R214, RZ ;  /* 0x000000d6cf037227 */ /* 0x000fc800078e00ff */
[----:B------:R-:W-:Y:S02]  /*2e60*/  IMAD.MOV R4, RZ, RZ, -R4 ;  /* 0x000000ffff047224 */ /* 0x000fe400078e0a04 */
[----:B------:R-:W-:Y:S01]  /*2e70*/  @!P6 IMAD.IADD R197, R197, 0x1, -R201 ;  /* 0x00000001c5c5e824 */ /* 0x000fe200078e0ac9 */
[C---:B------:R-:W-:Y:S01]  /*2e80*/  ISETP.GT.U32.AND P6, PT, R201.reuse, R213, PT ;  /* 0x000000d5c900720c */ /* 0x040fe20003fc4070 */
[----:B------:R-:W-:Y:S02]  /*2e90*/  IMAD.MOV R3, RZ, RZ, -R3 ;  /* 0x000000ffff037224 */ /* 0x000fe400078e0a03 */
[C---:B------:R-:W-:Y:S02]  /*2ea0*/  IMAD R210, R201.reuse, R4, R210 ;  /* 0x00000004c9d27224 */ /* 0x040fe400078e02d2 */
[C---:B------:R-:W-:Y:S02]  /*2eb0*/  IMAD R214, R201.reuse, R3, R214 ;  /* 0x00000003c9d67224 */ /* 0x040fe400078e02d6 */
[--C-:B------:R-:W-:Y:S01]  /*2ec0*/  @!P5 IMAD.IADD R202, R202, 0x1, -R201.reuse ;  /* 0x00000001cacad824 */ /* 0x100fe200078e0ac9 */
[----:B------:R-:W-:Y:S01]  /*2ed0*/  ISETP.GT.U32.AND P5, PT, R201, R210, PT ;  /* 0x000000d2c900720c */ /* 0x000fe20003fa4070 */
[----:B------:R-:W-:Y:S01]  /*2ee0*/  @!P4 IMAD.IADD R199, R199, 0x1, -R201 ;  /* 0x00000001c7c7c824 */ /* 0x000fe200078e0ac9 */
[----:B------:R-:W-:Y:S01]  /*2ef0*/  ISETP.GE.AND P4, PT, R9, RZ, PT ;  /* 0x000000ff0900720c */ /* 0x000fe20003f86270 */
[----:B------:R-:W-:Y:S01]  /*2f00*/  @!P1 IMAD.MOV R197, RZ, RZ, -R197 ;  /* 0x000000ffffc59224 */ /* 0x000fe200078e0ac5 */
[----:B------:R-:W-:Y:S01]  /*2f10*/  ISETP.GT.U32.AND P1, PT, R201, R214, PT ;  /* 0x000000d6c900720c */ /* 0x000fe20003f24070 */
[----:B------:R-:W-:-:S02]  /*2f20*/  VIADD R4, R0, 0x39 ;  /* 0x0000003900047836 */ /* 0x000fc40000000000 */
[--C-:B------:R-:W-:Y:S02]  /*2f30*/  @!P6 IMAD.IADD R213, R213, 0x1, -R201.reuse ;  /* 0x00000001d5d5e824 */ /* 0x100fe400078e0ac9 */
[----:B------:R-:W-:Y:S01]  /*2f40*/  VIADD R7, R0, 0x3a ;  /* 0x0000003a00077836 */ /* 0x000fe20000000000 */
[----:B------:R-:W-:Y:S01]  /*2f50*/  IABS R212, R4 ;  /* 0x0000000400d47213 */ /* 0x000fe20000000000 */
[--C-:B------:R-:W-:Y:S01]  /*2f60*/  @!P2 IMAD.IADD R208, R208, 0x1, -R201.reuse ;  /* 0x00000001d0d0a824 */ /* 0x100fe200078e0ac9 */
[----:B------:R-:W-:Y:S01]  /*2f70*/  ISETP.GT.U32.AND P6, PT, R201, R213, PT ;  /* 0x000000d5c900720c */ /* 0x000fe20003fc4070 */
[----:B------:R-:W-:Y:S01]  /*2f80*/  @!P5 IMAD.IADD R210, R210, 0x1, -R201 ;  /* 0x00000001d2d2d824 */ /* 0x000fe200078e0ac9 */
[----:B------:R-:W-:Y:S01]  /*2f90*/  IABS R6, R7 ;  /* 0x0000000700067213 */ /* 0x000fe20000000000 */
[----:B------:R-:W-:Y:S01]  /*2fa0*/  @!P4 IMAD.MOV R199, RZ, RZ, -R199 ;  /* 0x000000ffffc7c224 */ /* 0x000fe200078e0ac7 */
[----:B------:R-:W-:Y:S01]  /*2fb0*/  ISETP.GE.AND P4, PT, R13, RZ, PT ;  /* 0x000000ff0d00720c */ /* 0x000fe20003f86270 */
[----:B------:R-:W-:Y:S01]  /*2fc0*/  @!P1 IMAD.IADD R214, R214, 0x1, -R201 ;  /* 0x00000001d6d69824 */ /* 0x000fe200078e0ac9 */
[----:B------:R-:W-:Y:S01]  /*2fd0*/  ISETP.GE.AND P1, PT, R4, RZ, PT ;  /* 0x000000ff0400720c */ /* 0x000fe20003f26270 */
[----:B------:R-:W-:Y:S01]  /*2fe0*/  IMAD.HI.U32 R3, R207, R212, RZ ;  /* 0x000000d4cf037227 */ /* 0x000fe200078e00ff */
[----:B------:R-:W-:-:S02]  /*2ff0*/  ISETP.GT.U32.AND P5, PT, R201, R210, PT ;  /* 0x000000d2c900720c */ /* 0x000fc40003fa4070 */
[----:B------:R-:W-:Y:S01]  /*3000*/  ISETP.GE.AND P2, PT, R12, RZ, PT ;  /* 0x000000ff0c00720c */ /* 0x000fe20003f46270 */
[----:B------:R-:W-:-:S04]  /*3010*/  IMAD.HI.U32 R4, R207, R6, RZ ;  /* 0x00000006cf047227 */ /* 0x000fc800078e00ff */
[----:B------:R-:W-:Y:S01]  /*3020*/  @!P3 IMAD.MOV R195, RZ, RZ, -R195 ;  /* 0x000000ffffc3b224 */ /* 0x000fe200078e0ac3 */
[----:B------:R-:W-:Y:S01]  /*3030*/  ISETP.GT.U32.AND P3, PT, R201, R208, PT ;  /* 0x000000d0c900720c */ /* 0x000fe20003f64070 */
[----:B------:R-:W-:Y:S02]  /*3040*/  IMAD.MOV R3, RZ, RZ, -R3 ;  /* 0x000000ffff037224 */ /* 0x000fe400078e0a03 */
[----:B------:R-:W-:Y:S02]  /*3050*/  IMAD.MOV R4, RZ, RZ, -R4 ;  /* 0x000000ffff047224 */ /* 0x000fe400078e0a04 */
[----:B------:R-:W-:Y:S01]  /*3060*/  @!P6 IMAD.IADD R213, R213, 0x1, -R201 ;  /* 0x00000001d5d5e824 */ /* 0x000fe200078e0ac9 */
[----:B------:R-:W-:Y:S01]  /*3070*/  ISETP.GE.AND P6, PT, R8, RZ, PT ;  /* 0x000000ff0800720c */ /* 0x000fe20003fc6270 */
[C---:B------:R-:W-:Y:S02]  /*3080*/  IMAD R212, R201.reuse, R3, R212 ;  /* 0x00000003c9d47224 */ /* 0x040fe400078e02d4 */
[----:B------:R-:W-:-:S02]  /*3090*/  IMAD R211, R201, R4, R6 ;  /* 0x00000004c9d37224 */ /* 0x000fc400078e0206 */
[----:B------:R-:W-:Y:S01]  /*30a0*/  @!P0 IMAD.MOV R202, RZ, RZ, -R202 ;  /* 0x000000ffffca8224 */ /* 0x000fe200078e0aca */
[C---:B------:R-:W-:Y:S01]  /*30b0*/  ISETP.GT.U32.AND P0, PT, R201.reuse, R214, PT ;  /* 0x000000d6c900720c */ /* 0x040fe20003f04070 */
[----:B------:R-:W-:Y:S01]  /*30c0*/  @!P4 IMAD.MOV R213, RZ, RZ, -R213 ;  /* 0x000000ffffd5c224 */ /* 0x000fe200078e0ad5 */
[C---:B------:R-:W-:Y:S01]  /*30d0*/  ISETP.GT.U32.AND P4, PT, R201.reuse, R212, PT ;  /* 0x000000d4c900720c */ /* 0x040fe20003f84070 */
[--C-:B------:R-:W-:Y:S01]  /*30e0*/  @!P5 IMAD.IADD R210, R210, 0x1, -R201.reuse ;  /* 0x00000001d2d2d824 */ /* 0x100fe200078e0ac9 */
[----:B------:R-:W-:Y:S01]  /*30f0*/  ISETP.GT.U32.AND P5, PT, R201, R211, PT ;  /* 0x000000d3c900720c */ /* 0x000fe20003fa4070 */
[----:B------:R-:W-:Y:S01]  /*3100*/  @!P3 IMAD.IADD R208, R208, 0x1, -R201 ;  /* 0x00000001d0d0b824 */ /* 0x000fe200078e0ac9 */
[----:B------:R-:W-:Y:S01]  /*3110*/  ISETP.GE.AND P3, PT, R5, RZ, PT ;  /* 0x000000ff0500720c */ /* 0x000fe20003f66270 */
[C---:B------:R-:W-:Y:S02]  /*3120*/  VIADD R4, R0.reuse, 0x3c ;  /* 0x0000003c00047836 */ /* 0x040fe40000000000 */
[----:B------:R-:W-:-:S02]  /*3130*/  VIADD R3, R0, 0x3b ;  /* 0x0000003b00037836 */ /* 0x000fc40000000000 */
[----:B------:R-:W-:Y:S01]  /*3140*/  VIADD R5, R0, 0x3d ;  /* 0x0000003d00057836 */ /* 0x000fe20000000000 */
[----:B------:R-:W-:Y:S01]  /*3150*/  IABS R10, R4 ;  /* 0x00000004000a7213 */ /* 0x000fe20000000000 */
[--C-:B------:R-:W-:Y:S01]  /*3160*/  @!P0 IMAD.IADD R214, R214, 0x1, -R201.reuse ;  /* 0x00000001d6d68824 */ /* 0x100fe200078e0ac9 */
[----:B------:R-:W-:Y:S01]  /*3170*/  IABS R8, R3 ;  /* 0x0000000300087213 */ /* 0x000fe20000000000 */
[--C-:B------:R-:W-:Y:S01]  /*3180*/  @!P4 IMAD.IADD R212, R212, 0x1, -R201.reuse ;  /* 0x00000001d4d4c824 */ /* 0x100fe200078e0ac9 */
[----:B------:R-:W-:Y:S01]  /*3190*/  IABS R12, R5 ;  /* 0x00000005000c7213 */ /* 0x000fe20000000000 */
[----:B------:R-:W-:Y:S01]  /*31a0*/  @!P5 IMAD.IADD R211, R211, 0x1, -R201 ;  /* 0x00000001d3d3d824 */ /* 0x000fe200078e0ac9 */
[----:B------:R-:W-:Y:S01]  /*31b0*/  ISETP.GE.AND P4, PT, R4, RZ, PT ;  /* 0x000000ff0400720c */ /* 0x000fe20003f86270 */
[----:B------:R-:W-:Y:S01]  /*31c0*/  @!P3 IMAD.MOV R214, RZ, RZ, -R214 ;  /* 0x000000ffffd6b224 */ /* 0x000fe200078e0ad6 */
[----:B------:R-:W-:Y:S01]  /*31d0*/  ISETP.GT.U32.AND P3, PT, R201, R212, PT ;  /* 0x000000d4c900720c */ /* 0x000fe20003f64070 */
[----:B------:R-:W-:Y:S01]  /*31e0*/  IMAD.HI.U32 R4, R207, R10, RZ ;  /* 0x0000000acf047227 */ /* 0x000fe200078e00ff */
[----:B------:R-:W-:-:S02]  /*31f0*/  ISETP.GT.U32.AND P5, PT, R201, R211, PT ;  /* 0x000000d3c900720c */ /* 0x000fc40003fa4070 */
[----:B------:R-:W-:Y:S01]  /*3200*/  ISETP.GE.AND P0, PT, R3, RZ, PT ;  /* 0x000000ff0300720c */ /* 0x000fe20003f06270 */
[----:B------:R-:W-:-:S04]  /*3210*/  IMAD.HI.U32 R3, R207, R8, RZ ;  /* 0x00000008cf037227 */ /* 0x000fc800078e00ff */
[----:B------:R-:W-:-:S04]  /*3220*/  IMAD.HI.U32 R6, R207, R12, RZ ;  /* 0x0000000ccf067227 */ /* 0x000fc800078e00ff */
[----:B------:R-:W-:Y:S02]  /*3230*/  IMAD.MOV R4, RZ, RZ, -R4 ;  /* 0x000000ffff047224 */ /* 0x000fe400078e0a04 */
[----:B------:R-:W-:Y:S01]  /*3240*/  @!P2 IMAD.MOV R208, RZ, RZ, -R208 ;  /* 0x000000ffffd0a224 */ /* 0x000fe200078e0ad0 */
[----:B------:R-:W-:Y:S01]  /*3250*/  ISETP.GE.AND P2, PT, R7, RZ, PT ;  /* 0x000000ff0700720c */ /* 0x000fe20003f46270 */
[----:B------:R-:W-:Y:S02]  /*3260*/  IMAD.MOV R3, RZ, RZ, -R3 ;  /* 0x000000ffff037224 */ /* 0x000fe400078e0a03 */
[----:B------:R-:W-:Y:S02]  /*3270*/  IMAD.MOV R7, RZ, RZ, -R6 ;  /* 0x000000ffff077224 */ /* 0x000fe400078e0a06 */
[----:B------:R-:W-:Y:S01]  /*3280*/  @!P6 IMAD.MOV R210, RZ, RZ, -R210 ;  /* 0x000000ffffd2e224 */ /* 0x000fe200078e0ad2 */
[----:B------:R-:W-:Y:S01]  /*3290*/  ISETP.GE.AND P6, PT, R5, RZ, PT ;  /* 0x000000ff0500720c */ /* 0x000fe20003fc6270 */
[----:B------:R-:W-:-:S02]  /*32a0*/  IMAD R6, R201, R4, R10 ;  /* 0x00000004c9067224 */ /* 0x000fc400078e020a */
[C---:B------:R-:W-:Y:S02]  /*32b0*/  IMAD R5, R201.reuse, R3, R8 ;  /* 0x00000003c9057224 */ /* 0x040fe400078e0208 */
[--C-:B------:R-:W-:Y:S02]  /*32c0*/  @!P3 IMAD.IADD R212, R212, 0x1, -R201.reuse ;  /* 0x00000001d4d4b824 */ /* 0x100fe400078e0ac9 */
[C---:B------:R-:W-:Y:S01]  /*32d0*/  IMAD R7, R201.reuse, R7, R12 ;  /* 0x00000007c9077224 */ /* 0x040fe200078e020c */
[----:B------:R-:W-:Y:S01]  /*32e0*/  ISETP.GT.U32.AND P3, PT, R201, R5, PT ;  /* 0x00000005c900720c */ /* 0x000fe20003f64070 */
[----:B------:R-:W-:Y:S01]  /*32f0*/  @!P5 IMAD.IADD R211, R211, 0x1, -R201 ;  /* 0x00000001d3d3d824 */ /* 0x000fe200078e0ac9 */
[C---:B------:R-:W-:Y:S01]  /*3300*/  ISETP.GT.U32.AND P5, PT, R201.reuse, R6, PT ;  /* 0x00000006c900720c */ /* 0x040fe20003fa4070 */
[----:B------:R-:W-:Y:S01]  /*3310*/  @!P1 IMAD.MOV R212, RZ, RZ, -R212 ;  /* 0x000000ffffd49224 */ /* 0x000fe200078e0ad4 */
[----:B------:R-:W-:Y:S01]  /*3320*/  ISETP.GT.U32.AND P1, PT, R201, R7, PT ;  /* 0x00000007c900720c */ /* 0x000fe20003f24070 */
[----:B------:R-:W-:-:S02]  /*3330*/  VIADD R4, R0, 0x3e ;  /* 0x0000003e00047836 */ /* 0x000fc40000000000 */
[C---:B------:R-:W-:Y:S02]  /*3340*/  VIADD R13, R0.reuse, 0x40 ;  /* 0x00000040000d7836 */ /* 0x040fe40000000000 */
[C---:B------:R-:W-:Y:S01]  /*3350*/  VIADD R9, R0.reuse, 0x3f ;  /* 0x0000003f00097836 */ /* 0x040fe20000000000 */
[----:B------:R-:W-:Y:S01]  /*3360*/  IABS R8, R4 ;  /* 0x0000000400087213 */ /* 0x000fe20000000000 */
[----:B------:R-:W-:Y:S01]  /*3370*/  VIADD R15, R0, 0x41 ;  /* 0x00000041000f7836 */ /* 0x000fe20000000000 */
[----:B------:R-:W-:Y:S01]  /*3380*/  IABS R14, R13 ;  /* 0x0000000d000e7213 */ /* 0x000fe20000000000 */
[--C-:B------:R-:W-:Y:S01]  /*3390*/  @!P3 IMAD.IADD R5, R5, 0x1, -R201.reuse ;  /* 0x000000010505b824 */ /* 0x100fe200078e0ac9 */
[----:B------:R-:W-:Y:S01]  /*33a0*/  IABS R12, R9 ;  /* 0x00000009000c7213 */ /* 0x000fe20000000000 */
[----:B------:R-:W-:Y:S01]  /*33b0*/  @!P5 IMAD.IADD R6, R6, 0x1, -R201 ;  /* 0x000000010606d824 */ /* 0x000fe200078e0ac9 */
[----:B------:R-:W-:Y:S01]  /*33c0*/  IABS R16, R15 ;  /* 0x0000000f00107213 */ /* 0x000fe20000000000 */
[----:B------:R-:W-:Y:S01]  /*33d0*/  IMAD.HI.U32 R3, R207, R8, RZ ;  /* 0x00000008cf037227 */ /* 0x000fe200078e00ff */
[----:B------:R-:W-:-:S02]  /*33e0*/  ISETP.GT.U32.AND P3, PT, R201, R5, PT ;  /* 0x00000005c900720c */ /* 0x000fc40003f64070 */
[----:B------:R-:W-:Y:S01]  /*33f0*/  ISETP.GT.U32.AND P5, PT, R201, R6, PT ;  /* 0x00000006c900720c */ /* 0x000fe20003fa4070 */
[----:B------:R-:W-:Y:S02]  /*3400*/  @!P1 IMAD.IADD R7, R7, 0x1, -R201 ;  /* 0x0000000107079824 */ /* 0x000fe400078e0ac9 */
[----:B------:R-:W-:Y:S02]  /*3410*/  IMAD.MOV R3, RZ, RZ, -R3 ;  /* 0x000000ffff037224 */ /* 0x000fe400078e0a03 */
[----:B------:R-:W-:Y:S01]  /*3420*/  @!P2 IMAD.MOV R211, RZ, RZ, -R211 ;  /* 0x000000ffffd3a224 */ /* 0x000fe200078e0ad3 */
[----:B------:R-:W-:Y:S01]  /*3430*/  ISETP.GE.AND P2, PT, R4, RZ, PT ;  /* 0x000000ff0400720c */ /* 0x000fe20003f46270 */
[----:B------:R-:W-:Y:S01]  /*3440*/  IMAD.HI.U32 R4, R207, R14, RZ ;  /* 0x0000000ecf047227 */ /* 0x000fe200078e00ff */
[----:B------:R-:W-:-:S03]  /*3450*/  ISETP.GT.U32.AND P1, PT, R201, R7, PT ;  /* 0x00000007c900720c */ /* 0x000fc60003f24070 */
[----:B------:R-:W-:Y:S02]  /*3460*/  IMAD R8, R201, R3, R8 ;  /* 0x00000003c9087224 */ /* 0x000fe400078e0208 */
[----:B------:R-:W-:-:S04]  /*3470*/  IMAD.HI.U32 R3, R207, R12, RZ ;  /* 0x0000000ccf037227 */ /* 0x000fc800078e00ff */
[----:B------:R-:W-:-:S04]  /*3480*/  IMAD.HI.U32 R10, R207, R16, RZ ;  /* 0x00000010cf0a7227 */ /* 0x000fc800078e00ff */
[----:B------:R-:W-:Y:S02]  /*3490*/  IMAD.MOV R4, RZ, RZ, -R4 ;  /* 0x000000ffff047224 */ /* 0x000fe400078e0a04 */
[----:B------:R-:W-:Y:S02]  /*34a0*/  IMAD.MOV R3, RZ, RZ, -R3 ;  /* 0x000000ffff037224 */ /* 0x000fe400078e0a03 */
[----:B------:R-:W-:Y:S02]  /*34b0*/  IMAD.MOV R11, RZ, RZ, -R10 ;  /* 0x000000ffff0b7224 */ /* 0x000fe400078e0a0a */
[----:B------:R-:W-:Y:S02]  /*34c0*/  IMAD R10, R201, R4, R14 ;  /* 0x00000004c90a7224 */ /* 0x000fe400078e020e */
[--C-:B------:R-:W-:Y:S01]  /*34d0*/  @!P5 IMAD.IADD R6, R6, 0x1, -R201.reuse ;  /* 0x000000010606d824 */ /* 0x100fe200078e0ac9 */
[----:B------:R-:W-:Y:S01]  /*34e0*/  ISETP.GE.AND P5, PT, R9, RZ, PT ;  /* 0x000000ff0900720c */ /* 0x000fe20003fa6270 */
[----:B------:R-:W-:Y:S01]  /*34f0*/  @!P3 IMAD.IADD R5, R5, 0x1, -R201 ;  /* 0x000000010505b824 */ /* 0x000fe200078e0ac9 */
[C---:B------:R-:W-:Y:S01]  /*3500*/  ISETP.GT.U32.AND P3, PT, R201.reuse, R8, PT ;  /* 0x00000008c900720c */ /* 0x040fe20003f64070 */
[----:B------:R-:W-:-:S02]  /*3510*/  IMAD R9, R201, R3, R12 ;  /* 0x00000003c9097224 */ /* 0x000fc400078e020c */
[----:B------:R-:W-:Y:S02]  /*3520*/  IMAD R11, R201, R11, R16 ;  /* 0x0000000bc90b7224 */ /* 0x000fe400078e0210 */
[----:B------:R-:W-:Y:S01]  /*3530*/  @!P1 IMAD.IADD R7, R7, 0x1, -R201 ;  /* 0x0000000107079824 */ /* 0x000fe200078e0ac9 */
[C---:B------:R-:W-:Y:S01]  /*3540*/  ISETP.GT.U32.AND P1, PT, R201.reuse, R10, PT ;  /* 0x0000000ac900720c */ /* 0x040fe20003f24070 */
[C---:B------:R-:W-:Y:S02]  /*3550*/  VIADD R14, R0.reuse, 0x42 ;  /* 0x00000042000e7836 */ /* 0x040fe40000000000 */
[----:B------:R-:W-:Y:S01]  /*3560*/  @!P0 IMAD.MOV R5, RZ, RZ, -R5 ;  /* 0x000000ffff058224 */ /* 0x000fe200078e0a05 */
[C---:B------:R-:W-:Y:S01]  /*3570*/  ISETP.GT.U32.AND P0, PT, R201.reuse, R9, PT ;  /* 0x00000009c900720c */ /* 0x040fe20003f04070 */
[----:B------:R-:W-:Y:S01]  /*3580*/  @!P6 IMAD.MOV R7, RZ, RZ, -R7 ;  /* 0x000000ffff07e224 */ /* 0x000fe200078e0a07 */
[----:B------:R-:W-:Y:S01]  /*3590*/  ISETP.GT.U32.AND P6, PT, R201, R11, PT ;  /* 0x0000000bc900720c */ /* 0x000fe20003fc4070 */
[----:B------:R-:W-:Y:S01]  /*35a0*/  VIADD R17, R0, 0x43 ;  /* 0x0000004300117836 */ /* 0x000fe20000000000 */
[----:B------:R-:W-:Y:S01]  /*35b0*/  IABS R12, R14 ;  /* 0x0000000e000c7213 */ /* 0x000fe20000000000 */
[----:B------:R-:W-:-:S02]  /*35c0*/  @!P3 IMAD.IADD R8, R8, 0x1, -R201 ;  /* 0x000000010808b824 */ /* 0x000fc400078e0ac9 */
[----:B------:R-:W-:Y:S01]  /*35d0*/  @!P4 IMAD.MOV R6, RZ, RZ, -R6 ;  /* 0x000000ffff06c224 */ /* 0x000fe200078e0a06 */
[----:B------:R-:W-:Y:S01]  /*35e0*/  IABS R4, R17 ;  /* 0x0000001100047213 */ /* 0x000fe20000000000 */
[----:B------:R-:W-:Y:S01]  /*35f0*/  IMAD.HI.U32 R3, R207, R12, RZ ;  /* 0x0000000ccf037227 */ /* 0x000fe200078e00ff */
[----:B------:R-:W-:Y:S02]  /*3600*/  ISETP.GT.U32.AND P3, PT, R201, R8, PT ;  /* 0x00000008c900720c */ /* 0x000fe40003f64070 */
[----:B------:R-:W-:Y:S01]  /*3610*/  ISETP.GE.AND P4, PT, R13, RZ, PT ;  /* 0x000000ff0d00720c */ /* 0x000fe20003f86270 */
[----:B------:R-:W-:Y:S02]  /*3620*/  @!P1 IMAD.IADD R10, R10, 0x1, -R201 ;  /* 0x000000010a0a9824 */ /* 0x000fe400078e0ac9 */
[----:B------:R-:W-:Y:S02]  /*3630*/  IMAD.MOV R3, RZ, RZ, -R3 ;  /* 0x000000ffff037224 */ /* 0x000fe400078e0a03 */
[--C-:B------:R-:W-:Y:S01]  /*3640*/  @!P0 IMAD.IADD R9, R9, 0x1, -R201.reuse ;  /* 0x0000000109098824 */ /* 0x100fe200078e0ac9 */
[----:B------:R-:W-:Y:S01]  /*3650*/  ISETP.GE.AND P0, PT, R14, RZ, PT ;  /* 0x000000ff0e00720c */ /* 0x000fe20003f06270 */
[----:B------:R-:W-:Y:S01]  /*3660*/  @!P6 IMAD.IADD R11, R11, 0x1, -R201 ;  /* 0x000000010b0be824 */ /* 0x000fe200078e0ac9 */
[C---:B------:R-:W-:Y:S01]  /*3670*/  ISETP.GT.U32.AND P6, PT, R201.reuse, R10, PT ;  /* 0x0000000ac900720c */ /* 0x040fe20003fc4070 */
[C---:B------:R-:W-:Y:S01]  /*3680*/  IMAD R12, R201.reuse, R3, R12 ;  /* 0x00000003c90c7224 */ /* 0x040fe200078e020c */
[----:B------:R-:W-:Y:S01]  /*3690*/  ISETP.GT.U32.AND P1, PT, R201, R9, PT ;  /* 0x00000009c900720c */ /* 0x000fe20003f24070 */
[----:B------:R-:W-:-:S04]  /*36a0*/  IMAD.HI.U32 R3, R207, R4, RZ ;  /* 0x00000004cf037227 */ /* 0x000fc800078e00ff */
[----:B------:R-:W-:Y:S02]  /*36b0*/  IMAD.MOV R3, RZ, RZ, -R3 ;  /* 0x000000ffff037224 */ /* 0x000fe400078e0a03 */
[--C-:B------:R-:W-:Y:S01]  /*36c0*/  @!P3 IMAD.IADD R8, R8, 0x1, -R201.reuse ;  /* 0x000000010808b824 */ /* 0x100fe200078e0ac9 */
[----:B------:R-:W-:Y:S01]  /*36d0*/  ISETP.GE.AND P3, PT, R15, RZ, PT ;  /* 0x000000ff0f00720c */ /* 0x000fe20003f66270 */
[C---:B------:R-:W-:Y:S02]  /*36e0*/  IMAD R13, R201.reuse, R3, R4 ;  /* 0x00000003c90d7224 */ /* 0x040fe400078e0204 */
[--C-:B------:R-:W-:Y:S02]  /*36f0*/  @!P6 IMAD.IADD R10, R10, 0x1, -R201.reuse ;  /* 0x000000010a0ae824 */ /* 0x100fe400078e0ac9 */
[C---:B------:R-:W-:Y:S01]  /*3700*/  VIADD R15, R0.reuse, 0x44 ;  /* 0x00000044000f7836 */ /* 0x040fe20000000000 */
[----:B------:R-:W-:Y:S01]  /*3710*/  ISETP.GT.U32.AND P6, PT, R201, R13, PT ;  /* 0x0000000dc900720c */ /* 0x000fe20003fc4070 */
[----:B------:R-:W-:Y:S01]  /*3720*/  @!P1 IMAD.IADD R9, R9, 0x1, -R201 ;  /* 0x0000000109099824 */ /* 0x000fe200078e0ac9 */
[----:B------:R-:W-:Y:S01]  /*3730*/  ISETP.GT.U32.AND P1, PT, R201, R12, PT ;  /* 0x0000000cc900720c */ /* 0x000fe20003f24070 */
[C---:B------:R-:W-:Y:S01]  /*3740*/  VIADD R19, R0.reuse, 0x45 ;  /* 0x0000004500137836 */ /* 0x040fe20000000000 */
[----:B------:R-:W-:Y:S01]  /*3750*/  IABS R14, R15 ;  /* 0x0000000f000e7213 */ /* 0x000fe20000000000 */
[----:B------:R-:W-:-:S02]  /*3760*/  VIADD R20, R0, 0x46 ;  /* 0x0000004600147836 */ /* 0x000fc40000000000 */
[----:B------:R-:W-:Y:S01]  /*3770*/  @!P2 IMAD.MOV R8, RZ, RZ, -R8 ;  /* 0x000000ffff08a224 */ /* 0x000fe200078e0a08 */
[----:B------:R-:W-:Y:S01]  /*3780*/  ISETP.GT.U32.AND P2, PT, R201, R11, PT ;  /* 0x0000000bc900720c */ /* 0x000fe20003f44070 */
[----:B------:R-:W-:Y:S01]  /*3790*/  IMAD.HI.U32 R3, R207, R14, RZ ;  /* 0x0000000ecf037227 */ /* 0x000fe200078e00ff */
[----:B------:R-:W-:Y:S02]  /*37a0*/  IABS R16, R19 ;  /* 0x0000001300107213 */ /* 0x000fe40000000000 */
[----:B------:R-:W-:Y:S01]  /*37b0*/  IABS R18, R20 ;  /* 0x0000001400127213 */ /* 0x000fe20000000000 */
[----:B------:R-:W-:Y:S02]  /*37c0*/  @!P6 IMAD.IADD R13, R13, 0x1, -R201 ;  /* 0x000000010d0de824 */ /* 0x000fe400078e0ac9 */
[----:B------:R-:W-:-:S03]  /*37d0*/  IMAD.HI.U32 R4, R207, R16, RZ ;  /* 0x00000010cf047227 */ /* 0x000fc600078e00ff */
[----:B------:R-:W-:Y:S01]  /*37e0*/  ISETP.GT.U32.AND P6, PT, R201, R13, PT ;  /* 0x0000000dc900720c */ /* 0x000fe20003fc4070 */
[----:B------:R-:W-:Y:S02]  /*37f0*/  IMAD.MOV R3, RZ, RZ, -R3 ;  /* 0x000000ffff037224 */ /* 0x000fe400078e0a03 */
[----:B------:R-:W-:Y:S01]  /*3800*/  @!P1 IMAD.IADD R12, R12, 0x1, -R201 ;  /* 0x000000010c0c9824 */ /* 0x000fe200078e0ac9 */
[----:B------:R-:W-:Y:S01]  /*3810*/  ISETP.GE.AND P1, PT, R15, RZ, PT ;  /* 0x000000ff0f00720c */ /* 0x000fe20003f26270 */
[----:B------:R-:W-:-:S04]  /*3820*/  IMAD.HI.U32 R15, R207, R18, RZ ;  /* 0x00000012cf0f7227 */ /* 0x000fc800078e00ff */
[----:B------:R-:W-:Y:S02]  /*3830*/  IMAD.MOV R4, RZ, RZ, -R4 ;  /* 0x000000ffff047224 */ /* 0x000fe400078e0a04 */
[----:B------:R-:W-:Y:S02]  /*3840*/  IMAD R14, R201, R3, R14 ;  /* 0x00000003c90e7224 */ /* 0x000fe400078e020e */
[----:B------:R-:W-:Y:S02]  /*3850*/  IMAD.MOV R3, RZ, RZ, -R15 ;  /* 0x000000ffff037224 */ /* 0x000fe400078e0a0f */
[----:B------:R-:W-:Y:S01]  /*3860*/  @!P2 IMAD.IADD R11, R11, 0x1, -R201 ;  /* 0x000000010b0ba824 */ /* 0x000fe200078e0ac9 */
[----:B------:R-:W-:Y:S01]  /*3870*/  ISETP.GE.AND P2, PT, R17, RZ, PT ;  /* 0x000000ff1100720c */ /* 0x000fe20003f46270 */
[C---:B------:R-:W-:Y:S02]  /*3880*/  IMAD R15, R201.reuse, R4, R16 ;  /* 0x00000004c90f7224 */ /* 0x040fe400078e0210 */
[----:B------:R-:W-:Y:S01]  /*3890*/  @!P4 IMAD.MOV R10, RZ, RZ, -R10 ;  /* 0x000000ffff0ac224 */ /* 0x000fe200078e0a0a */
[C---:B------:R-:W-:Y:S01]  /*38a0*/  ISETP.GT.U32.AND P4, PT, R201.reuse, R14, PT ;  /* 0x0000000ec900720c */ /* 0x040fe20003f84070 */
[----:B------:R-:W-:-:S02]  /*38b0*/  IMAD R16, R201, R3, R18 ;  /* 0x00000003c9107224 */ /* 0x000fc400078e0212 */
[----:B------:R-:W-:Y:S01]  /*38c0*/  @!P3 IMAD.MOV R11, RZ, RZ, -R11 ;  /* 0x000000ffff0bb224 */ /* 0x000fe200078e0a0b */
[----:B------:R-:W-:Y:S01]  /*38d0*/  ISETP.GT.U32.AND P3, PT, R201, R15, PT ;  /* 0x0000000fc900720c */ /* 0x000fe20003f64070 */
[----:B------:R-:W-:Y:S01]  /*38e0*/  @!P6 IMAD.IADD R13, R13, 0x1, -R201 ;  /* 0x000000010d0de824 */ /* 0x000fe200078e0ac9 */
[C---:B------:R-:W-:Y:S01]  /*38f0*/  ISETP.GT.U32.AND P6, PT, R201.reuse, R16, PT ;  /* 0x00000010c900720c */ /* 0x040fe20003fc4070 */
[C---:B------:R-:W-:Y:S02]  /*3900*/  VIADD R21, R0.reuse, 0x47 ;  /* 0x0000004700157836 */ /* 0x040fe40000000000 */
[----:B------:R-:W-:Y:S02]  /*3910*/  VIADD R23, R0, 0x48 ;  /* 0x0000004800177836 */ /* 0x000fe40000000000 */
[----:B------:R-:W-:Y:S01]  /*3920*/  @!P5 IMAD.MOV R9, RZ, RZ, -R9 ;  /* 0x000000ffff09d224 */ /* 0x000fe200078e0a09 */
[----:B------:R-:W-:Y:S01]  /*3930*/  IABS R4, R21 ;  /* 0x0000001500047213 */ /* 0x000fe20000000000 */
[--C-:B------:R-:W-:Y:S01]  /*3940*/  @!P4 IMAD.IADD R14, R14, 0x1, -R201.reuse ;  /* 0x000000010e0ec824 */ /* 0x100fe200078e0ac9 */
[----:B------:R-:W-:Y:S01]  /*3950*/  IABS R18, R23 ;  /* 0x0000001700127213 */ /* 0x000fe20000000000 */
[----:B------:R-:W-:Y:S01]  /*3960*/  VIADD R24, R0, 0x49 ;  /* 0x0000004900187836 */ /* 0x000fe20000000000 */
[----:B------:R-:W-:Y:S01]  /*3970*/  ISETP.GT.U32.AND P5, PT, R201, R12, PT ;  /* 0x0000000cc900720c */ /* 0x000fe20003fa4070 */
[----:B------:R-:W-:Y:S01]  /*3980*/  @!P3 IMAD.IADD R15, R15, 0x1, -R201 ;  /* 0x000000010f0fb824 */ /* 0x000fe200078e0ac9 */
[----:B------:R-:W-:Y:S01]  /*3990*/  ISETP.GT.U32.AND P3, PT, R201, R14, PT ;  /* 0x0000000ec900720c */ /* 0x000fe20003f64070 */
[----:B------:R-:W-:Y:S01]  /*39a0*/  IMAD.HI.U32 R3, R207, R4, RZ ;  /* 0x00000004cf037227 */ /* 0x000fe200078e00ff */
[----:B------:R-:W-:-:S03]  /*39b0*/  ISETP.GE.AND P4, PT, R20, RZ, PT ;  /* 0x000000ff1400720c */ /* 0x000fc60003f86270 */
[----:B------:R-:W-:Y:S01]  /*39c0*/  @!P6 IMAD.IADD R16, R16, 0x1, -R201 ;  /* 0x000000011010e824 */ /* 0x000fe200078e0ac9 */
[----:B------:R-:W-:Y:S01]  /*39d0*/  ISETP.GT.U32.AND P6, PT, R201, R15, PT ;  /* 0x0000000fc900720c */ /* 0x000fe20003fc4070 */
[----:B------:R-:W-:Y:S02]  /*39e0*/  IMAD.MOV R17, RZ, RZ, -R3 ;  /* 0x000000ffff117224 */ /* 0x000fe400078e0a03 */
[----:B------:R-:W-:-:S04]  /*39f0*/  IMAD.HI.U32 R3, R207, R18, RZ ;  /* 0x00000012cf037227 */ /* 0x000fc800078e00ff */
[C---:B------:R-:W-:Y:S01]  /*3a00*/  IMAD R17, R201.reuse, R17, R4 ;  /* 0x00000011c9117224 */ /* 0x040fe200078e0204 */
[----:B------:R-:W-:Y:S01]  /*3a10*/  IABS R4, R24 ;  /* 0x0000001800047213 */ /* 0x000fe20000000000 */
[----:B------:R-:W-:Y:S02]  /*3a20*/  IMAD.MOV R3, RZ, RZ, -R3 ;  /* 0x000000ffff037224 */ /* 0x000fe400078e0a03 */
[--C-:B------:R-:W-:Y:S01]  /*3a30*/  @!P3 IMAD.IADD R14, R14, 0x1, -R201.reuse ;  /* 0x000000010e0eb824 */ /* 0x100fe200078e0ac9 */
[C---:B------:R-:W-:Y:S01]  /*3a40*/  ISETP.GT.U32.AND P3, PT, R201.reuse, R17, PT ;  /* 0x00000011c900720c */ /* 0x040fe20003f64070 */
[----:B------:R-:W-:Y:S02]  /*3a50*/  IMAD R18, R201, R3, R18 ;  /* 0x00000003c9127224 */ /* 0x000fe400078e0212 */
[--C-:B------:R-:W-:Y:S02]  /*3a60*/  @!P6 IMAD.IADD R15, R15, 0x1, -R201.reuse ;  /* 0x000000010f0fe824 */ /* 0x100fe400078e0ac9 */
[----:B------:R-:W-:Y:S01]  /*3a70*/  VIADD R25, R0, 0x4a ;  /* 0x0000004a00197836 */ /* 0x000fe20000000000 */
[----:B------:R-:W-:Y:S01]  /*3a80*/  ISETP.GT.U32.AND P6, PT, R201, R18, PT ;  /* 0x00000012c900720c */ /* 0x000fe20003fc4070 */
[----:B------:R-:W-:Y:S01]  /*3a90*/  @!P5 IMAD.IADD R12, R12, 0x1, -R201 ;  /* 0x000000010c0cd824 */ /* 0x000fe200078e0ac9 */
[----:B------:R-:W-:Y:S01]  /*3aa0*/  ISETP.GE.AND P5, PT, R19, RZ, PT ;  /* 0x000000ff1300720c */ /* 0x000fe20003fa6270 */
[----:B------:R-:W-:Y:S01]  /*3ab0*/  IMAD.HI.U32 R3, R207, R4, RZ ;  /* 0x00000004cf037227 */ /* 0x000fe200078e00ff */
[----:B------:R-:W-:-:S03]  /*3ac0*/  IABS R20, R25 ;  /* 0x0000001900147213 */ /* 0x000fc60000000000 */
[----:B------:R-:W-:Y:S01]  /*3ad0*/  @!P3 IMAD.IADD R17, R17, 0x1, -R201 ;  /* 0x000000011111b824 */ /* 0x000fe200078e0ac9 */
[----:B------:R-:W-:Y:S01]  /*3ae0*/  ISETP.GE.AND P3, PT, R23, RZ, PT ;  /* 0x000000ff1700720c */ /* 0x000fe20003f66270 */
[----:B------:R-:W-:Y:S01]  /*3af0*/  @!P0 IMAD.MOV R12, RZ, RZ, -R12 ;  /* 0x000000ffff0c8224 */ /* 0x000fe200078e0a0c */
[C---:B------:R-:W-:Y:S01]  /*3b00*/  ISETP.GT.U32.AND P0, PT, R201.reuse, R16, PT ;  /* 0x00000010c900720c */ /* 0x040fe20003f04070 */
[----:B------:R-:W-:Y:S02]  /*3b10*/  IMAD.MOV R19, RZ, RZ, -R3 ;  /* 0x000000ffff137224 */ /* 0x000fe400078e0a03 */
[----:B------:R-:W-:Y:S01]  /*3b20*/  @!P6 IMAD.IADD R18, R18, 0x1, -R201 ;  /* 0x000000011212e824 */ /* 0x000fe200078e0ac9 */
[----:B------:R-:W-:Y:S01]  /*3b30*/  ISETP.GT.U32.AND P6, PT, R201, R17, PT ;  /* 0x00000011c900720c */ /* 0x000fe20003fc4070 */
[----:B------:R-:W-:-:S04]  /*3b40*/  IMAD.HI.U32 R3, R207, R20, RZ ;  /* 0x00000014cf037227 */ /* 0x000fc800078e00ff */
[C---:B------:R-:W-:Y:S02]  /*3b50*/  IMAD R19, R201.reuse, R19, R4 ;  /* 0x00000013c9137224 */ /* 0x040fe400078e0204 */
[----:B------:R-:W-:Y:S02]  /*3b60*/  VIADD R26, R0, 0x4b ;  /* 0x0000004b001a7836 */ /* 0x000fe40000000000 */
[----:B------:R-:W-:Y:S02]  /*3b70*/  IMAD.MOV R4, RZ, RZ, -R3 ;  /* 0x000000ffff047224 */ /* 0x000fe400078e0a03 */
[----:B------:R-:W-:Y:S01]  /*3b80*/  @!P1 IMAD.MOV R14, RZ, RZ, -R14 ;  /* 0x000000ffff0e9224 */ /* 0x000fe200078e0a0e */
[C---:B------:R-:W-:Y:S01]  /*3b90*/  ISETP.GT.U32.AND P1, PT, R201.reuse, R19, PT ;  /* 0x00000013c900720c */ /* 0x040fe20003f24070 */
[----:B------:R-:W-:Y:S01]  /*3ba0*/  @!P2 IMAD.MOV R13, RZ, RZ, -R13 ;  /* 0x000000ffff0da224 */ /* 0x000fe200078e0a0d */
[----:B------:R-:W-:Y:S01]  /*3bb0*/  IABS R22, R26 ;  /* 0x0000001a00167213 */ /* 0x000fe20000000000 */
[C---:B------:R-:W-:Y:S01]  /*3bc0*/  IMAD R20, R201.reuse, R4, R20 ;  /* 0x00000004c9147224 */ /* 0x040fe200078e0214 */
[----:B------:R-:W-:Y:S01]  /*3bd0*/  ISETP.GT.U32.AND P2, PT, R201, R18, PT ;  /* 0x00000012c900720c */ /* 0x000fe20003f44070 */
[--C-:B------:R-:W-:Y:S01]  /*3be0*/  @!P0 IMAD.IADD R16, R16, 0x1, -R201.reuse ;  /* 0x0000000110108824 */ /* 0x100fe200078e0ac9 */
[----:B------:R-:W-:Y:S01]  /*3bf0*/  ISETP.GE.AND P0, PT, R21, RZ, PT ;  /* 0x000000ff1500720c */ /* 0x000fe20003f06270 */
[----:B------:R-:W-:Y:S01]  /*3c00*/  @!P6 IMAD.IADD R17, R17, 0x1, -R201 ;  /* 0x000000011111e824 */ /* 0x000fe200078e0ac9 */
[----:B------:R-:W-:Y:S01]  /*3c10*/  ISETP.GT.U32.AND P6, PT, R201, R20, PT ;  /* 0x00000014c900720c */ /* 0x000fe20003fc4070 */
[----:B------:R-:W-:-:S04]  /*3c20*/  IMAD.HI.U32 R3, R207, R22, RZ ;  /* 0x00000016cf037227 */ /* 0x000fc800078e00ff */
[----:B------:R-:W-:Y:S02]  /*3c30*/  VIADD R21, R0, 0x4c ;  /* 0x0000004c00157836 */ /* 0x000fe40000000000 */
[----:B------:R-:W-:Y:S02]  /*3c40*/  IMAD.MOV R3, RZ, RZ, -R3 ;  /* 0x000000ffff037224 */ /* 0x000fe400078e0a03 */
[--C-:B------:R-:W-:Y:S01]  /*3c50*/  @!P1 IMAD.IADD R19, R19, 0x1, -R201.reuse ;  /* 0x0000000113139824 */ /* 0x100fe200078e0ac9 */
[----:B------:R-:W-:Y:S01]  /*3c60*/  IABS R4, R21 ;  /* 0x0000001500047213 */ /* 0x000fe20000000000 */
[----:B------:R-:W-:Y:S01]  /*3c70*/  @!P2 IMAD.IADD R18, R18, 0x1, -R201 ;  /* 0x000000011212a824 */ /* 0x000fe200078e0ac9 */
[----:B------:R-:W-:Y:S01]  /*3c80*/  ISETP.GE.AND P1, PT, R21, RZ, PT ;  /* 0x000000ff1500720c */ /* 0x000fe20003f26270 */
[----:B------:R-:W-:Y:S01]  /*3c90*/  IMAD R21, R201, R3, R22 ;  /* 0x00000003c9157224 */ /* 0x000fe200078e0216 */
[----:B------:R-:W-:Y:S01]  /*3ca0*/  ISETP.GE.AND P2, PT, R26, RZ, PT ;  /* 0x000000ff1a00720c */ /* 0x000fe20003f46270 */
[----:B------:R-:W-:-:S02]  /*3cb0*/  IMAD.MOV.U32 R22, RZ, RZ, R4 ;  /* 0x000000ffff167224 */ /* 0x000fc400078e0004 */
[----:B------:R-:W-:Y:S01]  /*3cc0*/  @!P6 IMAD.IADD R20, R20, 0x1, -R201 ;  /* 0x000000011414e824 */ /* 0x000fe200078e0ac9 */
[C---:B------:R-:W-:Y:S01]  /*3cd0*/  ISETP.GT.U32.AND P6, PT, R201.reuse, R19, PT ;  /* 0x00000013c900720c */ /* 0x040fe20003fc4070 */
[----:B------:R-:W-:Y:S01]  /*3ce0*/  @!P3 IMAD.MOV R18, RZ, RZ, -R18 ;  /* 0x000000ffff12b224 */ /* 0x000fe200078e0a12 */
[----:B------:R-:W-:Y:S01]  /*3cf0*/  ISETP.GT.U32.AND P3, PT, R201, R21, PT ;  /* 0x00000015c900720c */ /* 0x000fe20003f64070 */
[----:B------:R-:W-:-:S04]  /*3d00*/  IMAD.HI.U32 R3, R207, R22, RZ ;  /* 0x00000016cf037227 */ /* 0x000fc800078e00ff */
[----:B------:R-:W-:Y:S01]  /*3d10*/  @!P5 IMAD.MOV R15, RZ, RZ, -R15 ;  /* 0x000000ffff0fd224 */ /* 0x000fe200078e0a0f */
[----:B------:R-:W-:Y:S01]  /*3d20*/  ISETP.GE.AND P5, PT, R24, RZ, PT ;  /* 0x000000ff1800720c */ /* 0x000fe20003fa6270 */
[----:B------:R-:W-:Y:S01]  /*3d30*/  @!P0 IMAD.MOV R17, RZ, RZ, -R17 ;  /* 0x000000ffff118224 */ /* 0x000fe200078e0a11 */
[----:B------:R-:W-:Y:S01]  /*3d40*/  ISETP.GT.U32.AND P0, PT, R201, R20, PT ;  /* 0x00000014c900720c */ /* 0x000fe20003f04070 */
[C---:B------:R-:W-:Y:S02]  /*3d50*/  VIADD R23, R0.reuse, 0x4d ;  /* 0x0000004d00177836 */ /* 0x040fe40000000000 */
[----:B------:R-:W-:Y:S02]  /*3d60*/  IMAD.MOV R3, RZ, RZ, -R3 ;  /* 0x000000ffff037224 */ /* 0x000fe400078e0a03 */
[----:B------:R-:W-:Y:S01]  /*3d70*/  @!P4 IMAD.MOV R16, RZ, RZ, -R16 ;  /* 0x000000ffff10c224 */ /* 0x000fe200078e0a10 */
[----:B------:R-:W-:Y:S01]  /*3d80*/  ISETP.GE.AND P4, PT, R25, RZ, PT ;  /* 0x000000ff1900720c */ /* 0x000fe20003f86270 */
[----:B------:R-:W-:Y:S01]  /*3d90*/  VIADD R25, R0, 0x4e ;  /* 0x0000004e00197836 */ /* 0x000fe20000000000 */
[----:B------:R-:W-:Y:S01]  /*3da0*/  IABS R24, R23 ;  /* 0x0000001700187213 */ /* 0x000fe20000000000 */
[----:B------:R-:W-:-:S02]  /*3db0*/  IMAD R22, R201, R3, R22 ;  /* 0x00000003c9167224 */ /* 0x000fc400078e0216 */
[--C-:B------:R-:W-:Y:S01]  /*3dc0*/  @!P6 IMAD.IADD R19, R19, 0x1, -R201.reuse ;  /* 0x000000011313e824 */ /* 0x100fe200078e0ac9 */
[----:B------:R-:W-:Y:S01]  /*3dd0*/  IABS R26, R25 ;  /* 0x00000019001a7213 */ /* 0x000fe20000000000 */
[----:B------:R-:W-:Y:S01]  /*3de0*/  @!P3 IMAD.IADD R21, R21, 0x1, -R201 ;  /* 0x000000011515b824 */ /* 0x000fe200078e0ac9 */
[----:B------:R-:W-:Y:S01]  /*3df0*/  ISETP.GT.U32.AND P6, PT, R201, R22, PT ;  /* 0x00000016c900720c */ /* 0x000fe20003fc4070 */
[----:B------:R-:W-:Y:S01]  /*3e00*/  IMAD.HI.U32 R3, R207, R24, RZ ;  /* 0x00000018cf037227 */ /* 0x000fe200078e00ff */
[----:B------:R-:W-:-:S03]  /*3e10*/  ISETP.GE.AND P3, PT, R25, RZ, PT ;  /* 0x000000ff1900720c */ /* 0x000fc60003f66270 */
[----:B------:R-:W-:Y:S01]  /*3e20*/  @!P0 IMAD.IADD R20, R20, 0x1, -R201 ;  /* 0x0000000114148824 */ /* 0x000fe200078e0ac9 */
[----:B------:R-:W-:Y:S01]  /*3e30*/  ISETP.GE.AND P0, PT, R23, RZ, PT ;  /* 0x000000ff1700720c */ /* 0x000fe20003f06270 */
[----:B------:R-:W-:Y:S01]  /*3e40*/  @!P5 IMAD.MOV R19, RZ, RZ, -R19 ;  /* 0x000000ffff13d224 */ /* 0x000fe200078e0a13 */
[----:B------:R-:W-:Y:S01]  /*3e50*/  ISETP.GT.U32.AND P5, PT, R201, R21, PT ;  /* 0x00000015c900720c */ /* 0x000fe20003fa4070 */
[----:B------:R-:W-:-:S04]  /*3e60*/  IMAD.HI.U32 R4, R207, R26, RZ ;  /* 0x0000001acf047227 */ /* 0x000fc800078e00ff */
[----:B------:R-:W-:Y:S02]  /*3e70*/  IMAD.MOV R23, RZ, RZ, -R3 ;  /* 0x000000ffff177224 */ /* 0x000fe400078e0a03 */
[----:B------:R-:W-:Y:S02]  /*3e80*/  VIADD R27, R0, 0x4f ;  /* 0x0000004f001b7836 */ /* 0x000fe40000000000 */
[----:B------:R-:W-:Y:S02]  /*3e90*/  IMAD.MOV R4, RZ, RZ, -R4 ;  /* 0x000000ffff047224 */ /* 0x000fe400078e0a04 */
[C---:B------:R-:W-:Y:S01]  /*3ea0*/  IMAD R23, R201.reuse, R23, R24 ;  /* 0x00000017c9177224 */ /* 0x040fe200078e0218 */
[----:B------:R-:W-:Y:S01]  /*3eb0*/  IABS R28, R27 ;  /* 0x0000001b001c7213 */ /* 0x000fe20000000000 */
[----:B------:R-:W-:Y:S02]  /*3ec0*/  IMAD R24, R201, R4, R26 ;  /* 0x00000004c9187224 */ /* 0x000fe400078e021a */
[----:B------:R-:W-:-:S02]  /*3ed0*/  @!P6 IMAD.IADD R22, R22, 0x1, -R201 ;  /* 0x000000011616e824 */ /* 0x000fc400078e0ac9 */
[----:B------:R-:W-:Y:S01]  /*3ee0*/  @!P4 IMAD.MOV R20, RZ, RZ, -R20 ;  /* 0x000000ffff14c224 */ /* 0x000fe200078e0a14 */
[----:B------:R-:W-:Y:S01]  /*3ef0*/  ISETP.GT.U32.AND P4, PT, R201, R23, PT ;  /* 0x00000017c900720c */ /* 0x000fe20003f84070 */
[----:B------:R-:W-:Y:S01]  /*3f00*/  @!P5 IMAD.IADD R21, R21, 0x1, -R201 ;  /* 0x000000011515d824 */ /* 0x000fe200078e0ac9 */
[----:B------:R-:W-:Y:S01]  /*3f10*/  ISETP.GT.U32.AND P6, PT, R201, R22, PT ;  /* 0x00000016c900720c */ /* 0x000fe20003fc4070 */
[----:B------:R-:W-:Y:S01]  /*3f20*/  IMAD.HI.U32 R3, R207, R28, RZ ;  /* 0x0000001ccf037227 */ /* 0x000fe200078e00ff */
[----:B------:R-:W-:-:S03]  /*3f30*/  ISETP.GT.U32.AND P5, PT, R201, R24, PT ;  /* 0x00000018c900720c */ /* 0x000fc60003fa4070 */
[----:B------:R-:W-:Y:S02]  /*3f40*/  IMAD.MOV R3, RZ, RZ, -R3 ;  /* 0x000000ffff037224 */ /* 0x000fe400078e0a03 */
[----:B------:R-:W-:Y:S02]  /*3f50*/  VIADD R29, R0, 0x50 ;  /* 0x00000050001d7836 */ /* 0x000fe40000000000 */
[----:B------:R-:W-:Y:S02]  /*3f60*/  IMAD R25, R201, R3, R28 ;  /* 0x00000003c9197224 */ /* 0x000fe400078e021c */
[--C-:B------:R-:W-:Y:S01]  /*3f70*/  @!P4 IMAD.IADD R23, R23, 0x1, -R201.reuse ;  /* 0x000000011717c824 */ /* 0x100fe200078e0ac9 */
[----:B------:R-:W-:Y:S01]  /*3f80*/  IABS R26, R29 ;  /* 0x0000001d001a7213 */ /* 0x000fe20000000000 */
[--C-:B------:R-:W-:Y:S01]  /*3f90*/  @!P6 IMAD.IADD R22, R22, 0x1, -R201.reuse ;  /* 0x000000011616e824 */ /* 0x100fe200078e0ac9 */
[C---:B------:R-:W-:Y:S01]  /*3fa0*/  ISETP.GT.U32.AND P6, PT, R201.reuse, R25, PT ;  /* 0x00000019c900720c */ /* 0x040fe20003fc4070 */
[----:B------:R-:W-:Y:S01]  /*3fb0*/  @!P5 IMAD.IADD R24, R24, 0x1, -R201 ;  /* 0x000000011818d824 */ /* 0x000fe200078e0ac9 */
[----:B------:R-:W-:Y:S01]  /*3fc0*/  ISETP.GT.U32.AND P5, PT, R201, R23, PT ;  /* 0x00000017c900720c */ /* 0x000fe20003fa4070 */
[----:B------:R-:W-:Y:S01]  /*3fd0*/  VIADD R31, R0, 0x51 ;  /* 0x00000051001f7836 */ /* 0x000fe20000000000 */
[----:B------:R-:W-:Y:S01]  /*3fe0*/  ISETP.GE.AND P4, PT, R27, RZ, PT ;  /* 0x000000ff1b00720c */ /* 0x000fe20003f86270 */
[----:B------:R-:W-:-:S03]  /*3ff0*/  IMAD.HI.U32 R3, R207, R26, RZ ;  /* 0x0000001acf037227 */ /* 0x000fc600078e00ff */
[----:B------:R-:W-:Y:S01]  /*4000*/  IABS R28, R31 ;  /* 0x0000001f001c7213 */ /* 0x000fe20000000000 */
[----:B------:R-:W-:Y:S02]  /*4010*/  IMAD.MOV R3, RZ, RZ, -R3 ;  /* 0x000000ffff037224 */ /* 0x000fe400078e0a03 */
[----:B------:R-:W-:Y:S02]  /*4020*/  VIADD R34, R0, 0x53 ;  /* 0x0000005300227836 */ /* 0x000fe40000000000 */
[----:B------:R-:W-:Y:S02]  /*4030*/  IMAD R26, R201, R3, R26 ;  /* 0x00000003c91a7224 */ /* 0x000fe400078e021a */
[----:B------:R-:W-:Y:S01]  /*4040*/  IMAD.HI.U32 R4, R207, R28, RZ ;  /* 0x0000001ccf047227 */ /* 0x000fe200078e00ff */
[----:B------:R-:W-:-:S03]  /*4050*/  IABS R32, R34 ;  /* 0x0000002200207213 */ /* 0x000fc60000000000 */
[--C-:B------:R-:W-:Y:S01]  /*4060*/  @!P6 IMAD.IADD R25, R25, 0x1, -R201.reuse ;  /* 0x000000011919e824 */ /* 0x100fe200078e0ac9 */
[----:B------:R-:W-:Y:S01]  /*4070*/  ISETP.GT.U32.AND P6, PT, R201, R24, PT ;  /* 0x00000018c900720c */ /* 0x000fe20003fc4070 */
[----:B------:R-:W-:Y:S01]  /*4080*/  @!P5 IMAD.IADD R23, R23, 0x1, -R201 ;  /* 0x000000011717d824 */ /* 0x000fe200078e0ac9 */
[C---:B------:R-:W-:Y:S01]  /*4090*/  ISETP.GT.U32.AND P5, PT, R201.reuse, R26, PT ;  /* 0x0000001ac900720c */ /* 0x040fe20003fa4070 */
[----:B------:R-:W-:Y:S02]  /*40a0*/  IMAD.MOV R4, RZ, RZ, -R4 ;  /* 0x000000ffff047224 */ /* 0x000fe400078e0a04 */
[----:B------:R-:W-:Y:S01]  /*40b0*/  @!P2 IMAD.MOV R21, RZ, RZ, -R21 ;  /* 0x000000ffff15a224 */ /* 0x000fe200078e0a15 */
[C---:B------:R-:W-:Y:S01]  /*40c0*/  ISETP.GT.U32.AND P2, PT, R201.reuse, R25, PT ;  /* 0x00000019c900720c */ /* 0x040fe20003f44070 */
[----:B------:R-:W-:Y:S02]  /*40d0*/  IMAD R27, R201, R4, R28 ;  /* 0x00000004c91b7224 */ /* 0x000fe400078e021c */
[----:B------:R-:W-:-:S02]  /*40e0*/  VIADD R33, R0, 0x52 ;  /* 0x0000005200217836 */ /* 0x000fc40000000000 */
[----:B------:R-:W-:-:S03]  /*40f0*/  IMAD.HI.U32 R4, R207, R32, RZ ;  /* 0x00000020cf047227 */ /* 0x000fc600078e00ff */
[----:B------:R-:W-:Y:S01]  /*4100*/  IABS R30, R33 ;  /* 0x00000021001e7213 */ /* 0x000fe20000000000 */
[----:B------:R-:W-:Y:S02]  /*4110*/  IMAD.MOV R4, RZ, RZ, -R4 ;  /* 0x000000ffff047224 */ /* 0x000fe400078e0a04 */
[----:B------:R-:W-:Y:S01]  /*4120*/  @!P1 IMAD.MOV R22, RZ, RZ, -R22 ;  /* 0x000000ffff169224 */ /* 0x000fe200078e0a16 */
[----:B------:R-:W-:Y:S01]  /*4130*/  ISETP.GE.AND P1, PT, R29, RZ, PT ;  /* 0x000000ff1d00720c */ /* 0x000fe20003f26270 */
[--C-:B------:R-:W-:Y:S01]  /*4140*/  @!P6 IMAD.IADD R24, R24, 0x1, -R201.reuse ;  /* 0x000000011818e824 */ /* 0x100fe200078e0ac9 */
[C---:B------:R-:W-:Y:S01]  /*4150*/  ISETP.GT.U32.AND P6, PT, R201.reuse, R27, PT ;  /* 0x0000001bc900720c */ /* 0x040fe20003fc4070 */
[----:B------:R-:W-:Y:S02]  /*4160*/  IMAD R29, R201, R4, R32 ;  /* 0x00000004c91d7224 */ /* 0x000fe400078e0220 */
[----:B------:R-:W-:Y:S02]  /*4170*/  @!P5 IMAD.IADD R26, R26, 0x1, -R201 ;  /* 0x000000011a1ad824 */ /* 0x000fe400078e0ac9 */
[----:B------:R-:W-:-:S02]  /*4180*/  VIADD R35, R0, 0x54 ;  /* 0x0000005400237836 */ /* 0x000fc40000000000 */
[----:B------:R-:W-:-:S04]  /*4190*/  IMAD.HI.U32 R3, R207, R30, RZ ;  /* 0x0000001ecf037227 */ /* 0x000fc800078e00ff */
[----:B------:R-:W-:Y:S01]  /*41a0*/  @!P2 IMAD.IADD R25, R25, 0x1, -R201 ;  /* 0x000000011919a824 */ /* 0x000fe200078e0ac9 */
[----:B------:R-:W-:Y:S01]  /*41b0*/  ISETP.GE.AND P2, PT, R31, RZ, PT ;  /* 0x000000ff1f00720c */ /* 0x000fe20003f46270 */
[----:B------:R-:W-:Y:S01]  /*41c0*/  @!P0 IMAD.MOV R23, RZ, RZ, -R23 ;  /* 0x000000ffff178224 */ /* 0x000fe200078e0a17 */
[C---:B------:R-:W-:Y:S01]  /*41d0*/  ISETP.GT.U32.AND P0, PT, R201.reuse, R26, PT ;  /* 0x0000001ac900720c */ /* 0x040fe20003f04070 */
[----:B------:R-:W-:Y:S01]  /*41e0*/  @!P3 IMAD.MOV R24, RZ, RZ, -R24 ;  /* 0x000000ffff18b224 */ /* 0x000fe200078e0a18 */
[C---:B------:R-:W-:Y:S01]  /*41f0*/  ISETP.GT.U32.AND P3, PT, R201.reuse, R29, PT ;  /* 0x0000001dc900720c */ /* 0x040fe20003f64070 */
[----:B------:R-:W-:Y:S01]  /*4200*/  IMAD.MOV R3, RZ, RZ, -R3 ;  /* 0x000000ffff037224 */ /* 0x000fe200078e0a03 */
[----:B------:R-:W-:Y:S01]  /*4210*/  IABS R31, R35 ;  /* 0x00000023001f7213 */ /* 0x000fe20000000000 */
[----:B------:R-:W-:Y:S02]  /*4220*/  VIADD R32, R0, 0x55 ;  /* 0x0000005500207836 */ /* 0x000fe40000000000 */
[----:B------:R-:W-:-:S02]  /*4230*/  IMAD R28, R201, R3, R30 ;  /* 0x00000003c91c7224 */ /* 0x000fc400078e021e */
[----:B------:R-:W-:Y:S01]  /*4240*/  IMAD.MOV.U32 R30, RZ, RZ, R31 ;  /* 0x000000ffff1e7224 */ /* 0x000fe200078e001f */
[----:B------:R-:W-:Y:S01]  /*4250*/  IABS R4, R32 ;  /* 0x0000002000047213 */ /* 0x000fe20000000000 */
[----:B------:R-:W-:Y:S01]  /*4260*/  @!P6 IMAD.IADD R27, R27, 0x1, -R201 ;  /* 0x000000011b1be824 */ /* 0x000fe200078e0ac9 */
[----:B------:R-:W-:Y:S01]  /*4270*/  ISETP.GT.U32.AND P5, PT, R201, R28, PT ;  /* 0x0000001cc900720c */ /* 0x000fe20003fa4070 */
[----:B------:R-:W-:-:S03]  /*4280*/  IMAD.HI.U32 R3, R207, R30, RZ ;  /* 0x0000001ecf037227 */ /* 0x000fc600078e00ff */
[----:B------:R-:W-:Y:S01]  /*4290*/  ISETP.GT.U32.AND P6, PT, R201, R27, PT ;  /* 0x0000001bc900720c */ /* 0x000fe20003fc4070 */
[--C-:B------:R-:W-:Y:S01]  /*42a0*/  @!P0 IMAD.IADD R26, R26, 0x1, -R201.reuse ;  /* 0x000000011a1a8824 */ /* 0x100fe200078e0ac9 */
[----:B------:R-:W-:Y:S01]  /*42b0*/  ISETP.GE.AND P0, PT, R34, RZ, PT ;  /* 0x000000ff2200720c */ /* 0x000fe20003f06270 */
[----:B------:R-:W-:Y:S01]  /*42c0*/  @!P3 IMAD.IADD R29, R29, 0x1, -R201 ;  /* 0x000000011d1db824 */ /* 0x000fe200078e0ac9 */
[----:B------:R-:W-:Y:S01]  /*42d0*/  ISETP.GE.AND P3, PT, R35, RZ, PT ;  /* 0x000000ff2300720c */ /* 0x000fe20003f66270 */
[----:B------:R-:W-:Y:S02]  /*42e0*/  IMAD.MOV R3, RZ, RZ, -R3 ;  /* 0x000000ffff037224 */ /* 0x000fe400078e0a03 */
[----:B------:R-:W-:Y:S01]  /*42f0*/  @!P1 IMAD.MOV R26, RZ, RZ, -R26 ;  /* 0x000000ffff1a9224 */ /* 0x000fe200078e0a1a */
[C---:B------:R-:W-:Y:S01]  /*4300*/  ISETP.GT.U32.AND P1, PT, R201.reuse, R29, PT ;  /* 0x0000001dc900720c */ /* 0x040fe20003f24070 */
[----:B------:R-:W-:Y:S02]  /*4310*/  IMAD R30, R201, R3, R30 ;  /* 0x00000003c91e7224 */ /* 0x000fe400078e021e */
[----:B------:R-:W-:-:S04]  /*4320*/  IMAD.HI.U32 R3, R207, R4, RZ ;  /* 0x00000004cf037227 */ /* 0x000fc800078e00ff */
[----:B------:R-:W-:Y:S02]  /*4330*/  IMAD.MOV R3, RZ, RZ, -R3 ;  /* 0x000000ffff037224 */ /* 0x000fe400078e0a03 */
[--C-:B------:R-:W-:Y:S02]  /*4340*/  @!P5 IMAD.IADD R28, R28, 0x1, -R201.reuse ;  /* 0x000000011c1cd824 */ /* 0x100fe400078e0ac9 */
[--C-:B------:R-:W-:Y:S01]  /*4350*/  @!P6 IMAD.IADD R27, R27, 0x1, -R201.reuse ;  /* 0x000000011b1be824 */ /* 0x100fe200078e0ac9 */
[C---:B------:R-:W-:Y:S01]  /*4360*/  ISETP.GT.U32.AND P6, PT, R201.reuse, R30, PT ;  /* 0x0000001ec900720c */ /* 0x040fe20003fc4070 */
[C---:B------:R-:W-:Y:S01]  /*4370*/  IMAD R31, R201.reuse, R3, R4 ;  /* 0x00000003c91f7224 */ /* 0x040fe200078e0204 */
[----:B------:R-:W-:Y:S01]  /*4380*/  ISETP.GT.U32.AND P5, PT, R201, R28, PT ;  /* 0x0000001cc900720c */ /* 0x000fe20003fa4070 */
[----:B------:R-:W-:Y:S02]  /*4390*/  @!P1 IMAD.IADD R29, R29, 0x1, -R201 ;  /* 0x000000011d1d9824 */ /* 0x000fe400078e0ac9 */
[----:B------:R-:W-:Y:S01]  /*43a0*/  @!P4 IMAD.MOV R25, RZ, RZ, -R25 ;  /* 0x000000ffff19c224 */ /* 0x000fe200078e0a19 */
[----:B------:R-:W-:Y:S01]  /*43b0*/  ISETP.GT.U32.AND P1, PT, R201, R31, PT ;  /* 0x0000001fc900720c */ /* 0x000fe20003f24070 */
[C---:B------:R-:W-:Y:S01]  /*43c0*/  VIADD R3, R0.reuse, 0x56 ;  /* 0x0000005600037836 */ /* 0x040fe20000000000 */
[----:B------:R-:W-:Y:S01]  /*43d0*/  ISETP.GE.AND P4, PT, R33, RZ, PT ;  /* 0x000000ff2100720c */ /* 0x000fe20003f86270 */
[----:B------:R-:W-:-:S02]  /*43e0*/  VIADD R4, R0, 0x57 ;  /* 0x0000005700047836 */ /* 0x000fc40000000000 */
[----:B------:R-:W-:Y:S02]  /*43f0*/  VIADD R33, R0, 0x58 ;  /* 0x0000005800217836 */ /* 0x000fe40000000000 */
[--C-:B------:R-:W-:Y:S01]  /*4400*/  @!P6 IMAD.IADD R30, R30, 0x1, -R201.reuse ;  /* 0x000000011e1ee824 */ /* 0x100fe200078e0ac9 */
[----:B------:R-:W-:Y:S01]  /*4410*/  IABS R34, R4 ;  /* 0x0000000400227213 */ /* 0x000fe20000000000 */
[----:B------:R-:W-:Y:S01]  /*4420*/  @!P5 IMAD.IADD R28, R28, 0x1, -R201 ;  /* 0x000000011c1cd824 */ /* 0x000fe200078e0ac9 */
[----:B------:R-:W-:Y:S01]  /*4430*/  ISETP.GE.AND P5, PT, R32, RZ, PT ;  /* 0x000000ff2000720c */ /* 0x000fe20003fa6270 */
[----:B------:R-:W-:Y:S01]  /*4440*/  @!P2 IMAD.MOV R27, RZ, RZ, -R27 ;  /* 0x000000ffff1ba224 */ /* 0x000fe200078e0a1b */
[----:B------:R-:W-:Y:S01]  /*4450*/  IABS R32, R3 ;  /* 0x0000000300207213 */ /* 0x000fe20000000000 */
[----:B------:R-:W-:Y:S01]  /*4460*/  @!P1 IMAD.IADD R31, R31, 0x1, -R201 ;  /* 0x000000011f1f9824 */ /* 0x000fe200078e0ac9 */
[----:B------:R-:W-:Y:S01]  /*4470*/  ISETP.GT.U32.AND P6, PT, R201, R30, PT ;  /* 0x0000001ec900720c */ /* 0x000fe20003fc4070 */
[----:B------:R-:W-:Y:S01]  /*4480*/  @!P0 IMAD.MOV R29, RZ, RZ, -R29 ;  /* 0x000000ffff1d8224 */ /* 0x000fe200078e0a1d */
[----:B------:R-:W-:Y:S01]  /*4490*/  ISETP.GE.AND P2, PT, R3, RZ, PT ;  /* 0x000000ff0300720c */ /* 0x000fe20003f46270 */
[----:B------:R-:W-:Y:S01]  /*44a0*/  IMAD.HI.U32 R3, R207, R32, RZ ;  /* 0x00000020cf037227 */ /* 0x000fe200078e00ff */
[----:B------:R-:W-:-:S02]  /*44b0*/  IABS R36, R33 ;  /* 0x0000002100247213 */ /* 0x000fc40000000000 */
[----:B------:R-:W-:Y:S01]  /*44c0*/  ISETP.GT.U32.AND P1, PT, R201, R31, PT ;  /* 0x0000001fc900720c */ /* 0x000fe20003f24070 */
[----:B------:R-:W-:Y:S01]  /*44d0*/  @!P4 IMAD.MOV R28, RZ, RZ, -R28 ;  /* 0x000000ffff1cc224 */ /* 0x000fe200078e0a1c */
[----:B------:R-:W-:Y:S01]  /*44e0*/  ISETP.GE.AND P0, PT, R33, RZ, PT ;  /* 0x000000ff2100720c */ /* 0x000fe20003f06270 */
[----:B------:R-:W-:Y:S01]  /*44f0*/  IMAD.MOV R33, RZ, RZ, -R3 ;  /* 0x000000ffff217224 */ /* 0x000fe200078e0a03 */
[----:B------:R-:W-:Y:S01]  /*4500*/  ISETP.GE.AND P4, PT, R4, RZ, PT ;  /* 0x000000ff0400720c */ /* 0x000fe20003f86270 */
[----:B------:R-:W-:-:S04]  /*4510*/  IMAD.HI.U32 R3, R207, R34, RZ ;  /* 0x00000022cf037227 */ /* 0x000fc800078e00ff */
[----:B------:R-:W-:-:S04]  /*4520*/  IMAD.HI.U32 R4, R207, R36, RZ ;  /* 0x00000024cf047227 */ /* 0x000fc800078e00ff */
[C---:B------:R-:W-:Y:S02]  /*4530*/  IMAD R32, R201.reuse, R33, R32 ;  /* 0x00000021c9207224 */ /* 0x040fe400078e0220 */
[----:B------:R-:W-:Y:S02]  /*4540*/  IMAD.MOV R33, RZ, RZ, -R3 ;  /* 0x000000ffff217224 */ /* 0x000fe400078e0a03 */
[----:B------:R-:W-:Y:S02]  /*4550*/  @!P6 IMAD.IADD R30, R30, 0x1, -R201 ;  /* 0x000000011e1ee824 */ /* 0x000fe400078e0ac9 */
[----:B------:R-:W-:Y:S02]  /*4560*/  IMAD.MOV R4, RZ, RZ, -R4 ;  /* 0x000000ffff047224 */ /* 0x000fe400078e0a04 */
[----:B------:R-:W-:Y:S02]  /*4570*/  IMAD R33, R201, R33, R34 ;  /* 0x00000021c9217224 */ /* 0x000fe400078e0222 */
[----:B------:R-:W-:-:S02]  /*4580*/  VIADD R35, R0, 0x59 ;  /* 0x0000005900237836 */ /* 0x000fc40000000000 */
[----:B------:R-:W-:Y:S01]  /*4590*/  @!P3 IMAD.MOV R30, RZ, RZ, -R30 ;  /* 0x000000ffff1eb224 */ /* 0x000fe200078e0a1e */
[----:B------:R-:W-:Y:S01]  /*45a0*/  ISETP.GT.U32.AND P3, PT, R201, R32, PT ;  /* 0x00000020c900720c */ /* 0x000fe20003f64070 */
[----:B------:R-:W-:Y:S01]  /*45b0*/  @!P1 IMAD.IADD R31, R31, 0x1, -R201 ;  /* 0x000000011f1f9824 */ /* 0x000fe200078e0ac9 */
[----:B------:R-:W-:Y:S01]  /*45c0*/  IABS R38, R35 ;  /* 0x0000002300267213 */ /* 0x000fe20000000000 */
[C---:B------:R-:W-:Y:S01]  /*45d0*/  IMAD R34, R201.reuse, R4, R36 ;  /* 0x00000004c9227224 */ /* 0x040fe200078e0224 */
[----:B------:R-:W-:Y:S01]  /*45e0*/  ISETP.GT.U32.AND P1, PT, R201, R33, PT ;  /* 0x00000021c900720c */ /* 0x000fe20003f24070 */
[----:B------:R-:W-:Y:S01]  /*45f0*/  @!P5 IMAD.MOV R31, RZ, RZ, -R31 ;  /* 0x000000ffff1fd224 */ /* 0x000fe200078e0a1f */
[----:B------:R-:W-:Y:S01]  /*4600*/  ISETP.GE.AND P6, PT, R35, RZ, PT ;  /* 0x000000ff2300720c */ /* 0x000fe20003fc6270 */
[----:B------:R-:W-:Y:S01]  /*4610*/  IMAD.HI.U32 R3, R207, R38, RZ ;  /* 0x00000026cf037227 */ /* 0x000fe200078e00ff */
[----:B------:R-:W-:-:S03]  /*4620*/  ISETP.GT.U32.AND P5, PT, R201, R34, PT ;  /* 0x00000022c900720c */ /* 0x000fc60003fa4070 */
[----:B------:R-:W-:Y:S02]  /*4630*/  IMAD.MOV R3, RZ, RZ, -R3 ;  /* 0x000000ffff037224 */ /* 0x000fe400078e0a03 */
[----:B------:R-:W-:Y:S02]  /*4640*/  VIADD R43, R0, 0x5b ;  /* 0x0000005b002b7836 */ /* 0x000fe40000000000 */
[--C-:B------:R-:W-:Y:S02]  /*4650*/  @!P3 IMAD.IADD R32, R32, 0x1, -R201.reuse ;  /* 0x000000012020b824 */ /* 0x100fe400078e0ac9 */
[C---:B------:R-:W-:Y:S01]  /*4660*/  IMAD R35, R201.reuse, R3, R38 ;  /* 0x00000003c9237224 */ /* 0x040fe200078e0226 */
[----:B------:R-:W-:Y:S01]  /*4670*/  IABS R38, R43 ;  /* 0x0000002b00267213 */ /* 0x000fe20000000000 */
[----:B------:R-:W-:Y:S01]  /*4680*/  VIADD R41, R0, 0x5a ;  /* 0x0000005a00297836 */ /* 0x000fe20000000000 */
[----:B------:R-:W-:Y:S01]  /*4690*/  ISETP.GT.U32.AND P3, PT, R201, R32, PT ;  /* 0x00000020c900720c */ /* 0x000fe20003f64070 */
[----:B------:R-:W-:-:S02]  /*46a0*/  @!P5 IMAD.IADD R34, R34, 0x1, -R201 ;  /* 0x000000012222d824 */ /* 0x000fc400078e0ac9 */
[----:B------:R-:W-:Y:S01]  /*46b0*/  IMAD.HI.U32 R4, R207, R38, RZ ;  /* 0x00000026cf047227 */ /* 0x000fe200078e00ff */
[----:B------:R-:W-:Y:S02]  /*46c0*/  IABS R36, R41 ;  /* 0x0000002900247213 */ /* 0x000fe40000000000 */
[----:B------:R-:W-:Y:S01]  /*46d0*/  ISETP.GT.U32.AND P5, PT, R201, R34, PT ;  /* 0x00000022c900720c */ /* 0x000fe20003fa4070 */
[----:B------:R-:W-:Y:S02]  /*46e0*/  @!P1 IMAD.IADD R33, R33, 0x1, -R201 ;  /* 0x0000000121219824 */ /* 0x000fe400078e0ac9 */
[----:B------:R-:W-:Y:S02]  /*46f0*/  IMAD.MOV R4, RZ, RZ, -R4 ;  /* 0x000000ffff047224 */ /* 0x000fe400078e0a04 */
[----:B------:R-:W-:Y:S01]  /*4700*/  IMAD.HI.U32 R3, R207, R36, RZ ;  /* 0x00000024cf037227 */ /* 0x000fe200078e00ff */
[----:B------:R-:W-:-:S03]  /*4710*/  ISETP.GT.U32.AND P1, PT, R201, R33, PT ;  /* 0x00000021c900720c */ /* 0x000fc60003f24070 */
[----:B------:R-:W-:Y:S01]  /*4720*/  @!P3 IMAD.IADD R32, R32, 0x1, -R201 ;  /* 0x000000012020b824 */ /* 0x000fe200078e0ac9 */
[C---:B------:R-:W-:Y:S01]  /*4730*/  ISETP.GT.U32.AND P3, PT, R201.reuse, R35, PT ;  /* 0x00000023c900720c */ /* 0x040fe20003f64070 */
[C---:B------:R-:W-:Y:S02]  /*4740*/  IMAD R37, R201.reuse, R4, R38 ;  /* 0x00000004c9257224 */ /* 0x040fe400078e0226 */
[----:B------:R-:W-:Y:S02]  /*4750*/  VIADD R44, R0, 0x5c ;  /* 0x0000005c002c7836 */ /* 0x000fe40000000000 */
[----:B------:R-:W-:Y:S02]  /*4760*/  IMAD.MOV R3, RZ, RZ, -R3 ;  /* 0x000000ffff037224 */ /* 0x000fe400078e0a03 */
[--C-:B------:R-:W-:Y:S01]  /*4770*/  @!P5 IMAD.IADD R34, R34, 0x1, -R201.reuse ;  /* 0x000000012222d824 */ /* 0x100fe200078e0ac9 */
[C---:B------:R-:W-:Y:S01]  /*4780*/  ISETP.GT.U32.AND P5, PT, R201.reuse, R37, PT ;  /* 0x00000025c900720c */ /* 0x040fe20003fa4070 */
[----:B------:R-:W-:Y:S01]  /*4790*/  IMAD R36, R201, R3, R36 ;  /* 0x00000003c9247224 */ /* 0x000fe200078e0224 */
[----:B------:R-:W-:Y:S01]  /*47a0*/  IABS R39, R44 ;  /* 0x0000002c00277213 */ /* 0x000fe20000000000 */
[----:B------:R-:W-:-:S02]  /*47b0*/  @!P1 IMAD.IADD R33, R33, 0x1, -R201 ;  /* 0x0000000121219824 */ /* 0x000fc400078e0ac9 */
[C---:B------:R-:W-:Y:S01]  /*47c0*/  VIADD R45, R0.reuse, 0x5d ;  /* 0x0000005d002d7836 */ /* 0x040fe20000000000 */
[----:B------:R-:W-:Y:S01]  /*47d0*/  ISETP.GT.U32.AND P1, PT, R201, R36, PT ;  /* 0x00000024c900720c */ /* 0x000fe20003f24070 */
[----:B------:R-:W-:Y:S02]  /*47e0*/  IMAD.MOV.U32 R38, RZ, RZ, R39 ;  /* 0x000000ffff267224 */ /* 0x000fe400078e0027 */
[----:B------:R-:W-:Y:S01]  /*47f0*/  VIADD R46, R0, 0x5e ;  /* 0x0000005e002e7836 */ /* 0x000fe20000000000 */
[----:B------:R-:W-:Y:S01]  /*4800*/  IABS R40, R45 ;  /* 0x0000002d00287213 */ /* 0x000fe20000000000 */
[----:B------:R-:W-:Y:S01]  /*4810*/  @!P3 IMAD.IADD R35, R35, 0x1, -R201 ;  /* 0x000000012323b824 */ /* 0x000fe200078e0ac9 */
[----:B------:R-:W-:Y:S01]  /*4820*/  ISETP.GE.AND P3, PT, R41, RZ, PT ;  /* 0x000000ff2900720c */ /* 0x000fe20003f66270 */
[----:B------:R-:W-:Y:S01]  /*4830*/  IMAD.HI.U32 R3, R207, R38, RZ ;  /* 0x00000026cf037227 */ /* 0x000fe200078e00ff */
[----:B------:R-:W-:-:S03]  /*4840*/  IABS R42, R46 ;  /* 0x0000002e002a7213 */ /* 0x000fc60000000000 */
[----:B------:R-:W-:Y:S01]  /*4850*/  @!P2 IMAD.MOV R32, RZ, RZ, -R32 ;  /* 0x000000ffff20a224 */ /* 0x000fe200078e0a20 */
[----:B------:R-:W-:Y:S01]  /*4860*/  ISETP.GT.U32.AND P2, PT, R201, R35, PT ;  /* 0x00000023c900720c */ /* 0x000fe20003f44070 */
[----:B------:R-:W-:Y:S02]  /*4870*/  @!P5 IMAD.IADD R37, R37, 0x1, -R201 ;  /* 0x000000012525d824 */ /* 0x000fe400078e0ac9 */
[----:B------:R-:W-:Y:S02]  /*4880*/  IMAD.MOV R3, RZ, RZ, -R3 ;  /* 0x000000ffff037224 */ /* 0x000fe400078e0a03 */
[----:B------:R-:W-:Y:S01]  /*4890*/  @!P4 IMAD.MOV R33, RZ, RZ, -R33 ;  /* 0x000000ffff21c224 */ /* 0x000fe200078e0a21 */
[----:B------:R-:W-:Y:S01]  /*48a0*/  ISETP.GT.U32.AND P4, PT, R201, R37, PT ;  /* 0x00000025c900720c */ /* 0x000fe20003f84070 */
[----:B------:R-:W-:-:S04]  /*48b0*/  IMAD.HI.U32 R4, R207, R40, RZ ;  /* 0x00000028cf047227 */ /* 0x000fc800078e00ff */
[----:B------:R-:W-:Y:S02]  /*48c0*/  IMAD R38, R201, R3, R38 ;  /* 0x00000003c9267224 */ /* 0x000fe400078e0226 */
[----:B------:R-:W-:-:S04]  /*48d0*/  IMAD.HI.U32 R3, R207, R42, RZ ;  /* 0x0000002acf037227 */ /* 0x000fc800078e00ff */
[----:B------:R-:W-:Y:S01]  /*48e0*/  @!P1 IMAD.IADD R36, R36, 0x1, -R201 ;  /* 0x0000000124249824 */ /* 0x000fe200078e0ac9 */
[----:B------:R-:W-:Y:S01]  /*48f0*/  ISETP.GE.AND P1, PT, R43, RZ, PT ;  /* 0x000000ff2b00720c */ /* 0x000fe20003f26270 */
[----:B------:R-:W-:Y:S02]  /*4900*/  IMAD.MOV R4, RZ, RZ, -R4 ;  /* 0x000000ffff047224 */ /* 0x000fe400078e0a04 */
[----:B------:R-:W-:Y:S01]  /*4910*/  IMAD.MOV R3, RZ, RZ, -R3 ;  /* 0x000000ffff037224 */ /* 0x000fe200078e0a03 */
[C---:B------:R-:W-:Y:S01]  /*4920*/  ISETP.GT.U32.AND P5, PT, R201.reuse, R36, PT ;  /* 0x00000024c900720c */ /* 0x040fe20003fa4070 */
[----:B------:R-:W-:Y:S02]  /*4930*/  IMAD R39, R201, R4, R40 ;  /* 0x00000004c9277224 */ /* 0x000fe400078e0228 */
[----:B------:R-:W-:Y:S01]  /*4940*/  @!P2 IMAD.IADD R35, R35, 0x1, -R201 ;  /* 0x000000012323a824 */ /* 0x000fe200078e0ac9 */
[C---:B------:R-:W-:Y:S01]  /*4950*/  ISETP.GT.U32.AND P2, PT, R201.reuse, R38, PT ;  /* 0x00000026c900720c */ /* 0x040fe20003f44070 */
[----:B------:R-:W-:-:S02]  /*4960*/  IMAD R40, R201, R3, R42 ;  /* 0x00000003c9287224 */ /* 0x000fc400078e022a */
[----:B------:R-:W-:Y:S01]  /*4970*/  @!P6 IMAD.MOV R35, RZ, RZ, -R35 ;  /* 0x000000ffff23e224 */ /* 0x000fe200078e0a23 */
[----:B------:R-:W-:Y:S01]  /*4980*/  ISETP.GT.U32.AND P6, PT, R201, R39, PT ;  /* 0x00000027c900720c */ /* 0x000fe20003fc4070 */
[--C-:B------:R-:W-:Y:S01]  /*4990*/  @!P4 IMAD.IADD R37, R37, 0x1, -R201.reuse ;  /* 0x000000012525c824 */ /* 0x100fe200078e0ac9 */
[----:B------:R-:W-:Y:S01]  /*49a0*/  ISETP.GT.U32.AND P4, PT, R201, R40, PT ;  /* 0x00000028c900720c */ /* 0x000fe20003f84070 */
[----:B------:R-:W-:Y:S02]  /*49b0*/  VIADD R43, R0, 0x5f ;  /* 0x0000005f002b7836 */ /* 0x000fe40000000000 */
[--C-:B------:R-:W-:Y:S01]  /*49c0*/  @!P5 IMAD.IADD R36, R36, 0x1, -R201.reuse ;  /* 0x000000012424d824 */ /* 0x100fe200078e0ac9 */
[----:B------:R-:W-:Y:S01]  /*49d0*/  ISETP.GE.AND P5, PT, R45, RZ, PT ;  /* 0x000000ff2d00720c */ /* 0x000fe20003fa6270 */
[----:B------:R-:W-:Y:S01]  /*49e0*/  VIADD R45, R0, 0x60 ;  /* 0x00000060002d7836 */ /* 0x000fe20000000000 */
[----:B------:R-:W-:Y:S01]  /*49f0*/  IABS R4, R43 ;  /* 0x0000002b00047213 */ /* 0x000fe20000000000 */
[--C-:B------:R-:W-:Y:S01]  /*4a00*/  @!P2 IMAD.IADD R38, R38, 0x1, -R201.reuse ;  /* 0x000000012626a824 */ /* 0x100fe200078e0ac9 */
[----:B------:R-:W-:Y:S01]  /*4a10*/  ISETP.GE.AND P2, PT, R46, RZ, PT ;  /* 0x000000ff2e00720c */ /* 0x000fe20003f46270 */
[----:B------:R-:W-:Y:S01]  /*4a20*/  VIADD R47, R0, 0x61 ;  /* 0x00000061002f7836 */ /* 0x000fe20000000000 */
[----:B------:R-:W-:Y:S01]  /*4a30*/  IABS R42, R45 ;  /* 0x0000002d002a7213 */ /* 0x000fe20000000000 */
[--C-:B------:R-:W-:Y:S01]  /*4a40*/  @!P6 IMAD.IADD R39, R39, 0x1, -R201.reuse ;  /* 0x000000012727e824 */ /* 0x100fe200078e0ac9 */
[----:B------:R-:W-:Y:S01]  /*4a50*/  ISETP.GT.U32.AND P6, PT, R201, R38, PT ;  /* 0x00000026c900720c */ /* 0x000fe20003fc4070 */
[----:B------:R-:W-:-:S02]  /*4a60*/  @!P4 IMAD.IADD R40, R40, 0x1, -R201 ;  /* 0x000000012828c824 */ /* 0x000fc400078e0ac9 */
[----:B------:R-:W-:-:S03]  /*4a70*/  IMAD.HI.U32 R3, R207, R4, RZ ;  /* 0x00000004cf037227 */ /* 0x000fc600078e00ff */
[----:B------:R-:W-:Y:S01]  /*4a80*/  ISETP.GT.U32.AND P4, PT, R201, R40, PT ;  /* 0x00000028c900720c */ /* 0x000fe20003f84070 */
[----:B------:R-:W-:Y:S02]  /*4a90*/  IMAD.MOV R41, RZ, RZ, -R3 ;  /* 0x000000ffff297224 */ /* 0x000fe400078e0a03 */
[----:B------:R-:W-:-:S04]  /*4aa0*/  IMAD.HI.U32 R3, R207, R42, RZ ;  /* 0x0000002acf037227 */ /* 0x000fc800078e00ff */
[C---:B------:R-:W-:Y:S02]  /*4ab0*/  IMAD R41, R201.reuse, R41, R4 ;  /* 0x00000029c9297224 */ /* 0x040fe400078e0204 */
[----:B------:R-:W-:Y:S02]  /*4ac0*/  IMAD.MOV R3, RZ, RZ, -R3 ;  /* 0x000000ffff037224 */ /* 0x000fe400078e0a03 */
[----:B------:R-:W-:Y:S01]  /*4ad0*/  @!P3 IMAD.MOV R36, RZ, RZ, -R36 ;  /* 0x000000ffff24b224 */ /* 0x000fe200078e0a24 */
[C---:B------:R-:W-:Y:S01]  /*4ae0*/  ISETP.GT.U32.AND P3, PT, R201.reuse, R39, PT ;  /* 0x00000027c900720c */ /* 0x040fe20003f64070 */
[----:B------:R-:W-:Y:S01]  /*4af0*/  @!P0 IMAD.MOV R34, RZ, RZ, -R34 ;  /* 0x000000ffff228224 */ /* 0x000fe200078e0a22 */
[----:B------:R-:W-:Y:S01]  /*4b00*/  ISETP.GE.AND P0, PT, R44, RZ, PT ;  /* 0x000000ff2c00720c */ /* 0x000fe20003f06270 */
[----:B------:R-:W-:Y:S01]  /*4b10*/  @!P6 IMAD.IADD R38, R38, 0x1, -R201 ;  /* 0x000000012626e824 */ /* 0x000fe200078e0ac9 */
[----:B------:R-:W-:Y:S01]  /*4b20*/  IABS R44, R47 ;  /* 0x0000002f002c7213 */ /* 0x000fe20000000000 */
[C---:B------:R-:W-:Y:S01]  /*4b30*/  IMAD R42, R201.reuse, R3, R42 ;  /* 0x00000003c92a7224 */ /* 0x040fe200078e022a */
[----:B------:R-:W-:Y:S01]  /*4b40*/  ISETP.GT.U32.AND P6, PT, R201, R41, PT ;  /* 0x00000029c900720c */ /* 0x000fe20003fc4070 */
[----:B------:R-:W-:-:S02]  /*4b50*/  VIADD R49, R0, 0x62 ;  /* 0x0000006200317836 */ /* 0x000fc40000000000 */
[----:B------:R-:W-:Y:S01]  /*4b60*/  @!P4 IMAD.IADD R40, R40, 0x1, -R201 ;  /* 0x000000012828c824 */ /* 0x000fe200078e0ac9 */
[----:B------:R-:W-:Y:S01]  /*4b70*/  ISETP.GT.U32.AND P4, PT, R201, R42, PT ;  /* 0x0000002ac900720c */ /* 0x000fe20003f84070 */
[----:B------:R-:W-:Y:S01]  /*4b80*/  IMAD.HI.U32 R3, R207, R44, RZ ;  /* 0x0000002ccf037227 */ /* 0x000fe200078e00ff */
[----:B------:R-:W-:-:S03]  /*4b90*/  IABS R46, R49 ;  /* 0x00000031002e7213 */ /* 0x000fc60000000000 */
[----:B------:R-:W-:Y:S02]  /*4ba0*/  VIADD R50, R0, 0x63 ;  /* 0x0000006300327836 */ /* 0x000fe40000000000 */
[----:B------:R-:W-:Y:S02]  /*4bb0*/  IMAD.MOV R3, RZ, RZ, -R3 ;  /* 0x000000ffff037224 */ /* 0x000fe400078e0a03 */
[----:B------:R-:W-:-:S04]  /*4bc0*/  IMAD.HI.U32 R4, R207, R46, RZ ;  /* 0x0000002ecf047227 */ /* 0x000fc800078e00ff */
[--C-:B------:R-:W-:Y:S01]  /*4bd0*/  @!P3 IMAD.IADD R39, R39, 0x1, -R201.reuse ;  /* 0x000000012727b824 */ /* 0x100fe200078e0ac9 */
[----:B------:R-:W-:Y:S01]  /*4be0*/  ISETP.GE.AND P3, PT, R43, RZ, PT ;  /* 0x000000ff2b00720c */ /* 0x000fe20003f66270 */
[--C-:B------:R-:W-:Y:S01]  /*4bf0*/  @!P6 IMAD.IADD R41, R41, 0x1, -R201.reuse ;  /* 0x000000012929e824 */ /* 0x100fe200078e0ac9 */
[----:B------:R-:W-:Y:S01]  /*4c00*/  ISETP.GE.AND P6, PT, R45, RZ, PT ;  /* 0x000000ff2d00720c */ /* 0x000fe20003fc6270 */
[C---:B------:R-:W-:Y:S01]  /*4c10*/  IMAD R43, R201.reuse, R3, R44 ;  /* 0x00000003c92b7224 */ /* 0x040fe200078e022c */
[----:B------:R-:W-:Y:S01]  /*4c20*/  IABS R3, R50 ;  /* 0x0000003200037213 */ /* 0x000fe20000000000 */
[----:B------:R-:W-:Y:S02]  /*4c30*/  IMAD.MOV R4, RZ, RZ, -R4 ;  /* 0x000000ffff047224 */ /* 0x000fe400078e0a04 */
[----:B------:R-:W-:Y:S02]  /*4c40*/  VIADD R51, R0, 0x64 ;  /* 0x0000006400337836 */ /* 0x000fe40000000000 */
[----:B------:R-:W-:Y:S01]  /*4c50*/  @!P4 IMAD.IADD R42, R42, 0x1, -R201 ;  /* 0x000000012a2ac824 */ /* 0x000fe200078e0ac9 */
[C---:B------:R-:W-:Y:S01]  /*4c60*/  ISETP.GT.U32.AND P4, PT, R201.reuse, R41, PT ;  /* 0x00000029c900720c */ /* 0x040fe20003f84070 */
[----:B------:R-:W-:Y:S01]  /*4c70*/  IMAD R44, R201, R4, R46 ;  /* 0x00000004c92c7224 */ /* 0x000fe200078e022e */
[----:B------:R-:W-:Y:S01]  /*4c80*/  IABS R48, R51 ;  /* 0x0000003300307213 */ /* 0x000fe20000000000 */
[----:B------:R-:W-:-:S02]  /*4c90*/  IMAD.MOV.U32 R46, RZ, RZ, R3 ;  /* 0x000000ffff2e7224 */ /* 0x000fc400078e0003 */
[----:B------:R-:W-:Y:S01]  /*4ca0*/  @!P1 IMAD.MOV R37, RZ, RZ, -R37 ;  /* 0x000000ffff259224 */ /* 0x000fe200078e0a25 */
[----:B------:R-:W-:Y:S01]  /*4cb0*/  ISETP.GT.U32.AND P1, PT, R201, R42, PT ;  /* 0x0000002ac900720c */ /* 0x000fe20003f24070 */
[----:B------:R-:W-:-:S04]  /*4cc0*/  IMAD.HI.U32 R3, R207, R46, RZ ;  /* 0x0000002ecf037227 */ /* 0x000fc800078e00ff */
[----:B------:R-:W-:Y:S01]  /*4cd0*/  @!P0 IMAD.MOV R38, RZ, RZ, -R38 ;  /* 0x000000ffff268224 */ /* 0x000fe200078e0a26 */
[C---:B------:R-:W-:Y:S01]  /*4ce0*/  ISETP.GT.U32.AND P0, PT, R201.reuse, R43, PT ;  /* 0x0000002bc900720c */ /* 0x040fe20003f04070 */
[----:B------:R-:W-:Y:S01]  /*4cf0*/  @!P5 IMAD.MOV R39, RZ, RZ, -R39 ;  /* 0x000000ffff27d224 */ /* 0x000fe200078e0a27 */
[----:B------:R-:W-:Y:S01]  /*4d00*/  ISETP.GT.U32.AND P5, PT, R201, R44, PT ;  /* 0x0000002cc900720c */ /* 0x000fe20003fa4070 */
[----:B------:R-:W-:-:S04]  /*4d10*/  IMAD.HI.U32 R4, R207, R48, RZ ;  /* 0x00000030cf047227 */ /* 0x000fc800078e00ff */
[----:B------:R-:W-:Y:S02]  /*4d20*/  IMAD.MOV R3, RZ, RZ, -R3 ;  /* 0x000000ffff037224 */ /* 0x000fe400078e0a03 */
[--C-:B------:R-:W-:Y:S01]  /*4d30*/  @!P4 IMAD.IADD R41, R41, 0x1, -R201.reuse ;  /* 0x000000012929c824 */ /* 0x100fe200078e0ac9 */
[----:B------:R-:W-:Y:S01]  /*4d40*/  ISETP.GE.AND P4, PT, R49, RZ, PT ;  /* 0x000000ff3100720c */ /* 0x000fe20003f86270 */
[----:B------:R-:W-:Y:S02]  /*4d50*/  IMAD.MOV R4, RZ, RZ, -R4 ;  /* 0x000000ffff047224 */ /* 0x000fe400078e0a04 */
[C---:B------:R-:W-:Y:S02]  /*4d60*/  IMAD R45, R201.reuse, R3, R46 ;  /* 0x00000003c92d7224 */ /* 0x040fe400078e022e */
[----:B------:R-:W-:Y:S01]  /*4d70*/  @!P1 IMAD.IADD R42, R42, 0x1, -R201 ;  /* 0x000000012a2a9824 */ /* 0x000fe200078e0ac9 */
[----:B------:R-:W-:Y:S01]  /*4d80*/  ISETP.GE.AND P1, PT, R50, RZ, PT ;  /* 0x000000ff3200720c */ /* 0x000fe20003f26270 */
[----:B------:R-:W-:-:S02]  /*4d90*/  IMAD R46, R201, R4, R48 ;  /* 0x00000004c92e7224 */ /* 0x000fc400078e0230 */
[----:B------:R-:W-:Y:S01]  /*4da0*/  @!P3 IMAD.MOV R41, RZ, RZ, -R41 ;  /* 0x000000ffff29b224 */ /* 0x000fe200078e0a29 */
[----:B------:R-:W-:Y:S01]  /*4db0*/  ISETP.GT.U32.AND P3, PT, R201, R45, PT ;  /* 0x0000002dc900720c */ /* 0x000fe20003f64070 */
[--C-:B------:R-:W-:Y:S02]  /*4dc0*/  @!P0 IMAD.IADD R43, R43, 0x1, -R201.reuse ;  /* 0x000000012b2b8824 */ /* 0x100fe400078e0ac9 */
[--C-:B------:R-:W-:Y:S02]  /*4dd0*/  @!P5 IMAD.IADD R44, R44, 0x1, -R201.reuse ;  /* 0x000000012c2cd824 */ /* 0x100fe400078e0ac9 */
[----:B------:R-:W-:Y:S01]  /*4de0*/  @!P6 IMAD.MOV R42, RZ, RZ, -R42 ;  /* 0x000000ffff2ae224 */ /* 0x000fe200078e0a2a */
[C---:B------:R-:W-:Y:S01]  /*4df0*/  ISETP.GT.U32.AND P6, PT, R201.reuse, R46, PT ;  /* 0x0000002ec900720c */ /* 0x040fe20003fc4070 */
[C---:B------:R-:W-:Y:S01]  /*4e00*/  VIADD R4, R0.reuse, 0x65 ;  /* 0x0000006500047836 */ /* 0x040fe20000000000 */
[C---:B------:R-:W-:Y:S01]  /*4e10*/  ISETP.GT.U32.AND P0, PT, R201.reuse, R43, PT ;  /* 0x0000002bc900720c */ /* 0x040fe20003f04070 */
[----:B------:R-:W-:Y:S01]  /*4e20*/  @!P2 IMAD.MOV R40, RZ, RZ, -R40 ;  /* 0x000000ffff28a224 */ /* 0x000fe200078e0a28 */
[----:B------:R-:W-:Y:S01]  /*4e30*/  ISETP.GT.U32.AND P5, PT, R201, R44, PT ;  /* 0x0000002cc900720c */ /* 0x000fe20003fa4070 */
[C---:B------:R-:W-:Y:S01]  /*4e40*/  VIADD R53, R0.reuse, 0x68 ;  /* 0x0000006800357836 */ /* 0x040fe20000000000 */
[----:B------:R-:W-:Y:S01]  /*4e50*/  ISETP.GE.AND P2, PT, R47, RZ, PT ;  /* 0x000000ff2f00720c */ /* 0x000fe20003f46270 */
[----:B------:R-:W-:Y:S01]  /*4e60*/  VIADD R47, R0, 0x66 ;  /* 0x00000066002f7836 */ /* 0x000fe20000000000 */
[----:B------:R-:W-:Y:S01]  /*4e70*/  IABS R48, R4 ;  /* 0x0000000400307213 */ /* 0x000fe20000000000 */
[----:B------:R-:W-:-:S02]  /*4e80*/  @!P3 IMAD.IADD R45, R45, 0x1, -R201 ;  /* 0x000000012d2db824 */ /* 0x000fc400078e0ac9 */
[----:B------:R-:W-:Y:S01]  /*4e90*/  VIADD R55, R0, 0x69 ;  /* 0x0000006900377836 */ /* 0x000fe20000000000 */
[----:B------:R-:W-:Y:S01]  /*4ea0*/  IABS R50, R47 ;  /* 0x0000002f00327213 */ /* 0x000fe20000000000 */
[--C-:B------:R-:W-:Y:S01]  /*4eb0*/  @!P6 IMAD.IADD R46, R46, 0x1, -R201.reuse ;  /* 0x000000012e2ee824 */ /* 0x100fe200078e0ac9 */
[----:B------:R-:W-:Y:S01]  /*4ec0*/  ISETP.GT.U32.AND P3, PT, R201, R45, PT ;  /* 0x0000002dc900720c */ /* 0x000fe20003f64070 */
[----:B------:R-:W-:Y:S01]  /*4ed0*/  IMAD.HI.U32 R3, R207, R48, RZ ;  /* 0x00000030cf037227 */ /* 0x000fe200078e00ff */
[----:B------:R-:W-:Y:S02]  /*4ee0*/  IABS R54, R55 ;  /* 0x0000003700367213 */ /* 0x000fe40000000000 */
[----:B------:R-:W-:Y:S01]  /*4ef0*/  ISETP.GT.U32.AND P6, PT, R201, R46, PT ;  /* 0x0000002ec900720c */ /* 0x000fe20003fc4070 */
[--C-:B------:R-:W-:Y:S01]  /*4f00*/  @!P0 IMAD.IADD R43, R43, 0x1, -R201.reuse ;  /* 0x000000012b2b8824 */ /* 0x100fe200078e0ac9 */
[----:B------:R-:W-:Y:S01]  /*4f10*/  ISETP.GE.AND P0, PT, R51, RZ, PT ;  /* 0x000000ff3300720c */ /* 0x000fe20003f06270 */
[----:B------:R-:W-:Y:S01]  /*4f20*/  @!P5 IMAD.IADD R44, R44, 0x1, -R201 ;  /* 0x000000012c2cd824 */ /* 0x000fe200078e0ac9 */
[----:B------:R-:W-:Y:S01]  /*4f30*/  ISETP.GE.AND P5, PT, R4, RZ, PT ;  /* 0x000000ff0400720c */ /* 0x000fe20003fa6270 */
[----:B------:R-:W-:-:S04]  /*4f40*/  IMAD.HI.U32 R4, R207, R50, RZ ;  /* 0x00000032cf047227 */ /* 0x000fc800078e00ff */
[----:B------:R-:W-:Y:S02]  /*4f50*/  IMAD.MOV R3, RZ, RZ, -R3 ;  /* 0x000000ffff037224 */ /* 0x000fe400078e0a03 */
[----:B------:R-:W-:Y:S01]  /*4f60*/  @!P2 IMAD.MOV R43, RZ, RZ, -R43 ;  /* 0x000000ffff2ba224 */ /* 0x000fe200078e0a2b */
[----:B------:R-:W-:Y:S01]  /*4f70*/  ISETP.GE.AND P2, PT, R47, RZ, PT ;  /* 0x000000ff2f00720c */ /* 0x000fe20003f46270 */
[----:B------:R-:W-:Y:S02]  /*4f80*/  IMAD.MOV R4, RZ, RZ, -R4 ;  /* 0x000000ffff047224 */ /* 0x000fe400078e0a04 */
[C---:B------:R-:W-:Y:S02]  /*4f90*/  IMAD R47, R201.reuse, R3, R48 ;  /* 0x00000003c92f7224 */ /* 0x040fe400078e0230 */
[----:B------:R-:W-:Y:S02]  /*4fa0*/  VIADD R51, R0, 0x67 ;  /* 0x0000006700337836 */ /* 0x000fe40000000000 */
[----:B------:R-:W-:Y:S01]  /*4fb0*/  IMAD R48, R201, R4, R50 ;  /* 0x00000004c9307224 */ /* 0x000fe200078e0232 */
[----:B------:R-:W-:Y:S01]  /*4fc0*/  IABS R50, R53 ;  /* 0x0000003500327213 */ /* 0x000fe20000000000 */
[--C-:B------:R-:W-:Y:S01]  /*4fd0*/  @!P3 IMAD.IADD R45, R45, 0x1, -R201.reuse ;  /* 0x000000012d2db824 */ /* 0x100fe200078e0ac9 */
[C---:B------:R-:W-:Y:S01]  /*4fe0*/  ISETP.GT.U32.AND P3, PT, R201.reuse, R47, PT ;  /* 0x0000002fc900720c */ /* 0x040fe20003f64070 */
[----:B------:R-:W-:Y:S01]  /*4ff0*/  @!P6 IMAD.IADD R46, R46, 0x1, -R201 ;  /* 0x000000012e2ee824 */ /* 0x000fe200078e0ac9 */
[----:B------:R-:W-:Y:S01]  /*5000*/  IABS R52, R51 ;  /* 0x0000003300347213 */ /* 0x000fe20000000000 */
[C---:B------:R-:W-:Y:S01]  /*5010*/  VIADD R57, R0.reuse, 0x6b ;  /* 0x0000006b00397836 */ /* 0x040fe20000000000 */
[----:B------:R-:W-:Y:S01]  /*5020*/  ISETP.GT.U32.AND P6, PT, R201, R48, PT ;  /* 0x00000030c900720c */ /* 0x000fe20003fc4070 */
[----:B------:R-:W-:-:S02]  /*5030*/  VIADD R56, R0, 0x6a ;  /* 0x0000006a00387836 */ /* 0x000fc40000000000 */
[----:B------:R-:W-:-:S04]  /*5040*/  IMAD.HI.U32 R3, R207, R52, RZ ;  /* 0x00000034cf037227 */ /* 0x000fc800078e00ff */
[----:B------:R-:W-:Y:S02]  /*5050*/  IMAD.MOV R3, RZ, RZ, -R3 ;  /* 0x000000ffff037224 */ /* 0x000fe400078e0a03 */
[--C-:B------:R-:W-:Y:S02]  /*5060*/  @!P3 IMAD.IADD R47, R47, 0x1, -R201.reuse ;  /* 0x000000012f2fb824 */ /* 0x100fe400078e0ac9 */
[C---:B------:R-:W-:Y:S01]  /*5070*/  IMAD R49, R201.reuse, R3, R52 ;  /* 0x00000003c9317224 */ /* 0x040fe200078e0234 */
[----:B------:R-:W-:Y:S01]  /*5080*/  IABS R52, R56 ;  /* 0x0000003800347213 */ /* 0x000fe20000000000 */
[----:B------:R-:W-:Y:S01]  /*5090*/  @!P6 IMAD.IADD R48, R48, 0x1, -R201 ;  /* 0x000000013030e824 */ /* 0x000fe200078e0ac9 */
[----:B------:R-:W-:Y:S01]  /*50a0*/  ISETP.GT.U32.AND P6, PT, R201, R47, PT ;  /* 0x0000002fc900720c */ /* 0x000fe20003fc4070 */
[----:B------:R-:W-:Y:S01]  /*50b0*/  IMAD.HI.U32 R3, R207, R50, RZ ;  /* 0x00000032cf037227 */ /* 0x000fe200078e00ff */
[----:B------:R-:W-:-:S03]  /*50c0*/  ISETP.GT.U32.AND P3, PT, R201, R49, PT ;  /* 0x00000031c900720c */ /* 0x000fc60003f64070 */
[----:B------:R-:W-:Y:S02]  /*50d0*/  IMAD.MOV R3, RZ, RZ, -R3 ;  /* 0x000000ffff037224 */ /* 0x000fe400078e0a03 */
[----:B------:R-:W-:-:S04]  /*50e0*/  IMAD.HI.U32 R4, R207, R54, RZ ;  /* 0x00000036cf047227 */ /* 0x000fc800078e00ff */
[----:B------:R-:W-:Y:S01]  /*50f0*/  IMAD R50, R201, R3, R50 ;  /* 0x00000003c9327224 */ /* 0x000fe200078e0232 */
[----:B------:R-:W-:Y:S01]  /*5100*/  IABS R3, R57 ;  /* 0x0000003900037213 */ /* 0x000fe20000000000 */
[----:B------:R-:W-:Y:S02]  /*5110*/  IMAD.MOV R4, RZ, RZ, -R4 ;  /* 0x000000ffff047224 */ /* 0x000fe400078e0a04 */
[----:B------:R-:W-:Y:S01]  /*5120*/  @!P4 IMAD.MOV R44, RZ, RZ, -R44 ;  /* 0x000000ffff2cc224 */ /* 0x000fe200078e0a2c */
[----:B------:R-:W-:Y:S01]  /*5130*/  ISETP.GE.AND P4, PT, R51, RZ, PT ;  /* 0x000000ff3300720c */ /* 0x000fe20003f86270 */
[----:B------:R-:W-:Y:S02]  /*5140*/  IMAD R51, R201, R4, R54 ;  /* 0x00000004c9337224 */ /* 0x000fe400078e0236 */
[----:B------:R-:W-:Y:S01]  /*5150*/  @!P6 IMAD.IADD R47, R47, 0x1, -R201 ;  /* 0x000000012f2fe824 */ /* 0x000fe200078e0ac9 */
[----:B------:R-:W-:Y:S01]  /*5160*/  ISETP.GT.U32.AND P6, PT, R201, R50, PT ;  /* 0x00000032c900720c */ /* 0x000fe20003fc4070 */
[----:B------:R-:W-:-:S02]  /*5170*/  IMAD.MOV.U32 R54, RZ, RZ, R3 ;  /* 0x000000ffff367224 */ /* 0x000fc400078e0003 */
[----:B------:R-:W-:-:S04]  /*5180*/  IMAD.HI.U32 R3, R207, R52, RZ ;  /* 0x00000034cf037227 */ /* 0x000fc800078e00ff */
[----:B------:R-:W-:Y:S02]  /*5190*/  IMAD.MOV R3, RZ, RZ, -R3 ;  /* 0x000000ffff037224 */ /* 0x000fe400078e0a03 */
[----:B------:R-:W-:Y:S01]  /*51a0*/  @!P1 IMAD.MOV R45, RZ, RZ, -R45 ;  /* 0x000000ffff2d9224 */ /* 0x000fe200078e0a2d */
[C---:B------:R-:W-:Y:S01]  /*51b0*/  ISETP.GT.U32.AND P1, PT, R201.reuse, R48, PT ;  /* 0x00000030c900720c */ /* 0x040fe20003f24070 */
[----:B------:R-:W-:Y:S02]  /*51c0*/  IMAD R52, R201, R3, R52 ;  /* 0x00000003c9347224 */ /* 0x000fe400078e0234 */
[----:B------:R-:W-:Y:S02]  /*51d0*/  @!P6 IMAD.IADD R50, R50, 0x1, -R201 ;  /* 0x000000013232e824 */ /* 0x000fe400078e0ac9 */
[----:B------:R-:W-:Y:S01]  /*51e0*/  IMAD.HI.U32 R4, R207, R54, RZ ;  /* 0x00000036cf047227 */ /* 0x000fe200078e00ff */
[----:B------:R-:W-:-:S03]  /*51f0*/  ISETP.GT.U32.AND P6, PT, R201, R52, PT ;  /* 0x00000034c900720c */ /* 0x000fc60003fc4070 */
[----:B------:R-:W-:Y:S02]  /*5200*/  IMAD.MOV R4, RZ, RZ, -R4 ;  /* 0x000000ffff047224 */ /* 0x000fe400078e0a04 */
[----:B------:R-:W-:Y:S02]  /*5210*/  VIADD R59, R0, 0x6c ;  /* 0x0000006c003b7836 */ /* 0x000fe40000000000 */
[--C-:B------:R-:W-:Y:S01]  /*5220*/  @!P1 IMAD.IADD R48, R48, 0x1, -R201.reuse ;  /* 0x0000000130309824 */ /* 0x100fe200078e0ac9 */
[----:B------:R-:W-:Y:S01]  /*5230*/  ISETP.GE.AND P1, PT, R55, RZ, PT ;  /* 0x000000ff3700720c */ /* 0x000fe20003f26270 */
[----:B------:R-:W-:Y:S01]  /*5240*/  @!P0 IMAD.MOV R46, RZ, RZ, -R46 ;  /* 0x000000ffff2e8224 */ /* 0x000fe200078e0a2e */
[----:B------:R-:W-:Y:S01]  /*5250*/  ISETP.GE.AND P0, PT, R53, RZ, PT ;  /* 0x000000ff3500720c */ /* 0x000fe20003f06270 */
[C---:B------:R-:W-:Y:S01]  /*5260*/  IMAD R53, R201.reuse, R4, R54 ;  /* 0x00000004c9357224 */ /* 0x040fe200078e0236 */
[----:B------:R-:W-:Y:S01]  /*5270*/  IABS R54, R59 ;  /* 0x0000003b00367213 */ /* 0x000fe20000000000 */
[----:B------:R-:W-:Y:S01]  /*5280*/  @!P2 IMAD.MOV R48, RZ, RZ, -R48 ;  /* 0x000000ffff30a224 */ /* 0x000fe200078e0a30 */
[----:B------:R-:W-:Y:S01]  /*5290*/  ISETP.GT.U32.AND P2, PT, R201, R50, PT ;  /* 0x00000032c900720c */ /* 0x000fe20003f44070 */
[----:B------:R-:W-:-:S02]  /*52a0*/  @!P6 IMAD.IADD R52, R52, 0x1, -R201 ;  /* 0x000000013434e824 */ /* 0x000fc400078e0ac9 */
[----:B------:R-:W-:Y:S01]  /*52b0*/  @!P5 IMAD.MOV R47, RZ, RZ, -R47 ;  /* 0x000000ffff2fd224 */ /* 0x000fe200078e0a2f */
[----:B------:R-:W-:Y:S01]  /*52c0*/  ISETP.GT.U32.AND P5, PT, R201, R51, PT ;  /* 0x00000033c900720c */ /* 0x000fe20003fa4070 */
[----:B------:R-:W-:Y:S01]  /*52d0*/  IMAD.HI.U32 R3, R207, R54, RZ ;  /* 0x00000036cf037227 */ /* 0x000fe200078e00ff */
[----:B------:R-:W-:-:S03]  /*52e0*/  ISETP.GT.U32.AND P6, PT, R201, R52, PT ;  /* 0x00000034c900720c */ /* 0x000fc60003fc4070 */
[----:B------:R-:W-:Y:S02]  /*52f0*/  @!P3 IMAD.IADD R49, R49, 0x1, -R201 ;  /* 0x000000013131b824 */ /* 0x000fe400078e0ac9 */
[----:B------:R-:W-:Y:S02]  /*5300*/  IMAD.MOV R3, RZ, RZ, -R3 ;  /* 0x000000ffff037224 */ /* 0x000fe400078e0a03 */
[--C-:B------:R-:W-:Y:S01]  /*5310*/  @!P2 IMAD.IADD R50, R50, 0x1, -R201.reuse ;  /* 0x000000013232a824 */ /* 0x100fe200078e0ac9 */
[C---:B------:R-:W-:Y:S01]  /*5320*/  ISETP.GT.U32.AND P3, PT, R201.reuse, R49, PT ;  /* 0x00000031c900720c */ /* 0x040fe20003f64070 */
[C---:B------:R-:W-:Y:S01]  /*5330*/  IMAD R54, R201.reuse, R3, R54 ;  /* 0x00000003c9367224 */ /* 0x040fe200078e0236 */
[----:B------:R-:W-:Y:S01]  /*5340*/  ISETP.GT.U32.AND P2, PT, R201, R53, PT ;  /* 0x00000035c900720c */ /* 0x000fe20003f44070 */
[--C-:B------:R-:W-:Y:S02]  /*5350*/  @!P5 IMAD.IADD R51, R51, 0x1, -R201.reuse ;  /* 0x000000013333d824 */ /* 0x100fe400078e0ac9 */
[----:B------:R-:W-:Y:S01]  /*5360*/  @!P6 IMAD.IADD R52, R52, 0x1, -R201 ;  /* 0x000000013434e824 */ /* 0x000fe200078e0ac9 */
[C---:B------:R-:W-:Y:S01]  /*5370*/  ISETP.GT.U32.AND P6, PT, R201.reuse, R54, PT ;  /* 0x00000036c900720c */ /* 0x040fe20003fc4070 */
[C---:B------:R-:W-:Y:S01]  /*5380*/  VIADD R61, R0.reuse, 0x6d ;  /* 0x0000006d003d7836 */ /* 0x040fe20000000000 */
[----:B------:R-:W-:Y:S01]  /*5390*/  ISETP.GT.U32.AND P5, PT, R201, R51, PT ;  /* 0x00000033c900720c */ /* 0x000fe20003fa4070 */
[----:B------:R-:W-:-:S02]  /*53a0*/  VIADD R62, R0, 0x6e ;  /* 0x0000006e003e7836 */ /* 0x000fc40000000000 */
[----:B------:R-:W-:Y:S02]  /*53b0*/  VIADD R63, R0, 0x6f ;  /* 0x0000006f003f7836 */ /* 0x000fe40000000000 */
[--C-:B------:R-:W-:Y:S01]  /*53c0*/  @!P3 IMAD.IADD R49, R49, 0x1, -R201.reuse ;  /* 0x000000013131b824 */ /* 0x100fe200078e0ac9 */
[----:B------:R-:W-:Y:S01]  /*53d0*/  ISETP.GE.AND P3, PT, R56, RZ, PT ;  /* 0x000000ff3800720c */ /* 0x000fe20003f66270 */
[--C-:B------:R-:W-:Y:S01]  /*53e0*/  @!P2 IMAD.IADD R53, R53, 0x1, -R201.reuse ;  /* 0x000000013535a824 */ /* 0x100fe200078e0ac9 */
[----:B------:R-:W-:Y:S01]  /*53f0*/  IABS R56, R61 ;  /* 0x0000003d00387213 */ /* 0x000fe20000000000 */
[----:B------:R-:W-:Y:S01]  /*5400*/  VIADD R64, R0, 0x70 ;  /* 0x0000007000407836 */ /* 0x000fe20000000000 */
[----:B------:R-:W-:Y:S01]  /*5410*/  IABS R58, R62 ;  /* 0x0000003e003a7213 */ /* 0x000fe20000000000 */
[----:B------:R-:W-:Y:S01]  /*5420*/  @!P6 IMAD.IADD R54, R54, 0x1, -R201 ;  /* 0x000000013636e824 */ /* 0x000fe200078e0ac9 */
[----:B------:R-:W-:Y:S01]  /*5430*/  IABS R60, R63 ;  /* 0x0000003f003c7213 */ /* 0x000fe20000000000 */
[----:B------:R-:W-:Y:S01]  /*5440*/  IMAD.HI.U32 R3, R207, R56, RZ ;  /* 0x00000038cf037227 */ /* 0x000fe200078e00ff */
[----:B------:R-:W-:-:S02]  /*5450*/  ISETP.GT.U32.AND P6, PT, R201, R53, PT ;  /* 0x00000035c900720c */ /* 0x000fc40003fc4070 */
[----:B------:R-:W-:Y:S01]  /*5460*/  ISETP.GE.AND P2, PT, R59, RZ, PT ;  /* 0x000000ff3b00720c */ /* 0x000fe20003f46270 */
[----:B------:R-:W-:-:S04]  /*5470*/  IMAD.HI.U32 R4, R207, R58, RZ ;  /* 0x0000003acf047227 */ /* 0x000fc800078e00ff */
[----:B------:R-:W-:-:S04]  /*5480*/  IMAD.HI.U32 R55, R207, R60, RZ ;  /* 0x0000003ccf377227 */ /* 0x000fc800078e00ff */
[----:B------:R-:W-:Y:S01]  /*5490*/  @!P5 IMAD.IADD R51, R51, 0x1, -R201 ;  /* 0x000000013333d824 */ /* 0x000fe200078e0ac9 */
[----:B------:R-:W-:Y:S01]  /*54a0*/  ISETP.GE.AND P5, PT, R57, RZ, PT ;  /* 0x000000ff3900720c */ /* 0x000fe20003fa6270 */
[----:B------:R-:W-:Y:S02]  /*54b0*/  IMAD.MOV R3, RZ, RZ, -R3 ;  /* 0x000000ffff037224 */ /* 0x000fe400078e0a03 */
[----:B------:R-:W-:Y:S02]  /*54c0*/  IMAD.MOV R4, RZ, RZ, -R4 ;  /* 0x000000ffff047224 */ /* 0x000fe400078e0a04 */
[----:B------:R-:W-:Y:S02]  /*54d0*/  IMAD.MOV R57, RZ, RZ, -R55 ;  /* 0x000000ffff397224 */ /* 0x000fe400078e0a37 */
[C---:B------:R-:W-:Y:S02]  /*54e0*/  IMAD R55, R201.reuse, R3, R56 ;  /* 0x00000003c9377224 */ /* 0x040fe400078e0238 */
[C---:B------:R-:W-:Y:S01]  /*54f0*/  IMAD R56, R201.reuse, R4, R58 ;  /* 0x00000004c9387224 */ /* 0x040fe200078e023a */
[----:B------:R-:W-:Y:S01]  /*5500*/  IABS R58, R64 ;  /* 0x00000040003a7213 */ /* 0x000fe20000000000 */
[----:B------:R-:W-:-:S02]  /*5510*/  IMAD R57, R201, R57, R60 ;  /* 0x00000039c9397224 */ /* 0x000fc400078e023c */
[----:B------:R-:W-:Y:S01]  /*5520*/  @!P1 IMAD.MOV R51, RZ, RZ, -R51 ;  /* 0x000000ffff339224 */ /* 0x000fe200078e0a33 */
[----:B------:R-:W-:Y:S01]  /*5530*/  ISETP.GT.U32.AND P1, PT, R201, R56, PT ;  /* 0x00000038c900720c */ /* 0x000fe20003f24070 */
[----:B------:R-:W-:Y:S01]  /*5540*/  @!P6 IMAD.IADD R53, R53, 0x1, -R201 ;  /* 0x000000013535e824 */ /* 0x000fe200078e0ac9 */
[C---:B------:R-:W-:Y:S01]  /*5550*/  ISETP.GT.U32.AND P6, PT, R201.reuse, R57, PT ;  /* 0x00000039c900720c */ /* 0x040fe20003fc4070 */
[----:B------:R-:W-:Y:S01]  /*5560*/  @!P4 IMAD.MOV R49, RZ, RZ, -R49 ;  /* 0x000000ffff31c224 */ /* 0x000fe200078e0a31 */
[C---:B------:R-:W-:Y:S01]  /*5570*/  ISETP.GT.U32.AND P4, PT, R201.reuse, R55, PT ;  /* 0x00000037c900720c */ /* 0x040fe20003f84070 */
[----:B------:R-:W-:Y:S01]  /*5580*/  @!P0 IMAD.MOV R50, RZ, RZ, -R50 ;  /* 0x000000ffff328224 */ /* 0x000fe200078e0a32 */
[----:B------:R-:W-:Y:S01]  /*5590*/  ISETP.GT.U32.AND P0, PT, R201, R54, PT ;  /* 0x00000036c900720c */ /* 0x000fe20003f04070 */
[----:B------:R-:W-:-:S04]  /*55a0*/  IMAD.HI.U32 R3, R207, R58, RZ ;  /* 0x0000003acf037227 */ /* 0x000fc800078e00ff */
[----:B------:R-:W-:Y:S02]  /*55b0*/  VIADD R65, R0, 0x71 ;  /* 0x0000007100417836 */ /* 0x000fe40000000000 */
[----:B------:R-:W-:Y:S02]  /*55c0*/  IMAD.MOV R4, RZ, RZ, -R3 ;  /* 0x000000ffff047224 */ /* 0x000fe400078e0a03 */
[--C-:B------:R-:W-:Y:S01]  /*55d0*/  @!P1 IMAD.IADD R56, R56, 0x1, -R201.reuse ;  /* 0x0000000138389824 */ /* 0x100fe200078e0ac9 */
[----:B------:R-:W-:Y:S01]  /*55e0*/  IABS R60, R65 ;  /* 0x00000041003c7213 */ /* 0x000fe20000000000 */
[--C-:B------:R-:W-:Y:S02]  /*55f0*/  @!P6 IMAD.IADD R57, R57, 0x1, -R201.reuse ;  /* 0x000000013939e824 */ /* 0x100fe400078e0ac9 */
        /* <DEDUP_REMOVED lines=8> */
[----:B------:R-:W-:Y:S01]  /*5680*/  IMAD.HI.U32 R3, R207, R60, RZ ;  /* 0x0000003ccf037227 */ /* 0x000fe200078e00ff */
[----:B------:R-:W-:-:S03]  /*5690*/  ISETP.GT.U32.AND P1, PT, R201, R55, PT ;  /* 0x00000037c900720c */ /* 0x000fc60003f24070 */
[----:B------:R-:W-:Y:S01]  /*56a0*/  @!P2 IMAD.MOV R54, RZ, RZ, -R54 ;  /* 0x000000ffff36a224 */ /* 0x000fe200078e0a36 */
[----:B------:R-:W-:Y:S01]  /*56b0*/  ISETP.GT.U32.AND P2, PT, R201, R58, PT ;  /* 0x0000003ac900720c */ /* 0x000fe20003f44070 */
[----:B------:R-:W-:Y:S01]  /*56c0*/  @!P3 IMAD.MOV R52, RZ, RZ, -R52 ;  /* 0x000000ffff34b224 */ /* 0x000fe200078e0a34 */
[----:B------:R-:W-:Y:S01]  /*56d0*/  ISETP.GE.AND P3, PT, R61, RZ, PT ;  /* 0x000000ff3d00720c */ /* 0x000fe20003f66270 */
[----:B------:R-:W-:Y:S02]  /*56e0*/  IMAD.MOV R3, RZ, RZ, -R3 ;  /* 0x000000ffff037224 */ /* 0x000fe400078e0a03 */
[----:B------:R-:W-:Y:S02]  /*56f0*/  VIADD R61, R0, 0x72 ;  /* 0x00000072003d7836 */ /* 0x000fe40000000000 */
[----:B------:R-:W-:Y:S02]  /*5700*/  IMAD R59, R201, R3, R60 ;  /* 0x00000003c93b7224 */ /* 0x000fe400078e023c */
[--C-:B------:R-:W-:Y:S01]  /*5710*/  @!P6 IMAD.IADD R56, R56, 0x1, -R201.reuse ;  /* 0x000000013838e824 */ /* 0x100fe200078e0ac9 */
[----:B------:R-:W-:Y:S01]  /*5720*/  IABS R60, R61 ;  /* 0x0000003d003c7213 */ /* 0x000fe20000000000 */
[--C-:B------:R-:W-:Y:S01]  /*5730*/  @!P5 IMAD.IADD R57, R57, 0x1, -R201.reuse ;  /* 0x000000013939d824 */ /* 0x100fe200078e0ac9 */
[----:B------:R-:W-:Y:S01]  /*5740*/  ISETP.GT.U32.AND P6, PT, R201, R59, PT ;  /* 0x0000003bc900720c */ /* 0x000fe20003fc4070 */
[----:B------:R-:W-:Y:S01]  /*5750*/  VIADD R63, R0, 0x73 ;  /* 0x00000073003f7836 */ /* 0x000fe20000000000 */
[----:B------:R-:W-:Y:S01]  /*5760*/  ISETP.GE.AND P5, PT, R65, RZ, PT ;  /* 0x000000ff4100720c */ /* 0x000fe20003fa6270 */
[--C-:B------:R-:W-:Y:S01]  /*5770*/  @!P1 IMAD.IADD R55, R55, 0x1, -R201.reuse ;  /* 0x0000000137379824 */ /* 0x100fe200078e0ac9 */
[----:B------:R-:W-:Y:S01]  /*5780*/  ISETP.GE.AND P1, PT, R64, RZ, PT ;  /* 0x000000ff4000720c */ /* 0x000fe20003f26270 */
        /* <DEDUP_REMOVED lines=8> */
[----:B------:R-:W-:Y:S02]  /*5810*/  IMAD.MOV R3, RZ, RZ, -R3 ;  /* 0x000000ffff037224 */ /* 0x000fe400078e0a03 */
[----:B------:R-:W-:-:S04]  /*5820*/  IMAD.HI.U32 R4, R207, R62, RZ ;  /* 0x0000003ecf047227 */ /* 0x000fc800078e00ff */
[----:B------:R-:W-:Y:S02]  /*5830*/  IMAD R60, R201, R3, R60 ;  /* 0x00000003c93c7224 */ /* 0x000fe400078e023c */
[----:B------:R-:W-:-:S04]  /*5840*/  IMAD.HI.U32 R3, R207, R64, RZ ;  /* 0x00000040cf037227 */ /* 0x000fc800078e00ff */
[----:B------:R-:W-:Y:S02]  /*5850*/  @!P6 IMAD.IADD R59, R59, 0x1, -R201 ;  /* 0x000000013b3be824 */ /* 0x000fe400078e0ac9 */
[----:B------:R-:W-:Y:S02]  /*5860*/  IMAD.MOV R4, RZ, RZ, -R4 ;  /* 0x000000ffff047224 */ /* 0x000fe400078e0a04 */
[----:B------:R-:W-:Y:S01]  /*5870*/  @!P0 IMAD.MOV R56, RZ, RZ, -R56 ;  /* 0x000000ffff388224 */ /* 0x000fe200078e0a38 */
[C---:B------:R-:W-:Y:S01]  /*5880*/  ISETP.GT.U32.AND P0, PT, R201.reuse, R60, PT ;  /* 0x0000003cc900720c */ /* 0x040fe20003f04070 */
[----:B------:R-:W-:Y:S01]  /*5890*/  IMAD.MOV R3, RZ, RZ, -R3 ;  /* 0x000000ffff037224 */ /* 0x000fe200078e0a03 */
[C---:B------:R-:W-:Y:S01]  /*58a0*/  ISETP.GT.U32.AND P6, PT, R201.reuse, R59, PT ;  /* 0x0000003bc900720c */ /* 0x040fe20003fc4070 */
[----:B------:R-:W-:Y:S02]  /*58b0*/  IMAD R61, R201, R4, R62 ;  /* 0x00000004c93d7224 */ /* 0x000fe400078e023e */
[----:B------:R-:W-:-:S02]  /*58c0*/  @!P3 IMAD.IADD R58, R58, 0x1, -R201 ;  /* 0x000000013a3ab824 */ /* 0x000fc400078e0ac9 */
[C---:B------:R-:W-:Y:S01]  /*58d0*/  IMAD R62, R201.reuse, R3, R64 ;  /* 0x00000003c93e7224 */ /* 0x040fe200078e0240 */
[C---:B------:R-:W-:Y:S01]  /*58e0*/  ISETP.GT.U32.AND P3, PT, R201.reuse, R61, PT ;  /* 0x0000003dc900720c */ /* 0x040fe20003f64070 */
[----:B------:R-:W-:Y:S02]  /*58f0*/  @!P1 IMAD.MOV R58, RZ, RZ, -R58 ;  /* 0x000000ffff3a9224 */ /* 0x000fe400078e0a3a */
[----:B------:R-:W-:Y:S01]  /*5900*/  VIADD R4, R0, 0x75 ;  /* 0x0000007500047836 */ /* 0x000fe20000000000 */
[----:B------:R-:W-:Y:S01]  /*5910*/  ISETP.GT.U32.AND P1, PT, R201, R62, PT ;  /* 0x0000003ec900720c */ /* 0x000fe20003f24070 */
[--C-:B------:R-:W-:Y:S02]  /*5920*/  @!P0 IMAD.IADD R60, R60, 0x1, -R201.reuse ;  /* 0x000000013c3c8824 */ /* 0x100fe400078e0ac9 */
[----:B------:R-:W-:Y:S01]  /*5930*/  @!P6 IMAD.IADD R59, R59, 0x1, -R201 ;  /* 0x000000013b3be824 */ /* 0x000fe200078e0ac9 */
[----:B------:R-:W-:Y:S01]  /*5940*/  ISETP.GE.AND P6, PT, R65, RZ, PT ;  /* 0x000000ff4100720c */ /* 0x000fe20003fc6270 */
[C---:B------:R-:W-:Y:S01]  /*5950*/  VIADD R65, R0.reuse, 0x76 ;  /* 0x0000007600417836 */ /* 0x040fe20000000000 */
[----:B------:R-:W-:Y:S01]  /*5960*/  ISETP.GT.U32.AND P0, PT, R201, R60, PT ;  /* 0x0000003cc900720c */ /* 0x000fe20003f04070 */
[----:B------:R-:W-:Y:S01]  /*5970*/  VIADD R67, R0, 0x77 ;  /* 0x0000007700437836 */ /* 0x000fe20000000000 */
[----:B------:R-:W-:Y:S01]  /*5980*/  IABS R64, R4 ;  /* 0x0000000400407213 */ /* 0x000fe20000000000 */
[----:B------:R-:W-:Y:S01]  /*5990*/  @!P5 IMAD.MOV R59, RZ, RZ, -R59 ;  /* 0x000000ffff3bd224 */ /* 0x000fe200078e0a3b */
[----:B------:R-:W-:Y:S01]  /*59a0*/  IABS R66, R65 ;  /* 0x0000004100427213 */ /* 0x000fe20000000000 */
[----:B------:R-:W-:Y:S01]  /*59b0*/  @!P4 IMAD.MOV R57, RZ, RZ, -R57 ;  /* 0x000000ffff39c224 */ /* 0x000fe200078e0a39 */
[----:B------:R-:W-:Y:S01]  /*59c0*/  IABS R68, R67 ;  /* 0x0000004300447213 */ /* 0x000fe20000000000 */
[----:B------:R-:W-:Y:S01]  /*59d0*/  @!P1 IMAD.IADD R62, R62, 0x1, -R201 ;  /* 0x000000013e3e9824 */ /* 0x000fe200078e0ac9 */
[----:B------:R-:W-:Y:S01]  /*59e0*/  ISETP.GE.AND P5, PT, R4, RZ, PT ;  /* 0x000000ff0400720c */ /* 0x000fe20003fa6270 */
[----:B------:R-:W-:Y:S01]  /*59f0*/  IMAD.HI.U32 R3, R207, R64, RZ ;  /* 0x00000040cf037227 */ /* 0x000fe200078e00ff */
[----:B------:R-:W-:-:S02]  /*5a00*/  ISETP.GE.AND P4, PT, R63, RZ, PT ;  /* 0x000000ff3f00720c */ /* 0x000fc40003f86270 */
[----:B------:R-:W-:Y:S01]  /*5a10*/  ISETP.GT.U32.AND P1, PT, R201, R62, PT ;  /* 0x0000003ec900720c */ /* 0x000fe20003f24070 */
[----:B------:R-:W-:-:S04]  /*5a20*/  IMAD.HI.U32 R4, R207, R66, RZ ;  /* 0x00000042cf047227 */ /* 0x000fc800078e00ff */
[----:B------:R-:W-:-:S04]  /*5a30*/  IMAD.HI.U32 R63, R207, R68, RZ ;  /* 0x00000044cf3f7227 */ /* 0x000fc800078e00ff */
[----:B------:R-:W-:Y:S02]  /*5a40*/  IMAD.MOV R3, RZ, RZ, -R3 ;  /* 0x000000ffff037224 */ /* 0x000fe400078e0a03 */
[----:B------:R-:W-:Y:S01]  /*5a50*/  @!P0 IMAD.IADD R60, R60, 0x1, -R201 ;  /* 0x000000013c3c8824 */ /* 0x000fe200078e0ac9 */
[----:B------:R-:W-:Y:S01]  /*5a60*/  ISETP.GE.AND P0, PT, R65, RZ, PT ;  /* 0x000000ff4100720c */ /* 0x000fe20003f06270 */
[----:B------:R-:W-:Y:S02]  /*5a70*/  IMAD.MOV R4, RZ, RZ, -R4 ;  /* 0x000000ffff047224 */ /* 0x000fe400078e0a04 */
[----:B------:R-:W-:Y:S02]  /*5a80*/  IMAD.MOV R65, RZ, RZ, -R63 ;  /* 0x000000ffff417224 */ /* 0x000fe400078e0a3f */
[----:B------:R-:W-:Y:S02]  /*5a90*/  IMAD R63, R201, R3, R64 ;  /* 0x00000003c93f7224 */ /* 0x000fe400078e0240 */
[----:B------:R-:W-:-:S02]  /*5aa0*/  @!P3 IMAD.IADD R61, R61, 0x1, -R201 ;  /* 0x000000013d3db824 */ /* 0x000fc400078e0ac9 */
[C---:B------:R-:W-:Y:S02]  /*5ab0*/  IMAD R64, R201.reuse, R4, R66 ;  /* 0x00000004c9407224 */ /* 0x040fe400078e0242 */
[----:B------:R-:W-:Y:S01]  /*5ac0*/  @!P1 IMAD.IADD R62, R62, 0x1, -R201 ;  /* 0x000000013e3e9824 */ /* 0x000fe200078e0ac9 */
[C---:B------:R-:W-:Y:S01]  /*5ad0*/  ISETP.GT.U32.AND P3, PT, R201.reuse, R61, PT ;  /* 0x0000003dc900720c */ /* 0x040fe20003f64070 */
[C---:B------:R-:W-:Y:S01]  /*5ae0*/  VIADD R3, R0.reuse, 0x78 ;  /* 0x0000007800037836 */ /* 0x040fe20000000000 */
[C---:B------:R-:W-:Y:S01]  /*5af0*/  ISETP.GT.U32.AND P1, PT, R201.reuse, R64, PT ;  /* 0x00000040c900720c */ /* 0x040fe20003f24070 */
[C---:B------:R-:W-:Y:S02]  /*5b00*/  VIADD R75, R0.reuse, 0x7a ;  /* 0x0000007a004b7836 */ /* 0x040fe40000000000 */
[----:B------:R-:W-:Y:S01]  /*5b10*/  IMAD R65, R201, R65, R68 ;  /* 0x00000041c9417224 */ /* 0x000fe200078e0244 */
[----:B------:R-:W-:Y:S01]  /*5b20*/  IABS R68, R3 ;  /* 0x0000000300447213 */ /* 0x000fe20000000000 */
[C---:B------:R-:W-:Y:S01]  /*5b30*/  VIADD R73, R0.reuse, 0x79 ;  /* 0x0000007900497836 */ /* 0x040fe20000000000 */
[----:B------:R-:W-:Y:S01]  /*5b40*/  IABS R72, R75 ;  /* 0x0000004b00487213 */ /* 0x000fe20000000000 */
[----:B------:R-:W-:-:S02]  /*5b50*/  VIADD R77, R0, 0x7b ;  /* 0x0000007b004d7836 */ /* 0x000fc40000000000 */
[----:B------:R-:W-:Y:S01]  /*5b60*/  @!P2 IMAD.MOV R60, RZ, RZ, -R60 ;  /* 0x000000ffff3ca224 */ /* 0x000fe200078e0a3c */
[----:B------:R-:W-:Y:S01]  /*5b70*/  ISETP.GT.U32.AND P2, PT, R201, R63, PT ;  /* 0x0000003fc900720c */ /* 0x000fe20003f44070 */
[--C-:B------:R-:W-:Y:S01]  /*5b80*/  @!P3 IMAD.IADD R61, R61, 0x1, -R201.reuse ;  /* 0x000000013d3db824 */ /* 0x100fe200078e0ac9 */
[----:B------:R-:W-:Y:S01]  /*5b90*/  IABS R70, R73 ;  /* 0x0000004900467213 */ /* 0x000fe20000000000 */
[----:B------:R-:W-:Y:S01]  /*5ba0*/  @!P1 IMAD.IADD R64, R64, 0x1, -R201 ;  /* 0x0000000140409824 */ /* 0x000fe200078e0ac9 */
[----:B------:R-:W-:Y:S01]  /*5bb0*/  IABS R74, R77 ;  /* 0x0000004d004a7213 */ /* 0x000fe20000000000 */
[----:B------:R-:W-:Y:S01]  /*5bc0*/  @!P4 IMAD.MOV R61, RZ, RZ, -R61 ;  /* 0x000000ffff3dc224 */ /* 0x000fe200078e0a3d */
[----:B------:R-:W-:Y:S01]  /*5bd0*/  ISETP.GE.AND P4, PT, R3, RZ, PT ;  /* 0x000000ff0300720c */ /* 0x000fe20003f86270 */
[----:B------:R-:W-:Y:S01]  /*5be0*/  IMAD.HI.U32 R3, R207, R68, RZ ;  /* 0x00000044cf037227 */ /* 0x000fe200078e00ff */
[----:B------:R-:W-:Y:S02]  /*5bf0*/  ISETP.GT.U32.AND P1, PT, R201, R64, PT ;  /* 0x00000040c900720c */ /* 0x000fe40003f24070 */
[----:B------:R-:W-:Y:S01]  /*5c00*/  ISETP.GE.AND P3, PT, R67, RZ, PT ;  /* 0x000000ff4300720c */ /* 0x000fe20003f66270 */
[----:B------:R-:W-:-:S04]  /*5c10*/  IMAD.HI.U32 R66, R207, R72, RZ ;  /* 0x00000048cf427227 */ /* 0x000fc800078e00ff */
[----:B------:R-:W-:Y:S02]  /*5c20*/  IMAD.MOV R3, RZ, RZ, -R3 ;  /* 0x000000ffff037224 */ /* 0x000fe400078e0a03 */
[----:B------:R-:W-:Y:S01]  /*5c30*/  @!P6 IMAD.MOV R62, RZ, RZ, -R62 ;  /* 0x000000ffff3ee224 */ /* 0x000fe200078e0a3e */
[----:B------:R-:W-:Y:S01]  /*5c40*/  ISETP.GT.U32.AND P6, PT, R201, R65, PT ;  /* 0x00000041c900720c */ /* 0x000fe20003fc4070 */
[----:B------:R-:W-:-:S04]  /*5c50*/  IMAD.HI.U32 R4, R207, R70, RZ ;  /* 0x00000046cf047227 */ /* 0x000fc800078e00ff */
[----:B------:R-:W-:Y:S02]  /*5c60*/  IMAD.MOV R69, RZ, RZ, -R66 ;  /* 0x000000ffff457224 */ /* 0x000fe400078e0a42 */
[----:B------:R-:W-:Y:S02]  /*5c70*/  IMAD R66, R201, R3, R68 ;  /* 0x00000003c9427224 */ /* 0x000fe400078e0244 */
[----:B------:R-:W-:-:S04]  /*5c80*/  IMAD.HI.U32 R67, R207, R74, RZ ;  /* 0x0000004acf437227 */ /* 0x000fc800078e00ff */
[----:B------:R-:W-:Y:S02]  /*5c90*/  IMAD.MOV R4, RZ, RZ, -R4 ;  /* 0x000000ffff047224 */ /* 0x000fe400078e0a04 */
[----:B------:R-:W-:Y:S01]  /*5ca0*/  @!P1 IMAD.IADD R64, R64, 0x1, -R201 ;  /* 0x0000000140409824 */ /* 0x000fe200078e0ac9 */
[----:B------:R-:W-:Y:S01]  /*5cb0*/  ISETP.GT.U32.AND P1, PT, R201, R66, PT ;  /* 0x00000042c900720c */ /* 0x000fe20003f24070 */
[----:B------:R-:W-:Y:S02]  /*5cc0*/  IMAD.MOV R71, RZ, RZ, -R67 ;  /* 0x000000ffff477224 */ /* 0x000fe400078e0a43 */
[--C-:B------:R-:W-:Y:S02]  /*5cd0*/  @!P2 IMAD.IADD R63, R63, 0x1, -R201.reuse ;  /* 0x000000013f3fa824 */ /* 0x100fe400078e0ac9 */
[----:B------:R-:W-:Y:S02]  /*5ce0*/  IMAD R67, R201, R4, R70 ;  /* 0x00000004c9437224 */ /* 0x000fe400078e0246 */
[----:B------:R-:W-:Y:S01]  /*5cf0*/  @!P6 IMAD.IADD R65, R65, 0x1, -R201 ;  /* 0x000000014141e824 */ /* 0x000fe200078e0ac9 */
[C---:B------:R-:W-:Y:S01]  /*5d00*/  ISETP.GT.U32.AND P2, PT, R201.reuse, R63, PT ;  /* 0x0000003fc900720c */ /* 0x040fe20003f44070 */
[C---:B------:R-:W-:Y:S01]  /*5d10*/  VIADD R78, R0.reuse, 0x7c ;  /* 0x0000007c004e7836 */ /* 0x040fe20000000000 */
[----:B------:R-:W-:Y:S01]  /*5d20*/  ISETP.GT.U32.AND P6, PT, R201, R67, PT ;  /* 0x00000043c900720c */ /* 0x000fe20003fc4070 */
[----:B------:R-:W-:-:S02]  /*5d30*/  VIADD R79, R0, 0x7d ;  /* 0x0000007d004f7836 */ /* 0x000fc40000000000 */
[--C-:B------:R-:W-:Y:S01]  /*5d40*/  @!P1 IMAD.IADD R66, R66, 0x1, -R201.reuse ;  /* 0x0000000142429824 */ /* 0x100fe200078e0ac9 */
[C---:B------:R-:W-:Y:S01]  /*5d50*/  ISETP.GT.U32.AND P1, PT, R201.reuse, R65, PT ;  /* 0x00000041c900720c */ /* 0x040fe20003f24070 */
[C---:B------:R-:W-:Y:S01]  /*5d60*/  IMAD R68, R201.reuse, R69, R72 ;  /* 0x00000045c9447224 */ /* 0x040fe200078e0248 */
[----:B------:R-:W-:Y:S01]  /*5d70*/  IABS R70, R78 ;  /* 0x0000004e00467213 */ /* 0x000fe20000000000 */
[C---:B------:R-:W-:Y:S01]  /*5d80*/  IMAD R69, R201.reuse, R71, R74 ;  /* 0x00000047c9457224 */ /* 0x040fe200078e024a */
[----:B------:R-:W-:Y:S01]  /*5d90*/  IABS R72, R79 ;  /* 0x0000004f00487213 */ /* 0x000fe20000000000 */
[----:B------:R-:W-:Y:S01]  /*5da0*/  @!P0 IMAD.MOV R64, RZ, RZ, -R64 ;  /* 0x000000ffff408224 */ /* 0x000fe200078e0a40 */
[----:B------:R-:W-:Y:S01]  /*5db0*/  ISETP.GT.U32.AND P0, PT, R201, R68, PT ;  /* 0x00000044c900720c */ /* 0x000fe20003f04070 */
[--C-:B------:R-:W-:Y:S01]  /*5dc0*/  @!P2 IMAD.IADD R63, R63, 0x1, -R201.reuse ;  /* 0x000000013f3fa824 */ /* 0x100fe200078e0ac9 */
[----:B------:R-:W-:Y:S01]  /*5dd0*/  ISETP.GE.AND P2, PT, R73, RZ, PT ;  /* 0x000000ff4900720c */ /* 0x000fe20003f46270 */
[----:B------:R-:W-:Y:S01]  /*5de0*/  @!P6 IMAD.IADD R67, R67, 0x1, -R201 ;  /* 0x000000014343e824 */ /* 0x000fe200078e0ac9 */
[----:B------:R-:W-:Y:S01]  /*5df0*/  ISETP.GT.U32.AND P6, PT, R201, R66, PT ;  /* 0x00000042c900720c */ /* 0x000fe20003fc4070 */
[----:B------:R-:W-:-:S04]  /*5e00*/  IMAD.HI.U32 R3, R207, R70, RZ ;  /* 0x00000046cf037227 */ /* 0x000fc800078e00ff */
[----:B------:R-:W-:Y:S01]  /*5e10*/  @!P5 IMAD.MOV R63, RZ, RZ, -R63 ;  /* 0x000000ffff3fd224 */ /* 0x000fe200078e0a3f */
[----:B------:R-:W-:Y:S01]  /*5e20*/  ISETP.GT.U32.AND P5, PT, R201, R67, PT ;  /* 0x00000043c900720c */ /* 0x000fe20003fa4070 */
[----:B------:R-:W-:-:S04]  /*5e30*/  IMAD.HI.U32 R4, R207, R72, RZ ;  /* 0x00000048cf047227 */ /* 0x000fc800078e00ff */
[----:B------:R-:W-:Y:S02]  /*5e40*/  IMAD.MOV R3, RZ, RZ, -R3 ;  /* 0x000000ffff037224 */ /* 0x000fe400078e0a03 */
[--C-:B------:R-:W-:Y:S01]  /*5e50*/  @!P1 IMAD.IADD R65, R65, 0x1, -R201.reuse ;  /* 0x0000000141419824 */ /* 0x100fe200078e0ac9 */
[C---:B------:R-:W-:Y:S01]  /*5e60*/  ISETP.GT.U32.AND P1, PT, R201.reuse, R69, PT ;  /* 0x00000045c900720c */ /* 0x040fe20003f24070 */
[----:B------:R-:W-:Y:S02]  /*5e70*/  IMAD.MOV R71, RZ, RZ, -R4 ;  /* 0x000000ffff477224 */ /* 0x000fe400078e0a04 */
[C---:B------:R-:W-:Y:S02]  /*5e80*/  IMAD R70, R201.reuse, R3, R70 ;  /* 0x00000003c9467224 */ /* 0x040fe400078e0246 */
[C---:B------:R-:W-:Y:S02]  /*5e90*/  IMAD R71, R201.reuse, R71, R72 ;  /* 0x00000047c9477224 */ /* 0x040fe400078e0248 */
[----:B------:R-:W-:Y:S01]  /*5ea0*/  @!P6 IMAD.IADD R66, R66, 0x1, -R201 ;  /* 0x000000014242e824 */ /* 0x000fe200078e0ac9 */
[----:B------:R-:W-:Y:S01]  /*5eb0*/  ISETP.GT.U32.AND P6, PT, R201, R70, PT ;  /* 0x00000046c900720c */ /* 0x000fe20003fc4070 */
[----:B------:R-:W-:-:S02]  /*5ec0*/  VIADD R81, R0, 0x7f ;  /* 0x0000007f00517836 */ /* 0x000fc40000000000 */
[--C-:B------:R-:W-:Y:S01]  /*5ed0*/  @!P5 IMAD.IADD R67, R67, 0x1, -R201.reuse ;  /* 0x000000014343d824 */ /* 0x100fe200078e0ac9 */
[----:B------:R-:W-:Y:S01]  /*5ee0*/  ISETP.GT.U32.AND P5, PT, R201, R71, PT ;  /* 0x00000047c900720c */ /* 0x000fe20003fa4070 */
[----:B------:R-:W-:Y:S01]  /*5ef0*/  VIADD R80, R0, 0x7e ;  /* 0x0000007e00507836 */ /* 0x000fe20000000000 */
[----:B------:R-:W-:Y:S01]  /*5f00*/  IABS R76, R81 ;  /* 0x00000051004c7213 */ /* 0x000fe20000000000 */
[--C-:B------:R-:W-:Y:S01]  /*5f10*/  @!P1 IMAD.IADD R69, R69, 0x1, -R201.reuse ;  /* 0x0000000145459824 */ /* 0x100fe200078e0ac9 */
[----:B------:R-:W-:Y:S01]  /*5f20*/  ISETP.GE.AND P1, PT, R77, RZ, PT ;  /* 0x000000ff4d00720c */ /* 0x000fe20003f26270 */
[----:B------:R-:W-:Y:S01]  /*5f30*/  @!P0 IMAD.IADD R68, R68, 0x1, -R201 ;  /* 0x0000000144448824 */ /* 0x000fe200078e0ac9 */
[----:B------:R-:W-:Y:S01]  /*5f40*/  IABS R74, R80 ;  /* 0x00000050004a7213 */ /* 0x000fe20000000000 */
[----:B------:R-:W-:Y:S01]  /*5f50*/  @!P3 IMAD.MOV R65, RZ, RZ, -R65 ;  /* 0x000000ffff41b224 */ /* 0x000fe200078e0a41 */
[----:B------:R-:W-:Y:S01]  /*5f60*/  ISETP.GT.U32.AND P3, PT, R201, R69, PT ;  /* 0x00000045c900720c */ /* 0x000fe20003f64070 */
[----:B------:R-:W-:Y:S01]  /*5f70*/  IMAD.HI.U32 R4, R207, R76, RZ ;  /* 0x0000004ccf047227 */ /* 0x000fe200078e00ff */
[----:B------:R-:W-:-:S03]  /*5f80*/  ISETP.GE.AND P0, PT, R75, RZ, PT ;  /* 0x000000ff4b00720c */ /* 0x000fc60003f06270 */
[----:B------:R-:W-:Y:S01]  /*5f90*/  @!P6 IMAD.IADD R70, R70, 0x1, -R201 ;  /* 0x000000014646e824 */ /* 0x000fe200078e0ac9 */
[----:B------:R-:W-:Y:S01]  /*5fa0*/  ISETP.GT.U32.AND P6, PT, R201, R68, PT ;  /* 0x00000044c900720c */ /* 0x000fe20003fc4070 */
[----:B------:R-:W-:-:S04]  /*5fb0*/  IMAD.HI.U32 R3, R207, R74, RZ ;  /* 0x0000004acf037227 */ /* 0x000fc800078e00ff */
[----:B------:R-:W-:Y:S02]  /*5fc0*/  IMAD.MOV R4, RZ, RZ, -R4 ;  /* 0x000000ffff047224 */ /* 0x000fe400078e0a04 */
[----:B------:R-:W-:Y:S01]  /*5fd0*/  @!P5 IMAD.IADD R71, R71, 0x1, -R201 ;  /* 0x000000014747d824 */ /* 0x000fe200078e0ac9 */
[C---:B------:R-:W-:Y:S01]  /*5fe0*/  ISETP.GT.U32.AND P5, PT, R201.reuse, R70, PT ;  /* 0x00000046c900720c */ /* 0x040fe20003fa4070 */
[----:B------:R-:W-:Y:S02]  /*5ff0*/  IMAD.MOV R3, RZ, RZ, -R3 ;  /* 0x000000ffff037224 */ /* 0x000fe400078e0a03 */
[C---:B------:R-:W-:Y:S02]  /*6000*/  VIADD R75, R0.reuse, 0x80 ;  /* 0x00000080004b7836 */ /* 0x040fe40000000000 */
[C---:B------:R-:W-:Y:S02]  /*6010*/  IMAD R73, R201.reuse, R4, R76 ;  /* 0x00000004c9497224 */ /* 0x040fe400078e024c */
[----:B------:R-:W-:Y:S01]  /*6020*/  IMAD R72, R201, R3, R74 ;  /* 0x00000003c9487224 */ /* 0x000fe200078e024a */
[----:B------:R-:W-:Y:S01]  /*6030*/  IABS R74, R75 ;  /* 0x0000004b004a7213 */ /* 0x000fe20000000000 */
[----:B------:R-:W-:-:S02]  /*6040*/  VIADD R77, R0, 0x81 ;  /* 0x00000081004d7836 */ /* 0x000fc40000000000 */
[--C-:B------:R-:W-:Y:S01]  /*6050*/  @!P3 IMAD.IADD R69, R69, 0x1, -R201.reuse ;  /* 0x000000014545b824 */ /* 0x100fe200078e0ac9 */
[C---:B------:R-:W-:Y:S01]  /*6060*/  ISETP.GT.U32.AND P3, PT, R201.reuse, R73, PT ;  /* 0x00000049c900720c */ /* 0x040fe20003f64070 */
[----:B------:R-:W-:Y:S01]  /*6070*/  @!P4 IMAD.MOV R66, RZ, RZ, -R66 ;  /* 0x000000ffff42c224 */ /* 0x000fe200078e0a42 */
[----:B------:R-:W-:Y:S01]  /*6080*/  ISETP.GT.U32.AND P4, PT, R201, R71, PT ;  /* 0x00000047c900720c */ /* 0x000fe20003f84070 */
[----:B------:R-:W-:Y:S01]  /*6090*/  @!P6 IMAD.IADD R68, R68, 0x1, -R201 ;  /* 0x000000014444e824 */ /* 0x000fe200078e0ac9 */
[----:B------:R-:W-:Y:S01]  /*60a0*/  IABS R76, R77 ;  /* 0x0000004d004c7213 */ /* 0x000fe20000000000 */
[----:B------:R-:W-:Y:S01]  /*60b0*/  IMAD.HI.U32 R3, R207, R74, RZ ;  /* 0x0000004acf037227 */ /* 0x000fe200078e00ff */
[----:B------:R-:W-:-:S03]  /*60c0*/  ISETP.GE.AND P6, PT, R78, RZ, PT ;  /* 0x000000ff4e00720c */ /* 0x000fc60003fc6270 */
[----:B------:R-:W-:Y:S01]  /*60d0*/  @!P5 IMAD.IADD R70, R70, 0x1, -R201 ;  /* 0x000000014646d824 */ /* 0x000fe200078e0ac9 */
[----:B------:R-:W-:Y:S01]  /*60e0*/  ISETP.GE.AND P5, PT, R79, RZ, PT ;  /* 0x000000ff4f00720c */ /* 0x000fe20003fa6270 */
[----:B------:R-:W-:-:S04]  /*60f0*/  IMAD.HI.U32 R4, R207, R76, RZ ;  /* 0x0000004ccf047227 */ /* 0x000fc800078e00ff */
[----:B------:R-:W-:Y:S02]  /*6100*/  IMAD.MOV R3, RZ, RZ, -R3 ;  /* 0x000000ffff037224 */ /* 0x000fe400078e0a03 */
[----:B------:R-:W-:Y:S01]  /*6110*/  @!P2 IMAD.MOV R67, RZ, RZ, -R67 ;  /* 0x000000ffff43a224 */ /* 0x000fe200078e0a43 */
[C---:B------:R-:W-:Y:S01]  /*6120*/  ISETP.GT.U32.AND P2, PT, R201.reuse, R72, PT ;  /* 0x00000048c900720c */ /* 0x040fe20003f44070 */
[----:B------:R-:W-:Y:S02]  /*6130*/  IMAD.MOV R4, RZ, RZ, -R4 ;  /* 0x000000ffff047224 */ /* 0x000fe400078e0a04 */
[----:B------:R-:W-:Y:S02]  /*6140*/  IMAD R74, R201, R3, R74 ;  /* 0x00000003c94a7224 */ /* 0x000fe400078e024a */
[--C-:B------:R-:W-:Y:S01]  /*6150*/  @!P3 IMAD.IADD R73, R73, 0x1, -R201.reuse ;  /* 0x000000014949b824 */ /* 0x100fe200078e0ac9 */
[----:B------:R-:W-:Y:S01]  /*6160*/  ISETP.GE.AND P3, PT, R75, RZ, PT ;  /* 0x000000ff4b00720c */ /* 0x000fe20003f66270 */
[----:B------:R-:W-:Y:S01]  /*6170*/  @!P4 IMAD.IADD R71, R71, 0x1, -R201 ;  /* 0x000000014747c824 */ /* 0x000fe200078e0ac9 */
[----:B------:R-:W-:Y:S01]  /*6180*/  ISETP.GE.AND P4, PT, R80, RZ, PT ;  /* 0x000000ff5000720c */ /* 0x000fe20003f86270 */
[----:B------:R-:W-:-:S02]  /*6190*/  IMAD R75, R201, R4, R76 ;  /* 0x00000004c94b7224 */ /* 0x000fc400078e024c */
[----:B------:R-:W-:Y:S01]  /*61a0*/  @!P6 IMAD.MOV R70, RZ, RZ, -R70 ;  /* 0x000000ffff46e224 */ /* 0x000fe200078e0a46 */
[C---:B------:R-:W-:Y:S01]  /*61b0*/  ISETP.GT.U32.AND P6, PT, R201.reuse, R74, PT ;  /* 0x0000004ac900720c */ /* 0x040fe20003fc4070 */
[----:B------:R-:W-:Y:S01]  /*61c0*/  @!P1 IMAD.MOV R69, RZ, RZ, -R69 ;  /* 0x000000ffff459224 */ /* 0x000fe200078e0a45 */
[C---:B------:R-:W-:Y:S01]  /*61d0*/  ISETP.GT.U32.AND P1, PT, R201.reuse, R73, PT ;  /* 0x00000049c900720c */ /* 0x040fe20003f24070 */
[----:B------:R-:W-:Y:S01]  /*61e0*/  @!P5 IMAD.MOV R71, RZ, RZ, -R71 ;  /* 0x000000ffff47d224 */ /* 0x000fe200078e0a47 */
[----:B------:R-:W-:Y:S01]  /*61f0*/  ISETP.GT.U32.AND P5, PT, R201, R75, PT ;  /* 0x0000004bc900720c */ /* 0x000fe20003fa4070 */
[--C-:B------:R-:W-:Y:S01]  /*6200*/  @!P2 IMAD.IADD R72, R72, 0x1, -R201.reuse ;  /* 0x000000014848a824 */ /* 0x100fe200078e0ac9 */
[----:B------:R-:W-:Y:S01]  /*6210*/  ISETP.GE.AND P2, PT, R81, RZ, PT ;  /* 0x000000ff5100720c */ /* 0x000fe20003f46270 */
[C---:B------:R-:W-:Y:S02]  /*6220*/  VIADD R3, R0.reuse, 0x82 ;  /* 0x0000008200037836 */ /* 0x040fe40000000000 */
[----:B------:R-:W-:Y:S01]  /*6230*/  @!P0 IMAD.MOV R68, RZ, RZ, -R68 ;  /* 0x000000ffff448224 */ /* 0x000fe200078e0a44 */
[----:B------:R-:W-:Y:S01]  /*6240*/  ISETP.GT.U32.AND P0, PT, R201, R72, PT ;  /* 0x00000048c900720c */ /* 0x000fe20003f04070 */
[----:B------:R-:W-:Y:S01]  /*6250*/  VIADD R4, R0, 0x83 ;  /* 0x0000008300047836 */ /* 0x000fe20000000000 */
[----:B------:R-:W-:Y:S01]  /*6260*/  IABS R76, R3 ;  /* 0x00000003004c7213 */ /* 0x000fe20000000000 */
[----:B------:R-:W-:-:S02]  /*6270*/  @!P6 IMAD.IADD R74, R74, 0x1, -R201 ;  /* 0x000000014a4ae824 */ /* 0x000fc400078e0ac9 */
[--C-:B------:R-:W-:Y:S01]  /*6280*/  @!P1 IMAD.IADD R73, R73, 0x1, -R201.reuse ;  /* 0x0000000149499824 */ /* 0x100fe200078e0ac9 */
[----:B------:R-:W-:Y:S01]  /*6290*/  ISETP.GE.AND P1, PT, R3, RZ, PT ;  /* 0x000000ff0300720c */ /* 0x000fe20003f26270 */
[----:B------:R-:W-:Y:S01]  /*62a0*/  @!P5 IMAD.IADD R75, R75, 0x1, -R201 ;  /* 0x000000014b4bd824 */ /* 0x000fe200078e0ac9 */
[----:B------:R-:W-:Y:S01]  /*62b0*/  ISETP.GT.U32.AND P5, PT, R201, R74, PT ;  /* 0x0000004ac900720c */ /* 0x000fe20003fa4070 */
[----:B------:R-:W-:Y:S01]  /*62c0*/  IMAD.HI.U32 R3, R207, R76, RZ ;  /* 0x0000004ccf037227 */ /* 0x000fe200078e00ff */
[----:B------:R-:W-:Y:S02]  /*62d0*/  IABS R78, R4 ;  /* 0x00000004004e7213 */ /* 0x000fe40000000000 */
[----:B------:R-:W-:Y:S01]  /*62e0*/  ISETP.GE.AND P6, PT, R4, RZ, PT ;  /* 0x000000ff0400720c */ /* 0x000fe20003fc6270 */
[----:B------:R-:W-:Y:S02]  /*62f0*/  IMAD.MOV R3, RZ, RZ, -R3 ;  /* 0x000000ffff037224 */ /* 0x000fe400078e0a03 */
[----:B------:R-:W-:Y:S01]  /*6300*/  @!P0 IMAD.IADD R72, R72, 0x1, -R201 ;  /* 0x0000000148488824 */ /* 0x000fe200078e0ac9 */
[----:B------:R-:W-:Y:S01]  /*6310*/  ISETP.GE.AND P0, PT, R77, RZ, PT ;  /* 0x000000ff4d00720c */ /* 0x000fe20003f06270 */
[----:B------:R-:W-:-:S04]  /*6320*/  IMAD.HI.U32 R4, R207, R78, RZ ;  /* 0x0000004ecf047227 */ /* 0x000fc800078e00ff */
[C---:B------:R-:W-:Y:S02]  /*6330*/  IMAD R76, R201.reuse, R3, R76 ;  /* 0x00000003c94c7224 */ /* 0x040fe400078e024c */
[----:B------:R-:W-:Y:S01]  /*6340*/  @!P4 IMAD.MOV R72, RZ, RZ, -R72 ;  /* 0x000000ffff48c224 */ /* 0x000fe200078e0a48 */
[C---:B------:R-:W-:Y:S01]  /*6350*/  ISETP.GT.U32.AND P4, PT, R201.reuse, R75, PT ;  /* 0x0000004bc900720c */ /* 0x040fe20003f84070 */
[----:B------:R-:W-:Y:S02]  /*6360*/  VIADD R77, R0, 0x84 ;  /* 0x00000084004d7836 */ /* 0x000fe40000000000 */
[----:B------:R-:W-:Y:S02]  /*6370*/  IMAD.MOV R4, RZ, RZ, -R4 ;  /* 0x000000ffff047224 */ /* 0x000fe400078e0a04 */
[----:B------:R-:W-:Y:S01]  /*6380*/  @!P5 IMAD.IADD R74, R74, 0x1, -R201 ;  /* 0x000000014a4ad824 */ /* 0x000fe200078e0ac9 */
[----:B------:R-:W-:Y:S01]  /*6390*/  ISETP.GT.U32.AND P5, PT, R201, R76, PT ;  /* 0x0000004cc900720c */ /* 0x000fe20003fa4070 */
[----:B------:R-:W-:Y:S01]  /*63a0*/  @!P2 IMAD.MOV R73, RZ, RZ, -R73 ;  /* 0x000000ffff49a224 */ /* 0x000fe200078e0a49 */
[----:B------:R-:W-:Y:S01]  /*63b0*/  ISETP.GE.AND P2, PT, R77, RZ, PT ;  /* 0x000000ff4d00720c */ /* 0x000fe20003f46270 */
[----:B------:R-:W-:Y:S01]  /*63c0*/  VIADD R3, R0, 0x85 ;  /* 0x0000008500037836 */ /* 0x000fe20000000000 */
[----:B------:R-:W-:Y:S01]  /*63d0*/  IABS R79, R77 ;  /* 0x0000004d004f7213 */ /* 0x000fe20000000000 */
[----:B------:R-:W-:-:S02]  /*63e0*/  IMAD R77, R201, R4, R78 ;  /* 0x00000004c94d7224 */ /* 0x000fc400078e024e */
[----:B------:R-:W-:Y:S01]  /*63f0*/  @!P3 IMAD.MOV R74, RZ, RZ, -R74 ;  /* 0x000000ffff4ab224 */ /* 0x000fe200078e0a4a */
[----:B------:R-:W-:Y:S01]  /*6400*/  IABS R80, R3 ;  /* 0x0000000300507213 */ /* 0x000fe20000000000 */
[----:B------:R-:W-:Y:S01]  /*6410*/  IMAD.MOV.U32 R78, RZ, RZ, R79 ;  /* 0x000000ffff4e7224 */ /* 0x000fe200078e004f */
[----:B------:R-:W-:Y:S01]  /*6420*/  ISETP.GT.U32.AND P3, PT, R201, R77, PT ;  /* 0x0000004dc900720c */ /* 0x000fe20003f64070 */
[----:B------:R-:W-:Y:S01]  /*6430*/  @!P4 IMAD.IADD R75, R75, 0x1, -R201 ;  /* 0x000000014b4bc824 */ /* 0x000fe200078e0ac9 */
[----:B------:R-:W-:Y:S01]  /*6440*/  ISETP.GE.AND P4, PT, R3, RZ, PT ;  /* 0x000000ff0300720c */ /* 0x000fe20003f86270 */
[----:B------:R-:W-:-:S04]  /*6450*/  IMAD.HI.U32 R3, R207, R78, RZ ;  /* 0x0000004ecf037227 */ /* 0x000fc800078e00ff */
[----:B------:R-:W-:Y:S02]  /*6460*/  @!P5 IMAD.IADD R76, R76, 0x1, -R201 ;  /* 0x000000014c4cd824 */ /* 0x000fe400078e0ac9 */
[----:B------:R-:W-:Y:S02]  /*6470*/  VIADD R79, R0, 0x86 ;  /* 0x00000086004f7836 */ /* 0x000fe40000000000 */
[----:B------:R-:W-:Y:S01]  /*6480*/  IMAD.MOV R4, RZ, RZ, -R3 ;  /* 0x000000ffff047224 */ /* 0x000fe200078e0a03 */
[----:B------:R-:W-:Y:S01]  /*6490*/  ISETP.GT.U32.AND P5, PT, R201, R76, PT ;  /* 0x0000004cc900720c */ /* 0x000fe20003fa4070 */
[----:B------:R-:W-:Y:S01]  /*64a0*/  IMAD.HI.U32 R3, R207, R80, RZ ;  /* 0x00000050cf037227 */ /* 0x000fe200078e00ff */
[----:B------:R-:W-:-:S03]  /*64b0*/  IABS R82, R79 ;  /* 0x0000004f00527213 */ /* 0x000fc60000000000 */
[----:B------:R-:W-:Y:S02]  /*64c0*/  @!P3 IMAD.IADD R77, R77, 0x1, -R201 ;  /* 0x000000014d4db824 */ /* 0x000fe400078e0ac9 */
[----:B------:R-:W-:Y:S02]  /*64d0*/  IMAD.MOV R3, RZ, RZ, -R3 ;  /* 0x000000ffff037224 */ /* 0x000fe400078e0a03 */
[----:B------:R-:W-:Y:S01]  /*64e0*/  VIADD R83, R0, 0x87 ;  /* 0x0000008700537836 */ /* 0x000fe20000000000 */
[----:B------:R-:W-:Y:S01]  /*64f0*/  ISETP.GT.U32.AND P3, PT, R201, R77, PT ;  /* 0x0000004dc900720c */ /* 0x000fe20003f64070 */
[----:B------:R-:W-:Y:S01]  /*6500*/  @!P0 IMAD.MOV R75, RZ, RZ, -R75 ;  /* 0x000000ffff4b8224 */ /* 0x000fe200078e0a4b */
[----:B------:R-:W-:Y:S01]  /*6510*/  ISETP.GE.AND P0, PT, R79, RZ, PT ;  /* 0x000000ff4f00720c */ /* 0x000fe20003f06270 */
[C---:B------:R-:W-:Y:S01]  /*6520*/  IMAD R79, R201.reuse, R3, R80 ;  /* 0x00000003c94f7224 */ /* 0x040fe200078e0250 */
[----:B------:R-:W-:Y:S01]  /*6530*/  IABS R84, R83 ;  /* 0x0000005300547213 */ /* 0x000fe20000000000 */
[----:B------:R-:W-:-:S02]  /*6540*/  IMAD R78, R201, R4, R78 ;  /* 0x00000004c94e7224 */ /* 0x000fc400078e024e */
[----:B------:R-:W-:-:S04]  /*6550*/  IMAD.HI.U32 R3, R207, R82, RZ ;  /* 0x00000052cf037227 */ /* 0x000fc800078e00ff */
[----:B------:R-:W-:Y:S01]  /*6560*/  @!P5 IMAD.IADD R76, R76, 0x1, -R201 ;  /* 0x000000014c4cd824 */ /* 0x000fe200078e0ac9 */
[----:B------:R-:W-:Y:S01]  /*6570*/  ISETP.GT.U32.AND P5, PT, R201, R78, PT ;  /* 0x0000004ec900720c */ /* 0x000fe20003fa4070 */
[----:B------:R-:W-:Y:S02]  /*6580*/  IMAD.MOV R3, RZ, RZ, -R3 ;  /* 0x000000ffff037224 */ /* 0x000fe400078e0a03 */
[----:B------:R-:W-:-:S04]  /*6590*/  IMAD.HI.U32 R4, R207, R84, RZ ;  /* 0x00000054cf047227 */ /* 0x000fc800078e00ff */
[C---:B------:R-:W-:Y:S02]  /*65a0*/  IMAD R80, R201.reuse, R3, R82 ;  /* 0x00000003c9507224 */ /* 0x040fe400078e0252 */
[----:B------:R-:W-:Y:S01]  /*65b0*/  @!P1 IMAD.MOV R76, RZ, RZ, -R76 ;  /* 0x000000ffff4c9224 */ /* 0x000fe200078e0a4c */
[----:B------:R-:W-:Y:S01]  /*65c0*/  ISETP.GT.U32.AND P1, PT, R201, R79, PT ;  /* 0x0000004fc900720c */ /* 0x000fe20003f24070 */
[----:B------:R-:W-:Y:S02]  /*65d0*/  IMAD.MOV R4, RZ, RZ, -R4 ;  /* 0x000000ffff047224 */ /* 0x000fe400078e0a04 */
[----:B------:R-:W-:Y:S01]  /*65e0*/  @!P3 IMAD.IADD R77, R77, 0x1, -R201 ;  /* 0x000000014d4db824 */ /* 0x000fe200078e0ac9 */
[C---:B------:R-:W-:Y:S01]  /*65f0*/  ISETP.GT.U32.AND P3, PT, R201.reuse, R80, PT ;  /* 0x00000050c900720c */ /* 0x040fe20003f64070 */
[----:B------:R-:W-:Y:S02]  /*6600*/  IMAD R81, R201, R4, R84 ;  /* 0x00000004c9517224 */ /* 0x000fe400078e0254 */
[----:B------:R-:W-:-:S02]  /*6610*/  VIADD R85, R0, 0x88 ;  /* 0x0000008800557836 */ /* 0x000fc40000000000 */
[--C-:B------:R-:W-:Y:S01]  /*6620*/  @!P5 IMAD.IADD R78, R78, 0x1, -R201.reuse ;  /* 0x000000014e4ed824 */ /* 0x100fe200078e0ac9 */
[----:B------:R-:W-:Y:S01]  /*6630*/  ISETP.GT.U32.AND P5, PT, R201, R81, PT ;  /* 0x00000051c900720c */ /* 0x000fe20003fa4070 */
[C---:B------:R-:W-:Y:S01]  /*6640*/  VIADD R87, R0.reuse, 0x89 ;  /* 0x0000008900577836 */ /* 0x040fe20000000000 */
[----:B------:R-:W-:Y:S01]  /*6650*/  IABS R86, R85 ;  /* 0x0000005500567213 */ /* 0x000fe20000000000 */
[----:B------:R-:W-:Y:S01]  /*6660*/  @!P1 IMAD.IADD R79, R79, 0x1, -R201 ;  /* 0x000000014f4f9824 */ /* 0x000fe200078e0ac9 */
[----:B------:R-:W-:Y:S01]  /*6670*/  ISETP.GT.U32.AND P1, PT, R201, R78, PT ;  /* 0x0000004ec900720c */ /* 0x000fe20003f24070 */
[----:B------:R-:W-:Y:S01]  /*6680*/  VIADD R89, R0, 0x8a ;  /* 0x0000008a00597836 */ /* 0x000fe20000000000 */
[----:B------:R-:W-:Y:S01]  /*6690*/  IABS R4, R87 ;  /* 0x0000005700047213 */ /* 0x000fe20000000000 */
[----:B------:R-:W-:-:S03]  /*66a0*/  IMAD.HI.U32 R3, R207, R86, RZ ;  /* 0x00000056cf037227 */ /* 0x000fc600078e00ff */
[----:B------:R-:W-:Y:S01]  /*66b0*/  IABS R84, R89 ;  /* 0x0000005900547213 */ /* 0x000fe20000000000 */
[----:B------:R-:W-:Y:S01]  /*66c0*/  @!P3 IMAD.IADD R80, R80, 0x1, -R201 ;  /* 0x000000015050b824 */ /* 0x000fe200078e0ac9 */
[----:B------:R-:W-:Y:S01]  /*66d0*/  ISETP.GT.U32.AND P3, PT, R201, R79, PT ;  /* 0x0000004fc900720c */ /* 0x000fe20003f64070 */
[----:B------:R-:W-:Y:S02]  /*66e0*/  IMAD.MOV R3, RZ, RZ, -R3 ;  /* 0x000000ffff037224 */ /* 0x000fe400078e0a03 */
[----:B------:R-:W-:Y:S01]  /*66f0*/  @!P5 IMAD.IADD R81, R81, 0x1, -R201 ;  /* 0x000000015151d824 */ /* 0x000fe200078e0ac9 */
[C---:B------:R-:W-:Y:S01]  /*6700*/  ISETP.GT.U32.AND P5, PT, R201.reuse, R80, PT ;  /* 0x00000050c900720c */ /* 0x040fe20003fa4070 */
[----:B------:R-:W-:Y:S02]  /*6710*/  IMAD R82, R201, R3, R86 ;  /* 0x00000003c9527224 */ /* 0x000fe400078e0256 */
[----:B------:R-:W-:-:S04]  /*6720*/  IMAD.HI.U32 R3, R207, R4, RZ ;  /* 0x00000004cf037227 */ /* 0x000fc800078e00ff */
[----:B------:R-:W-:Y:S02]  /*6730*/  IMAD.MOV R3, RZ, RZ, -R3 ;  /* 0x000000ffff037224 */ /* 0x000fe400078e0a03 */
[--C-:B------:R-:W-:Y:S01]  /*6740*/  @!P3 IMAD.IADD R79, R79, 0x1, -R201.reuse ;  /* 0x000000014f4fb824 */ /* 0x100fe200078e0ac9 */
[----:B------:R-:W-:Y:S01]  /*6750*/  ISETP.GE.AND P3, PT, R83, RZ, PT ;  /* 0x000000ff5300720c */ /* 0x000fe20003f66270 */
[C---:B------:R-:W-:Y:S02]  /*6760*/  IMAD R83, R201.reuse, R3, R4 ;  /* 0x00000003c9537224 */ /* 0x040fe400078e0204 */
[----:B------:R-:W-:Y:S02]  /*6770*/  @!P5 IMAD.IADD R80, R80, 0x1, -R201 ;  /* 0x000000015050d824 */ /* 0x000fe400078e0ac9 */
[C---:B------:R-:W-:Y:S01]  /*6780*/  VIADD R90, R0.reuse, 0x8b ;  /* 0x0000008b005a7836 */ /* 0x040fe20000000000 */
[----:B------:R-:W-:Y:S01]  /*6790*/  ISETP.GT.U32.AND P5, PT, R201, R83, PT ;  /* 0x00000053c900720c */ /* 0x000fe20003fa4070 */
[----:B------:R-:W-:-:S02]  /*67a0*/  VIADD R91, R0, 0x8c ;  /* 0x0000008c005b7836 */ /* 0x000fc40000000000 */
[----:B------:R-:W-:Y:S01]  /*67b0*/  @!P6 IMAD.MOV R77, RZ, RZ, -R77 ;  /* 0x000000ffff4de224 */ /* 0x000fe200078e0a4d */
[----:B------:R-:W-:Y:S01]  /*67c0*/  ISETP.GT.U32.AND P6, PT, R201, R81, PT ;  /* 0x00000051c900720c */ /* 0x000fe20003fc4070 */
[----:B------:R-:W-:Y:S01]  /*67d0*/  IMAD.HI.U32 R3, R207, R84, RZ ;  /* 0x00000054cf037227 */ /* 0x000fe200078e00ff */
[----:B------:R-:W-:Y:S02]  /*67e0*/  IABS R86, R90 ;  /* 0x0000005a00567213 */ /* 0x000fe40000000000 */
[----:B------:R-:W-:Y:S01]  /*67f0*/  IABS R88, R91 ;  /* 0x0000005b00587213 */ /* 0x000fe20000000000 */
[----:B------:R-:W-:Y:S02]  /*6800*/  IMAD.MOV R3, RZ, RZ, -R3 ;  /* 0x000000ffff037224 */ /* 0x000fe400078e0a03 */
[--C-:B------:R-:W-:Y:S01]  /*6810*/  @!P1 IMAD.IADD R78, R78, 0x1, -R201.reuse ;  /* 0x000000014e4e9824 */ /* 0x100fe200078e0ac9 */
[----:B------:R-:W-:Y:S01]  /*6820*/  ISETP.GT.U32.AND P1, PT, R201, R82, PT ;  /* 0x00000052c900720c */ /* 0x000fe20003f24070 */
[----:B------:R-:W-:-:S02]  /*6830*/  @!P5 IMAD.IADD R83, R83, 0x1, -R201 ;  /* 0x000000015353d824 */ /* 0x000fc400078e0ac9 */
[----:B------:R-:W-:-:S03]  /*6840*/  IMAD.HI.U32 R4, R207, R86, RZ ;  /* 0x00000056cf047227 */ /* 0x000fc600078e00ff */
[C---:B------:R-:W-:Y:S01]  /*6850*/  ISETP.GT.U32.AND P5, PT, R201.reuse, R83, PT ;  /* 0x00000053c900720c */ /* 0x040fe20003fa4070 */
[----:B------:R-:W-:Y:S02]  /*6860*/  IMAD R84, R201, R3, R84 ;  /* 0x00000003c9547224 */ /* 0x000fe400078e0254 */
[----:B------:R-:W-:-:S04]  /*6870*/  IMAD.HI.U32 R3, R207, R88, RZ ;  /* 0x00000058cf037227 */ /* 0x000fc800078e00ff */
[----:B------:R-:W-:Y:S02]  /*6880*/  IMAD.MOV R4, RZ, RZ, -R4 ;  /* 0x000000ffff047224 */ /* 0x000fe400078e0a04 */
[----:B------:R-:W-:Y:S02]  /*6890*/  IMAD.MOV R3, RZ, RZ, -R3 ;  /* 0x000000ffff037224 */ /* 0x000fe400078e0a03 */
[--C-:B------:R-:W-:Y:S01]  /*68a0*/  @!P6 IMAD.IADD R81, R81, 0x1, -R201.reuse ;  /* 0x000000015151e824 */ /* 0x100fe200078e0ac9 */
[----:B------:R-:W-:Y:S01]  /*68b0*/  ISETP.GE.AND P6, PT, R85, RZ, PT ;  /* 0x000000ff5500720c */ /* 0x000fe20003fc6270 */
[C---:B------:R-:W-:Y:S02]  /*68c0*/  IMAD R85, R201.reuse, R4, R86 ;  /* 0x00000004c9557224 */ /* 0x040fe400078e0256 */
[----:B------:R-:W-:Y:S02]  /*68d0*/  IMAD R86, R201, R3, R88 ;  /* 0x00000003c9567224 */ /* 0x000fe400078e0258 */
[--C-:B------:R-:W-:Y:S01]  /*68e0*/  @!P1 IMAD.IADD R82, R82, 0x1, -R201.reuse ;  /* 0x0000000152529824 */ /* 0x100fe200078e0ac9 */
[----:B------:R-:W-:Y:S01]  /*68f0*/  ISETP.GE.AND P1, PT, R87, RZ, PT ;  /* 0x000000ff5700720c */ /* 0x000fe20003f26270 */
[----:B------:R-:W-:Y:S01]  /*6900*/  @!P5 IMAD.IADD R83, R83, 0x1, -R201 ;  /* 0x000000015353d824 */ /* 0x000fe200078e0ac9 */
[C---:B------:R-:W-:Y:S01]  /*6910*/  ISETP.GT.U32.AND P5, PT, R201.reuse, R86, PT ;  /* 0x00000056c900720c */ /* 0x040fe20003fa4070 */
[----:B------:R-:W-:Y:S01]  /*6920*/  @!P2 IMAD.MOV R78, RZ, RZ, -R78 ;  /* 0x000000ffff4ea224 */ /* 0x000fe200078e0a4e */
[C---:B------:R-:W-:Y:S01]  /*6930*/  ISETP.GT.U32.AND P2, PT, R201.reuse, R82, PT ;  /* 0x00000052c900720c */ /* 0x040fe20003f44070 */
[----:B------:R-:W-:Y:S01]  /*6940*/  @!P4 IMAD.MOV R79, RZ, RZ, -R79 ;  /* 0x000000ffff4fc224 */ /* 0x000fe200078e0a4f */
[----:B------:R-:W-:Y:S01]  /*6950*/  ISETP.GT.U32.AND P4, PT, R201, R84, PT ;  /* 0x00000054c900720c */ /* 0x000fe20003f84070 */
[----:B------:R-:W-:-:S02]  /*6960*/  VIADD R93, R0, 0x8d ;  /* 0x0000008d005d7836 */ /* 0x000fc40000000000 */
[----:B------:R-:W-:Y:S01]  /*6970*/  @!P0 IMAD.MOV R80, RZ, RZ, -R80 ;  /* 0x000000ffff508224 */ /* 0x000fe200078e0a50 */
[----:B------:R-:W-:Y:S01]  /*6980*/  ISETP.GE.AND P0, PT, R89, RZ, PT ;  /* 0x000000ff5900720c */ /* 0x000fe20003f06270 */
[----:B------:R-:W-:Y:S01]  /*6990*/  @!P3 IMAD.MOV R81, RZ, RZ, -R81 ;  /* 0x000000ffff51b224 */ /* 0x000fe200078e0a51 */
[----:B------:R-:W-:Y:S01]  /*69a0*/  ISETP.GT.U32.AND P3, PT, R201, R85, PT ;  /* 0x00000055c900720c */ /* 0x000fe20003f64070 */
[----:B------:R-:W-:Y:S01]  /*69b0*/  VIADD R89, R0, 0x8e ;  /* 0x0000008e00597836 */ /* 0x000fe20000000000 */
[----:B------:R-:W-:Y:S01]  /*69c0*/  IABS R4, R93 ;  /* 0x0000005d00047213 */ /* 0x000fe20000000000 */
[--C-:B------:R-:W-:Y:S02]  /*69d0*/  @!P5 IMAD.IADD R86, R86, 0x1, -R201.reuse ;  /* 0x000000015656d824 */ /* 0x100fe400078e0ac9 */
[----:B------:R-:W-:Y:S01]  /*69e0*/  @!P2 IMAD.IADD R82, R82, 0x1, -R201 ;  /* 0x000000015252a824 */ /* 0x000fe200078e0ac9 */
[----:B------:R-:W-:Y:S01]  /*69f0*/  IABS R88, R89 ;  /* 0x0000005900587213 */ /* 0x000fe20000000000 */
[----:B------:R-:W-:Y:S01]  /*6a00*/  IMAD.HI.U32 R3, R207, R4, RZ ;  /* 0x00000004cf037227 */ /* 0x000fe200078e00ff */
[----:B------:R-:W-:-:S02]  /*6a10*/  ISETP.GT.U32.AND P5, PT, R201, R86, PT ;  /* 0x00000056c900720c */ /* 0x000fc40003fa4070 */
[----:B------:R-:W-:Y:S01]  /*6a20*/  ISETP.GE.AND P2, PT, R90, RZ, PT ;  /* 0x000000ff5a00720c */ /* 0x000fe20003f46270 */
[----:B------:R-:W-:Y:S01]  /*6a30*/  @!P4 IMAD.IADD R84, R84, 0x1, -R201 ;  /* 0x000000015454c824 */ /* 0x000fe200078e0ac9 */
[----:B------:R-:W-:Y:S01]  /*6a40*/  ISETP.GE.AND P4, PT, R91, RZ, PT ;  /* 0x000000ff5b00720c */ /* 0x000fe20003f86270 */
[----:B------:R-:W-:Y:S02]  /*6a50*/  IMAD.MOV R87, RZ, RZ, -R3 ;  /* 0x000000ffff577224 */ /* 0x000fe400078e0a03 */
[----:B------:R-:W-:-:S04]  /*6a60*/  IMAD.HI.U32 R3, R207, R88, RZ ;  /* 0x00000058cf037227 */ /* 0x000fc800078e00ff */
[----:B------:R-:W-:Y:S01]  /*6a70*/  @!P6 IMAD.MOV R82, RZ, RZ, -R82 ;  /* 0x000000ffff52e224 */ /* 0x000fe200078e0a52 */
[----:B------:R-:W-:Y:S01]  /*6a80*/  ISETP.GT.U32.AND P6, PT, R201, R84, PT ;  /* 0x00000054c900720c */ /* 0x000fe20003fc4070 */
[----:B------:R-:W-:Y:S02]  /*6a90*/  @!P3 IMAD.IADD R85, R85, 0x1, -R201 ;  /* 0x000000015555b824 */ /* 0x000fe400078e0ac9 */
[----:B------:R-:W-:Y:S02]  /*6aa0*/  IMAD.MOV R3, RZ, RZ, -R3 ;  /* 0x000000ffff037224 */ /* 0x000fe400078e0a03 */
[C---:B------:R-:W-:Y:S01]  /*6ab0*/  IMAD R87, R201.reuse, R87, R4 ;  /* 0x00000057c9577224 */ /* 0x040fe200078e0204 */
[C---:B------:R-:W-:Y:S01]  /*6ac0*/  ISETP.GT.U32.AND P3, PT, R201.reuse, R85, PT ;  /* 0x00000055c900720c */ /* 0x040fe20003f64070 */
[----:B------:R-:W-:Y:S02]  /*6ad0*/  IMAD R88, R201, R3, R88 ;  /* 0x00000003c9587224 */ /* 0x000fe400078e0258 */
[----:B------:R-:W-:-:S02]  /*6ae0*/  @!P5 IMAD.IADD R86, R86, 0x1, -R201 ;  /* 0x000000015656d824 */ /* 0x000fc400078e0ac9 */
[----:B------:R-:W-:Y:S01]  /*6af0*/  VIADD R91, R0, 0x8f ;  /* 0x0000008f005b7836 */ /* 0x000fe20000000000 */
[C---:B------:R-:W-:Y:S01]  /*6b00*/  ISETP.GT.U32.AND P5, PT, R201.reuse, R88, PT ;  /* 0x00000058c900720c */ /* 0x040fe20003fa4070 */
[--C-:B------:R-:W-:Y:S01]  /*6b10*/  @!P6 IMAD.IADD R84, R84, 0x1, -R201.reuse ;  /* 0x000000015454e824 */ /* 0x100fe200078e0ac9 */
[----:B------:R-:W-:Y:S01]  /*6b20*/  ISETP.GT.U32.AND P6, PT, R201, R87, PT ;  /* 0x00000057c900720c */ /* 0x000fe20003fc4070 */
[C---:B------:R-:W-:Y:S01]  /*6b30*/  VIADD R95, R0.reuse, 0x90 ;  /* 0x00000090005f7836 */ /* 0x040fe20000000000 */
[----:B------:R-:W-:Y:S01]  /*6b40*/  IABS R90, R91 ;  /* 0x0000005b005a7213 */ /* 0x000fe20000000000 */
[----:B------:R-:W-:Y:S02]  /*6b50*/  @!P0 IMAD.MOV R84, RZ, RZ, -R84 ;  /* 0x000000ffff548224 */ /* 0x000fe400078e0a54 */
        /* <DEDUP_REMOVED lines=9> */
[----:B------:R-:W-:Y:S01]  /*6bf0*/  ISETP.GE.AND P6, PT, R89, RZ, PT ;  /* 0x000000ff5900720c */ /* 0x000fe20003fc6270 */
[C---:B------:R-:W-:Y:S01]  /*6c00*/  IMAD R89, R201.reuse, R3, R90 ;  /* 0x00000003c9597224 */ /* 0x040fe200078e025a */
[----:B------:R-:W-:Y:S01]  /*6c10*/  ISETP.GT.U32.AND P0, PT, R201, R88, PT ;  /* 0x00000058c900720c */ /* 0x000fe20003f04070 */
[----:B------:R-:W-:-:S03]  /*6c20*/  IMAD.HI.U32 R3, R207, R94, RZ ;  /* 0x0000005ecf037227 */ /* 0x000fc600078e00ff */
[----:B------:R-:W-:Y:S01]  /*6c30*/  ISETP.GT.U32.AND P5, PT, R201, R89, PT ;  /* 0x00000059c900720c */ /* 0x000fe20003fa4070 */
[----:B------:R-:W-:Y:S02]  /*6c40*/  IMAD.MOV R3, RZ, RZ, -R3 ;  /* 0x000000ffff037224 */ /* 0x000fe400078e0a03 */
[----:B------:R-:W-:-:S04]  /*6c50*/  IMAD.HI.U32 R4, R207, R92, RZ ;  /* 0x0000005ccf047227 */ /* 0x000fc800078e00ff */
[----:B------:R-:W-:Y:S01]  /*6c60*/  @!P1 IMAD.MOV R83, RZ, RZ, -R83 ;  /* 0x000000ffff539224 */ /* 0x000fe200078e0a53 */
[----:B------:R-:W-:Y:S01]  /*6c70*/  ISETP.GT.U32.AND P1, PT, R201, R87, PT ;  /* 0x00000057c900720c */ /* 0x000fe20003f24070 */
[----:B------:R-:W-:Y:S01]  /*6c80*/  @!P2 IMAD.MOV R85, RZ, RZ, -R85 ;  /* 0x000000ffff55a224 */ /* 0x000fe200078e0a55 */
[----:B------:R-:W-:Y:S01]  /*6c90*/  ISETP.GE.AND P2, PT, R91, RZ, PT ;  /* 0x000000ff5b00720c */ /* 0x000fe20003f46270 */
[C---:B------:R-:W-:Y:S02]  /*6ca0*/  IMAD R91, R201.reuse, R3, R94 ;  /* 0x00000003c95b7224 */ /* 0x040fe400078e025e */
[----:B------:R-:W-:Y:S02]  /*6cb0*/  IMAD.MOV R4, RZ, RZ, -R4 ;  /* 0x000000ffff047224 */ /* 0x000fe400078e0a04 */
[----:B------:R-:W-:Y:S01]  /*6cc0*/  @!P0 IMAD.IADD R88, R88, 0x1, -R201 ;  /* 0x0000000158588824 */ /* 0x000fe200078e0ac9 */
[----:B------:R-:W-:Y:S01]  /*6cd0*/  ISETP.GT.U32.AND P0, PT, R201, R91, PT ;  /* 0x0000005bc900720c */ /* 0x000fe20003f04070 */
[----:B------:R-:W-:-:S02]  /*6ce0*/  VIADD R96, R0, 0x92 ;  /* 0x0000009200607836 */ /* 0x000fc40000000000 */
[----:B------:R-:W-:Y:S02]  /*6cf0*/  IMAD R90, R201, R4, R92 ;  /* 0x00000004c95a7224 */ /* 0x000fe400078e025c */
[----:B------:R-:W-:Y:S01]  /*6d00*/  @!P4 IMAD.MOV R86, RZ, RZ, -R86 ;  /* 0x000000ffff56c224 */ /* 0x000fe200078e0a56 */
[----:B------:R-:W-:Y:S01]  /*6d10*/  IABS R92, R96 ;  /* 0x00000060005c7213 */ /* 0x000fe20000000000 */
[--C-:B------:R-:W-:Y:S01]  /*6d20*/  @!P1 IMAD.IADD R87, R87, 0x1, -R201.reuse ;  /* 0x0000000157579824 */ /* 0x100fe200078e0ac9 */
[----:B------:R-:W-:Y:S01]  /*6d30*/  ISETP.GT.U32.AND P4, PT, R201, R90, PT ;  /* 0x0000005ac900720c */ /* 0x000fe20003f84070 */
[----:B------:R-:W-:Y:S01]  /*6d40*/  @!P5 IMAD.IADD R89, R89, 0x1, -R201 ;  /* 0x000000015959d824 */ /* 0x000fe200078e0ac9 */
[----:B------:R-:W-:Y:S01]  /*6d50*/  ISETP.GE.AND P1, PT, R95, RZ, PT ;  /* 0x000000ff5f00720c */ /* 0x000fe20003f26270 */
[----:B------:R-:W-:Y:S01]  /*6d60*/  VIADD R95, R0, 0x93 ;  /* 0x00000093005f7836 */ /* 0x000fe20000000000 */
[----:B------:R-:W-:Y:S01]  /*6d70*/  ISETP.GE.AND P5, PT, R93, RZ, PT ;  /* 0x000000ff5d00720c */ /* 0x000fe20003fa6270 */
[----:B------:R-:W-:-:S03]  /*6d80*/  IMAD.HI.U32 R3, R207, R92, RZ ;  /* 0x0000005ccf037227 */ /* 0x000fc600078e00ff */
[----:B------:R-:W-:Y:S01]  /*6d90*/  IABS R4, R95 ;  /* 0x0000005f00047213 */ /* 0x000fe20000000000 */
[----:B------:R-:W-:Y:S02]  /*6da0*/  @!P0 IMAD.IADD R91, R91, 0x1, -R201 ;  /* 0x000000015b5b8824 */ /* 0x000fe400078e0ac9 */
[----:B------:R-:W-:Y:S02]  /*6db0*/  IMAD.MOV R3, RZ, RZ, -R3 ;  /* 0x000000ffff037224 */ /* 0x000fe400078e0a03 */
[----:B------:R-:W-:Y:S01]  /*6dc0*/  @!P4 IMAD.IADD R90, R90, 0x1, -R201 ;  /* 0x000000015a5ac824 */ /* 0x000fe200078e0ac9 */
[C---:B------:R-:W-:Y:S01]  /*6dd0*/  ISETP.GT.U32.AND P0, PT, R201.reuse, R91, PT ;  /* 0x0000005bc900720c */ /* 0x040fe20003f04070 */
[C---:B------:R-:W-:Y:S01]  /*6de0*/  IMAD R92, R201.reuse, R3, R92 ;  /* 0x00000003c95c7224 */ /* 0x040fe200078e025c */
[----:B------:R-:W-:Y:S01]  /*6df0*/  ISETP.GT.U32.AND P4, PT, R201, R89, PT ;  /* 0x00000059c900720c */ /* 0x000fe20003f84070 */
[----:B------:R-:W-:-:S04]  /*6e00*/  IMAD.HI.U32 R3, R207, R4, RZ ;  /* 0x00000004cf037227 */ /* 0x000fc800078e00ff */
[----:B------:R-:W-:Y:S02]  /*6e10*/  IMAD.MOV R3, RZ, RZ, -R3 ;  /* 0x000000ffff037224 */ /* 0x000fe400078e0a03 */
[----:B------:R-:W-:Y:S01]  /*6e20*/  @!P3 IMAD.MOV R87, RZ, RZ, -R87 ;  /* 0x000000ffff57b224 */ /* 0x000fe200078e0a57 */
[C---:B------:R-:W-:Y:S01]  /*6e30*/  ISETP.GT.U32.AND P3, PT, R201.reuse, R90, PT ;  /* 0x0000005ac900720c */ /* 0x040fe20003f64070 */
[----:B------:R-:W-:Y:S02]  /*6e40*/  IMAD R93, R201, R3, R4 ;  /* 0x00000003c95d7224 */ /* 0x000fe400078e0204 */
[--C-:B------:R-:W-:Y:S02]  /*6e50*/  @!P0 IMAD.IADD R91, R91, 0x1, -R201.reuse ;  /* 0x000000015b5b8824 */ /* 0x100fe400078e0ac9 */
[C---:B------:R-:W-:Y:S01]  /*6e60*/  VIADD R97, R0.reuse, 0x94 ;  /* 0x0000009400617836 */ /* 0x040fe20000000000 */
[----:B------:R-:W-:Y:S01]  /*6e70*/  ISETP.GT.U32.AND P0, PT, R201, R93, PT ;  /* 0x0000005dc900720c */ /* 0x000fe20003f04070 */
[--C-:B------:R-:W-:Y:S01]  /*6e80*/  @!P4 IMAD.IADD R89, R89, 0x1, -R201.reuse ;  /* 0x000000015959c824 */ /* 0x100fe200078e0ac9 */
[----:B------:R-:W-:Y:S01]  /*6e90*/  ISETP.GT.U32.AND P4, PT, R201, R92, PT ;  /* 0x0000005cc900720c */ /* 0x000fe20003f84070 */
[----:B------:R-:W-:Y:S01]  /*6ea0*/  @!P6 IMAD.MOV R88, RZ, RZ, -R88 ;  /* 0x000000ffff58e224 */ /* 0x000fe200078e0a58 */
[----:B------:R-:W-:Y:S01]  /*6eb0*/  IABS R94, R97 ;  /* 0x00000061005e7213 */ /* 0x000fe20000000000 */
[----:B------:R-:W-:Y:S01]  /*6ec0*/  VIADD R99, R0, 0x96 ;  /* 0x0000009600637836 */ /* 0x000fe20000000000 */
        /* <DEDUP_REMOVED lines=11> */
[----:B------:R-:W-:Y:S02]  /*6f80*/  IMAD R94, R201, R3, R94 ;  /* 0x00000003c95e7224 */ /* 0x000fe400078e025e */
[----:B------:R-:W-:Y:S01]  /*6f90*/  IMAD.HI.U32 R3, R207, R96, RZ ;  /* 0x00000060cf037227 */ /* 0x000fe200078e00ff */
[----:B------:R-:W-:-:S03]  /*6fa0*/  ISETP.GT.U32.AND P4, PT, R201, R92, PT ;  /* 0x0000005cc900720c */ /* 0x000fc60003f84070 */
[----:B------:R-:W-:Y:S02]  /*6fb0*/  IMAD.MOV R3, RZ, RZ, -R3 ;  /* 0x000000ffff037224 */ /* 0x000fe400078e0a03 */
[----:B------:R-:W-:-:S04]  /*6fc0*/  IMAD.HI.U32 R4, R207, R98, RZ ;  /* 0x00000062cf047227 */ /* 0x000fc800078e00ff */
[----:B------:R-:W-:Y:S01]  /*6fd0*/  @!P5 IMAD.MOV R91, RZ, RZ, -R91 ;  /* 0x000000ffff5bd224 */ /* 0x000fe200078e0a5b */
[----:B------:R-:W-:Y:S01]  /*6fe0*/  ISETP.GE.AND P5, PT, R95, RZ, PT ;  /* 0x000000ff5f00720c */ /* 0x000fe20003fa6270 */
[----:B------:R-:W-:Y:S01]  /*6ff0*/  @!P1 IMAD.MOV R90, RZ, RZ, -R90 ;  /* 0x000000ffff5a9224 */ /* 0x000fe200078e0a5a */
[C---:B------:R-:W-:Y:S01]  /*7000*/  ISETP.GT.U32.AND P1, PT, R201.reuse, R94, PT ;  /* 0x0000005ec900720c */ /* 0x040fe20003f24070 */
[----:B------:R-:W-:Y:S02]  /*7010*/  IMAD R95, R201, R3, R96 ;  /* 0x00000003c95f7224 */ /* 0x000fe400078e0260 */
[----:B------:R-:W-:Y:S02]  /*7020*/  IMAD.MOV R4, RZ, RZ, -R4 ;  /* 0x000000ffff047224 */ /* 0x000fe400078e0a04 */
[--C-:B------:R-:W-:Y:S01]  /*7030*/  @!P0 IMAD.IADD R93, R93, 0x1, -R201.reuse ;  /* 0x000000015d5d8824 */ /* 0x100fe200078e0ac9 */
[----:B------:R-:W-:Y:S01]  /*7040*/  ISETP.GT.U32.AND P0, PT, R201, R95, PT ;  /* 0x0000005fc900720c */ /* 0x000fe20003f04070 */
[----:B------:R-:W-:Y:S01]  /*7050*/  @!P4 IMAD.IADD R92, R92, 0x1, -R201 ;  /* 0x000000015c5cc824 */ /* 0x000fe200078e0ac9 */
[----:B------:R-:W-:Y:S01]  /*7060*/  ISETP.GE.AND P4, PT, R99, RZ, PT ;  /* 0x000000ff6300720c */ /* 0x000fe20003f86270 */
[----:B------:R-:W-:-:S02]  /*7070*/  IMAD R96, R201, R4, R98 ;  /* 0x00000004c9607224 */ /* 0x000fc400078e0262 */
[----:B------:R-:W-:Y:S02]  /*7080*/  @!P6 IMAD.MOV R92, RZ, RZ, -R92 ;  /* 0x000000ffff5ce224 */ /* 0x000fe400078e0a5c */
[----:B------:R-:W-:Y:S01]  /*7090*/  @!P2 IMAD.MOV R89, RZ, RZ, -R89 ;  /* 0x000000ffff59a224 */ /* 0x000fe200078e0a59 */
[----:B------:R-:W-:Y:S01]  /*70a0*/  ISETP.GT.U32.AND P6, PT, R201, R96, PT ;  /* 0x00000060c900720c */ /* 0x000fe20003fc4070 */
[--C-:B------:R-:W-:Y:S01]  /*70b0*/  @!P1 IMAD.IADD R94, R94, 0x1, -R201.reuse ;  /* 0x000000015e5e9824 */ /* 0x100fe200078e0ac9 */
[----:B------:R-:W-:Y:S01]  /*70c0*/  ISETP.GE.AND P2, PT, R97, RZ, PT ;  /* 0x000000ff6100720c */ /* 0x000fe20003f46270 */
[C---:B------:R-:W-:Y:S02]  /*70d0*/  VIADD R97, R0.reuse, 0x97 ;  /* 0x0000009700617836 */ /* 0x040fe40000000000 */
[C---:B------:R-:W-:Y:S01]  /*70e0*/  VIADD R4, R0.reuse, 0x98 ;  /* 0x0000009800047836 */ /* 0x040fe20000000000 */
[----:B------:R-:W-:Y:S01]  /*70f0*/  ISETP.GT.U32.AND P1, PT, R201, R94, PT ;  /* 0x0000005ec900720c */ /* 0x000fe20003f24070 */
[----:B------:R-:W-:Y:S01]  /*7100*/  @!P0 IMAD.IADD R95, R95, 0x1, -R201 ;  /* 0x000000015f5f8824 */ /* 0x000fe200078e0ac9 */
[----:B------:R-:W-:Y:S01]  /*7110*/  IABS R98, R97 ;  /* 0x0000006100627213 */ /* 0x000fe20000000000 */
[----:B------:R-:W-:Y:S01]  /*7120*/  VIADD R99, R0, 0x99 ;  /* 0x0000009900637836 */ /* 0x000fe20000000000 */
[----:B------:R-:W-:Y:S01]  /*7130*/  IABS R100, R4 ;  /* 0x0000000400647213 */ /* 0x000fe20000000000 */
[----:B------:R-:W-:Y:S01]  /*7140*/  @!P3 IMAD.MOV R93, RZ, RZ, -R93 ;  /* 0x000000ffff5db224 */ /* 0x000fe200078e0a5d */
[----:B------:R-:W-:Y:S01]  /*7150*/  ISETP.GT.U32.AND P0, PT, R201, R95, PT ;  /* 0x0000005fc900720c */ /* 0x000fe20003f04070 */
[----:B------:R-:W-:Y:S01]  /*7160*/  IMAD.HI.U32 R3, R207, R98, RZ ;  /* 0x00000062cf037227 */ /* 0x000fe200078e00ff */
[----:B------:R-:W-:-:S02]  /*7170*/  ISETP.GE.AND P3, PT, R97, RZ, PT ;  /* 0x000000ff6100720c */ /* 0x000fc40003f66270 */
[----:B------:R-:W-:Y:S01]  /*7180*/  IABS R102, R99 ;  /* 0x0000006300667213 */ /* 0x000fe20000000000 */
[----:B------:R-:W-:Y:S02]  /*7190*/  @!P6 IMAD.IADD R96, R96, 0x1, -R201 ;  /* 0x000000016060e824 */ /* 0x000fe400078e0ac9 */
[----:B------:R-:W-:Y:S02]  /*71a0*/  IMAD.MOV R97, RZ, RZ, -R3 ;  /* 0x000000ffff617224 */ /* 0x000fe400078e0a03 */
[----:B------:R-:W-:Y:S01]  /*71b0*/  IMAD.HI.U32 R3, R207, R100, RZ ;  /* 0x00000064cf037227 */ /* 0x000fe200078e00ff */
[----:B------:R-:W-:-:S03]  /*71c0*/  ISETP.GT.U32.AND P6, PT, R201, R96, PT ;  /* 0x00000060c900720c */ /* 0x000fc60003fc4070 */
[----:B------:R-:W-:Y:S01]  /*71d0*/  @!P1 IMAD.IADD R94, R94, 0x1, -R201 ;  /* 0x000000015e5e9824 */ /* 0x000fe200078e0ac9 */
[----:B------:R-:W-:Y:S01]  /*71e0*/  ISETP.GE.AND P1, PT, R4, RZ, PT ;  /* 0x000000ff0400720c */ /* 0x000fe20003f26270 */
[----:B------:R-:W-:Y:S02]  /*71f0*/  IMAD.MOV R3, RZ, RZ, -R3 ;  /* 0x000000ffff037224 */ /* 0x000fe400078e0a03 */
[----:B------:R-:W-:-:S04]  /*7200*/  IMAD.HI.U32 R4, R207, R102, RZ ;  /* 0x00000066cf047227 */ /* 0x000fc800078e00ff */
[----:B------:R-:W-:Y:S02]  /*7210*/  IMAD R97, R201, R97, R98 ;  /* 0x00000061c9617224 */ /* 0x000fe400078e0262 */
[----:B------:R-:W-:Y:S02]  /*7220*/  @!P0 IMAD.IADD R95, R95, 0x1, -R201 ;  /* 0x000000015f5f8824 */ /* 0x000fe400078e0ac9 */
[C---:B------:R-:W-:Y:S01]  /*7230*/  IMAD R98, R201.reuse, R3, R100 ;  /* 0x00000003c9627224 */ /* 0x040fe200078e0264 */
[----:B------:R-:W-:Y:S01]  /*7240*/  ISETP.GT.U32.AND P0, PT, R201, R97, PT ;  /* 0x00000061c900720c */ /* 0x000fe20003f04070 */
[----:B------:R-:W-:Y:S02]  /*7250*/  IMAD.MOV R4, RZ, RZ, -R4 ;  /* 0x000000ffff047224 */ /* 0x000fe400078e0a04 */
[----:B------:R-:W-:Y:S01]  /*7260*/  @!P2 IMAD.MOV R94, RZ, RZ, -R94 ;  /* 0x000000ffff5ea224 */ /* 0x000fe200078e0a5e */
[----:B------:R-:W-:Y:S01]  /*7270*/  ISETP.GE.AND P2, PT, R99, RZ, PT ;  /* 0x000000ff6300720c */ /* 0x000fe20003f46270 */
[----:B------:R-:W-:Y:S01]  /*7280*/  @!P5 IMAD.MOV R95, RZ, RZ, -R95 ;  /* 0x000000ffff5fd224 */ /* 0x000fe200078e0a5f */
[C---:B------:R-:W-:Y:S01]  /*7290*/  ISETP.GT.U32.AND P5, PT, R201.reuse, R98, PT ;  /* 0x00000062c900720c */ /* 0x040fe20003fa4070 */
[----:B------:R-:W-:-:S02]  /*72a0*/  IMAD R99, R201, R4, R102 ;  /* 0x00000004c9637224 */ /* 0x000fc400078e0266 */
[--C-:B------:R-:W-:Y:S02]  /*72b0*/  @!P6 IMAD.IADD R96, R96, 0x1, -R201.reuse ;  /* 0x000000016060e824 */ /* 0x100fe400078e0ac9 */
[C---:B------:R-:W-:Y:S02]  /*72c0*/  VIADD R3, R0.reuse, 0x9a ;  /* 0x0000009a00037836 */ /* 0x040fe40000000000 */
[----:B------:R-:W-:Y:S01]  /*72d0*/  @!P4 IMAD.MOV R96, RZ, RZ, -R96 ;  /* 0x000000ffff60c224 */ /* 0x000fe200078e0a60 */
[----:B------:R-:W-:Y:S01]  /*72e0*/  ISETP.GT.U32.AND P4, PT, R201, R99, PT ;  /* 0x00000063c900720c */ /* 0x000fe20003f84070 */
[----:B------:R-:W-:Y:S01]  /*72f0*/  VIADD R103, R0, 0x9b ;  /* 0x0000009b00677836 */ /* 0x000fe20000000000 */
[----:B------:R-:W-:Y:S01]  /*7300*/  IABS R100, R3 ;  /* 0x0000000300647213 */ /* 0x000fe20000000000 */
[--C-:B------:R-:W-:Y:S01]  /*7310*/  @!P0 IMAD.IADD R97, R97, 0x1, -R201.reuse ;  /* 0x0000000161618824 */ /* 0x100fe200078e0ac9 */
[----:B------:R-:W-:Y:S01]  /*7320*/  ISETP.GE.AND P6, PT, R3, RZ, PT ;  /* 0x000000ff0300720c */ /* 0x000fe20003fc6270 */
[----:B------:R-:W-:Y:S01]  /*7330*/  @!P5 IMAD.IADD R98, R98, 0x1, -R201 ;  /* 0x000000016262d824 */ /* 0x000fe200078e0ac9 */
[----:B------:R-:W-:Y:S01]  /*7340*/  IABS R102, R103 ;  /* 0x0000006700667213 */ /* 0x000fe20000000000 */
[----:B------:R-:W-:Y:S01]  /*7350*/  VIADD R107, R0, 0x9d ;  /* 0x0000009d006b7836 */ /* 0x000fe20000000000 */
[----:B------:R-:W-:Y:S01]  /*7360*/  ISETP.GT.U32.AND P0, PT, R201, R97, PT ;  /* 0x00000061c900720c */ /* 0x000fe20003f04070 */
[----:B------:R-:W-:Y:S01]  /*7370*/  IMAD.HI.U32 R3, R207, R100, RZ ;  /* 0x00000064cf037227 */ /* 0x000fe200078e00ff */
[----:B------:R-:W-:-:S02]  /*7380*/  ISETP.GT.U32.AND P5, PT, R201, R98, PT ;  /* 0x00000062c900720c */ /* 0x000fc40003fa4070 */
[----:B------:R-:W-:Y:S01]  /*7390*/  IABS R106, R107 ;  /* 0x0000006b006a7213 */ /* 0x000fe20000000000 */
[----:B------:R-:W-:Y:S02]  /*73a0*/  @!P4 IMAD.IADD R99, R99, 0x1, -R201 ;  /* 0x000000016363c824 */ /* 0x000fe400078e0ac9 */
[----:B------:R-:W-:-:S03]  /*73b0*/  IMAD.HI.U32 R4, R207, R102, RZ ;  /* 0x00000066cf047227 */ /* 0x000fc600078e00ff */
[C---:B------:R-:W-:Y:S01]  /*73c0*/  ISETP.GT.U32.AND P4, PT, R201.reuse, R99, PT ;  /* 0x00000063c900720c */ /* 0x040fe20003f84070 */
[----:B------:R-:W-:Y:S02]  /*73d0*/  IMAD.MOV R101, RZ, RZ, -R3 ;  /* 0x000000ffff657224 */ /* 0x000fe400078e0a03 */
[----:B------:R-:W-:Y:S02]  /*73e0*/  IMAD.MOV R4, RZ, RZ, -R4 ;  /* 0x000000ffff047224 */ /* 0x000fe400078e0a04 */
[C---:B------:R-:W-:Y:S02]  /*73f0*/  IMAD R100, R201.reuse, R101, R100 ;  /* 0x00000065c9647224 */ /* 0x040fe400078e0264 */
[----:B------:R-:W-:Y:S02]  /*7400*/  VIADD R105, R0, 0x9c ;  /* 0x0000009c00697836 */ /* 0x000fe40000000000 */
[----:B------:R-:W-:Y:S02]  /*7410*/  IMAD R101, R201, R4, R102 ;  /* 0x00000004c9657224 */ /* 0x000fe400078e0266 */
[----:B------:R-:W-:Y:S01]  /*7420*/  IMAD.HI.U32 R4, R207, R106, RZ ;  /* 0x0000006acf047227 */ /* 0x000fe200078e00ff */
[----:B------:R-:W-:-:S03]  /*7430*/  IABS R104, R105 ;  /* 0x0000006900687213 */ /* 0x000fc60000000000 */
[--C-:B------:R-:W-:Y:S01]  /*7440*/  @!P5 IMAD.IADD R98, R98, 0x1, -R201.reuse ;  /* 0x000000016262d824 */ /* 0x100fe200078e0ac9 */
[----:B------:R-:W-:Y:S01]  /*7450*/  ISETP.GT.U32.AND P5, PT, R201, R100, PT ;  /* 0x00000064c900720c */ /* 0x000fe20003fa4070 */
[----:B------:R-:W-:Y:S02]  /*7460*/  IMAD.MOV R4, RZ, RZ, -R4 ;  /* 0x000000ffff047224 */ /* 0x000fe400078e0a04 */
[--C-:B------:R-:W-:Y:S01]  /*7470*/  @!P0 IMAD.IADD R97, R97, 0x1, -R201.reuse ;  /* 0x0000000161618824 */ /* 0x100fe200078e0ac9 */
[----:B------:R-:W-:Y:S01]  /*7480*/  ISETP.GE.AND P0, PT, R103, RZ, PT ;  /* 0x000000ff6700720c */ /* 0x000fe20003f06270 */
[----:B------:R-:W-:Y:S02]  /*7490*/  IMAD R103, R201, R4, R106 ;  /* 0x00000004c9677224 */ /* 0x000fe400078e026a */
[----:B------:R-:W-:Y:S02]  /*74a0*/  @!P4 IMAD.IADD R99, R99, 0x1, -R201 ;  /* 0x000000016363c824 */ /* 0x000fe400078e0ac9 */
[----:B------:R-:W-:-:S04]  /*74b0*/  IMAD.HI.U32 R3, R207, R104, RZ ;  /* 0x00000068cf037227 */ /* 0x000fc800078e00ff */
[----:B------:R-:W-:Y:S01]  /*74c0*/  @!P1 IMAD.MOV R98, RZ, RZ, -R98 ;  /* 0x000000ffff629224 */ /* 0x000fe200078e0a62 */
[----:B------:R-:W-:Y:S01]  /*74d0*/  ISETP.GE.AND P1, PT, R105, RZ, PT ;  /* 0x000000ff6900720c */ /* 0x000fe20003f26270 */
[----:B------:R-:W-:Y:S01]  /*74e0*/  @!P2 IMAD.MOV R99, RZ, RZ, -R99 ;  /* 0x000000ffff63a224 */ /* 0x000fe200078e0a63 */
[C---:B------:R-:W-:Y:S01]  /*74f0*/  ISETP.GT.U32.AND P2, PT, R201.reuse, R103, PT ;  /* 0x00000067c900720c */ /* 0x040fe20003f44070 */
[----:B------:R-:W-:Y:S02]  /*7500*/  IMAD.MOV R3, RZ, RZ, -R3 ;  /* 0x000000ffff037224 */ /* 0x000fe400078e0a03 */
[----:B------:R-:W-:Y:S02]  /*7510*/  VIADD R105, R0, 0x9e ;  /* 0x0000009e00697836 */ /* 0x000fe40000000000 */
[----:B------:R-:W-:Y:S01]  /*7520*/  @!P3 IMAD.MOV R97, RZ, RZ, -R97 ;  /* 0x000000ffff61b224 */ /* 0x000fe200078e0a61 */
[----:B------:R-:W-:Y:S01]  /*7530*/  ISETP.GT.U32.AND P3, PT, R201, R101, PT ;  /* 0x00000065c900720c */ /* 0x000fe20003f64070 */
[----:B------:R-:W-:-:S02]  /*7540*/  @!P5 IMAD.IADD R100, R100, 0x1, -R201 ;  /* 0x000000016464d824 */ /* 0x000fc400078e0ac9 */
[C---:B------:R-:W-:Y:S01]  /*7550*/  IMAD R102, R201.reuse, R3, R104 ;  /* 0x00000003c9667224 */ /* 0x040fe200078e0268 */
[----:B------:R-:W-:Y:S01]  /*7560*/  IABS R104, R105 ;  /* 0x0000006900687213 */ /* 0x000fe20000000000 */
[----:B------:R-:W-:Y:S01]  /*7570*/  VIADD R109, R0, 0x9f ;  /* 0x0000009f006d7836 */ /* 0x000fe20000000000 */
[----:B------:R-:W-:Y:S01]  /*7580*/  ISETP.GT.U32.AND P5, PT, R201, R100, PT ;  /* 0x00000064c900720c */ /* 0x000fe20003fa4070 */
[----:B------:R-:W-:Y:S01]  /*7590*/  @!P2 IMAD.IADD R103, R103, 0x1, -R201 ;  /* 0x000000016767a824 */ /* 0x000fe200078e0ac9 */
[----:B------:R-:W-:Y:S01]  /*75a0*/  ISETP.GT.U32.AND P4, PT, R201, R102, PT ;  /* 0x00000066c900720c */ /* 0x000fe20003f84070 */
[----:B------:R-:W-:Y:S01]  /*75b0*/  IMAD.HI.U32 R3, R207, R104, RZ ;  /* 0x00000068cf037227 */ /* 0x000fe200078e00ff */
[----:B------:R-:W-:Y:S02]  /*75c0*/  IABS R106, R109 ;  /* 0x0000006d006a7213 */ /* 0x000fe40000000000 */
[----:B------:R-:W-:Y:S01]  /*75d0*/  ISETP.GT.U32.AND P2, PT, R201, R103, PT ;  /* 0x00000067c900720c */ /* 0x000fe20003f44070 */
[----:B------:R-:W-:-:S02]  /*75e0*/  IMAD.MOV R3, RZ, RZ, -R3 ;  /* 0x000000ffff037224 */ /* 0x000fc400078e0a03 */
[----:B------:R-:W-:Y:S02]  /*75f0*/  @!P3 IMAD.IADD R101, R101, 0x1, -R201 ;  /* 0x000000016565b824 */ /* 0x000fe400078e0ac9 */
[----:B------:R-:W-:Y:S02]  /*7600*/  IMAD R104, R201, R3, R104 ;  /* 0x00000003c9687224 */ /* 0x000fe400078e0268 */
[----:B------:R-:W-:Y:S01]  /*7610*/  IMAD.HI.U32 R3, R207, R106, RZ ;  /* 0x0000006acf037227 */ /* 0x000fe200078e00ff */
[----:B------:R-:W-:-:S03]  /*7620*/  ISETP.GT.U32.AND P3, PT, R201, R101, PT ;  /* 0x00000065c900720c */ /* 0x000fc60003f64070 */
[----:B------:R-:W-:Y:S01]  /*7630*/  @!P5 IMAD.IADD R100, R100, 0x1, -R201 ;  /* 0x000000016464d824 */ /* 0x000fe200078e0ac9 */
[----:B------:R-:W-:Y:S01]  /*7640*/  ISETP.GE.AND P5, PT, R107, RZ, PT ;  /* 0x000000ff6b00720c */ /* 0x000fe20003fa6270 */
[----:B------:R-:W-:Y:S02]  /*7650*/  IMAD.MOV R3, RZ, RZ, -R3 ;  /* 0x000000ffff037224 */ /* 0x000fe400078e0a03 */
[----:B------:R-:W-:Y:S01]  /*7660*/  @!P6 IMAD.MOV R100, RZ, RZ, -R100 ;  /* 0x000000ffff64e224 */ /* 0x000fe200078e0a64 */
[----:B------:R-:W-:Y:S01]  /*7670*/  ISETP.GE.AND P6, PT, R105, RZ, PT ;  /* 0x000000ff6900720c */ /* 0x000fe20003fc6270 */
[----:B------:R-:W-:Y:S02]  /*7680*/  VIADD R110, R0, 0xa0 ;  /* 0x000000a0006e7836 */ /* 0x000fe40000000000 */
[--C-:B------:R-:W-:Y:S02]  /*7690*/  @!P4 IMAD.IADD R102, R102, 0x1, -R201.reuse ;  /* 0x000000016666c824 */ /* 0x100fe400078e0ac9 */
[----:B------:R-:W-:Y:S01]  /*76a0*/  IMAD R105, R201, R3, R106 ;  /* 0x00000003c9697224 */ /* 0x000fe200078e026a */
[----:B------:R-:W-:Y:S01]  /*76b0*/  IABS R108, R110 ;  /* 0x0000006e006c7213 */ /* 0x000fe20000000000 */
[--C-:B------:R-:W-:Y:S01]  /*76c0*/  @!P2 IMAD.IADD R103, R103, 0x1, -R201.reuse ;  /* 0x000000016767a824 */ /* 0x100fe200078e0ac9 */
        /* <DEDUP_REMOVED lines=11> */
[----:B------:R-:W-:Y:S01]  /*7780*/  ISETP.GE.AND P4, PT, R110, RZ, PT ;  /* 0x000000ff6e00720c */ /* 0x000fe20003f86270 */
[----:B------:R-:W-:-:S02]  /*7790*/  @!P3 IMAD.IADD R104, R104, 0x1, -R201 ;  /* 0x000000016868b824 */ /* 0x000fc400078e0ac9 */
[----:B------:R-:W-:Y:S01]  /*77a0*/  VIADD R4, R0, 0xa2 ;  /* 0x000000a200047836 */ /* 0x000fe20000000000 */
[----:B------:R-:W-:Y:S01]  /*77b0*/  ISETP.GT.U32.AND P2, PT, R201, R105, PT ;  /* 0x00000069c900720c */ /* 0x000fe20003f44070 */
[----:B------:R-:W-:Y:S01]  /*77c0*/  @!P1 IMAD.MOV R102, RZ, RZ, -R102 ;  /* 0x000000ffff669224 */ /* 0x000fe200078e0a66 */
[----:B------:R-:W-:Y:S01]  /*77d0*/  ISETP.GE.AND P1, PT, R3, RZ, PT ;  /* 0x000000ff0300720c */ /* 0x000fe20003f26270 */
[----:B------:R-:W-:Y:S01]  /*77e0*/  IMAD.HI.U32 R3, R207, R108, RZ ;  /* 0x0000006ccf037227 */ /* 0x000fe200078e00ff */
[----:B------:R-:W-:Y:S02]  /*77f0*/  ISETP.GT.U32.AND P3, PT, R201, R104, PT ;  /* 0x00000068c900720c */ /* 0x000fe40003f64070 */
[----:B------:R-:W-:Y:S01]  /*7800*/  IABS R110, R4 ;  /* 0x00000004006e7213 */ /* 0x000fe20000000000 */
[----:B------:R-:W-:Y:S02]  /*7810*/  IMAD.MOV R3, RZ, RZ, -R3 ;  /* 0x000000ffff037224 */ /* 0x000fe400078e0a03 */
[----:B------:R-:W-:Y:S01]  /*7820*/  @!P5 IMAD.MOV R103, RZ, RZ, -R103 ;  /* 0x000000ffff67d224 */ /* 0x000fe200078e0a67 */
[----:B------:R-:W-:Y:S01]  /*7830*/  ISETP.GE.AND P5, PT, R4, RZ, PT ;  /* 0x000000ff0400720c */ /* 0x000fe20003fa6270 */
[----:B------:R-:W-:-:S04]  /*7840*/  IMAD.HI.U32 R4, R207, R110, RZ ;  /* 0x0000006ecf047227 */ /* 0x000fc800078e00ff */
[----:B------:R-:W-:Y:S02]  /*7850*/  IMAD R107, R201, R3, R108 ;  /* 0x00000003c96b7224 */ /* 0x000fe400078e026c */
[----:B------:R-:W-:Y:S02]  /*7860*/  IMAD.MOV R4, RZ, RZ, -R4 ;  /* 0x000000ffff047224 */ /* 0x000fe400078e0a04 */
[--C-:B------:R-:W-:Y:S01]  /*7870*/  @!P2 IMAD.IADD R105, R105, 0x1, -R201.reuse ;  /* 0x000000016969a824 */ /* 0x100fe200078e0ac9 */
[C---:B------:R-:W-:Y:S01]  /*7880*/  ISETP.GT.U32.AND P2, PT, R201.reuse, R107, PT ;  /* 0x0000006bc900720c */ /* 0x040fe20003f44070 */
[----:B------:R-:W-:Y:S01]  /*7890*/  @!P3 IMAD.IADD R104, R104, 0x1, -R201 ;  /* 0x000000016868b824 */ /* 0x000fe200078e0ac9 */
[C---:B------:R-:W-:Y:S01]  /*78a0*/  ISETP.GT.U32.AND P3, PT, R201.reuse, R106, PT ;  /* 0x0000006ac900720c */ /* 0x040fe20003f64070 */
[----:B------:R-:W-:Y:S02]  /*78b0*/  IMAD R108, R201, R4, R110 ;  /* 0x00000004c96c7224 */ /* 0x000fe400078e026e */
[----:B------:R-:W-:Y:S01]  /*78c0*/  @!P0 IMAD.MOV R101, RZ, RZ, -R101 ;  /* 0x000000ffff658224 */ /* 0x000fe200078e0a65 */
[----:B------:R-:W-:Y:S01]  /*78d0*/  ISETP.GE.AND P0, PT, R109, RZ, PT ;  /* 0x000000ff6d00720c */ /* 0x000fe20003f06270 */
[----:B------:R-:W-:Y:S01]  /*78e0*/  @!P6 IMAD.MOV R104, RZ, RZ, -R104 ;  /* 0x000000ffff68e224 */ /* 0x000fe200078e0a68 */
[----:B------:R-:W-:Y:S01]  /*78f0*/  ISETP.GT.U32.AND P6, PT, R201, R108, PT ;  /* 0x0000006cc900720c */ /* 0x000fe20003fc4070 */
[----:B------:R-:W-:-:S02]  /*7900*/  VIADD R109, R0, 0xa3 ;  /* 0x000000a3006d7836 */ /* 0x000fc40000000000 */
[----:B------:R-:W-:Y:S02]  /*7910*/  VIADD R111, R0, 0xa4 ;  /* 0x000000a4006f7836 */ /* 0x000fe40000000000 */
[--C-:B------:R-:W-:Y:S01]  /*7920*/  @!P2 IMAD.IADD R107, R107, 0x1, -R201.reuse ;  /* 0x000000016b6ba824 */ /* 0x100fe200078e0ac9 */
[----:B------:R-:W-:Y:S01]  /*7930*/  IABS R112, R109 ;  /* 0x0000006d00707213 */ /* 0x000fe20000000000 */
[----:B------:R-:W-:Y:S01]  /*7940*/  @!P3 IMAD.IADD R106, R106, 0x1, -R201 ;  /* 0x000000016a6ab824 */ /* 0x000fe200078e0ac9 */
[----:B------:R-:W-:Y:S01]  /*7950*/  IABS R114, R111 ;  /* 0x0000006f00727213 */ /* 0x000fe20000000000 */
[----:B------:R-:W-:Y:S01]  /*7960*/  VIADD R117, R0, 0xa5 ;  /* 0x000000a500757836 */ /* 0x000fe20000000000 */
[----:B------:R-:W-:Y:S01]  /*7970*/  ISETP.GT.U32.AND P2, PT, R201, R107, PT ;  /* 0x0000006bc900720c */ /* 0x000fe20003f44070 */
[----:B------:R-:W-:Y:S01]  /*7980*/  IMAD.HI.U32 R3, R207, R112, RZ ;  /* 0x00000070cf037227 */ /* 0x000fe200078e00ff */
[----:B------:R-:W-:-:S03]  /*7990*/  ISETP.GT.U32.AND P3, PT, R201, R106, PT ;  /* 0x0000006ac900720c */ /* 0x000fc60003f64070 */
[----:B------:R-:W-:Y:S02]  /*79a0*/  @!P6 IMAD.IADD R108, R108, 0x1, -R201 ;  /* 0x000000016c6ce824 */ /* 0x000fe400078e0ac9 */
[----:B------:R-:W-:Y:S02]  /*79b0*/  IMAD.MOV R3, RZ, RZ, -R3 ;  /* 0x000000ffff037224 */ /* 0x000fe400078e0a03 */
[----:B------:R-:W-:Y:S01]  /*79c0*/  @!P0 IMAD.MOV R105, RZ, RZ, -R105 ;  /* 0x000000ffff698224 */ /* 0x000fe200078e0a69 */
[----:B------:R-:W-:Y:S01]  /*79d0*/  ISETP.GE.AND P0, PT, R109, RZ, PT ;  /* 0x000000ff6d00720c */ /* 0x000fe20003f06270 */
[----:B------:R-:W-:Y:S01]  /*79e0*/  IMAD.HI.U32 R4, R207, R114, RZ ;  /* 0x00000072cf047227 */ /* 0x000fe200078e00ff */
[----:B------:R-:W-:-:S03]  /*79f0*/  ISETP.GT.U32.AND P6, PT, R201, R108, PT ;  /* 0x0000006cc900720c */ /* 0x000fc60003fc4070 */
[----:B------:R-:W-:Y:S01]  /*7a00*/  IMAD R109, R201, R3, R112 ;  /* 0x00000003c96d7224 */ /* 0x000fe200078e0270 */
[----:B------:R-:W-:Y:S01]  /*7a10*/  IABS R112, R117 ;  /* 0x0000007500707213 */ /* 0x000fe20000000000 */
[----:B------:R-:W-:Y:S02]  /*7a20*/  IMAD.MOV R4, RZ, RZ, -R4 ;  /* 0x000000ffff047224 */ /* 0x000fe400078e0a04 */
[----:B------:R-:W-:Y:S02]  /*7a30*/  VIADD R119, R0, 0xa6 ;  /* 0x000000a600777836 */ /* 0x000fe40000000000 */
[----:B------:R-:W-:Y:S01]  /*7a40*/  @!P2 IMAD.IADD R107, R107, 0x1, -R201 ;  /* 0x000000016b6ba824 */ /* 0x000fe200078e0ac9 */
[----:B------:R-:W-:Y:S01]  /*7a50*/  ISETP.GT.U32.AND P2, PT, R201, R109, PT ;  /* 0x0000006dc900720c */ /* 0x000fe20003f44070 */
[----:B------:R-:W-:-:S04]  /*7a60*/  IMAD.HI.U32 R3, R207, R112, RZ ;  /* 0x00000070cf037227 */ /* 0x000fc800078e00ff */
[----:B------:R-:W-:Y:S01]  /*7a70*/  @!P3 IMAD.IADD R106, R106, 0x1, -R201 ;  /* 0x000000016a6ab824 */ /* 0x000fe200078e0ac9 */
[----:B------:R-:W-:Y:S01]  /*7a80*/  ISETP.GE.AND P3, PT, R111, RZ, PT ;  /* 0x000000ff6f00720c */ /* 0x000fe20003f66270 */
[C---:B------:R-:W-:Y:S01]  /*7a90*/  IMAD R110, R201.reuse, R4, R114 ;  /* 0x00000004c96e7224 */ /* 0x040fe200078e0272 */
[----:B------:R-:W-:Y:S01]  /*7aa0*/  IABS R114, R119 ;  /* 0x0000007700727213 */ /* 0x000fe20000000000 */
[----:B------:R-:W-:Y:S02]  /*7ab0*/  IMAD.MOV R111, RZ, RZ, -R3 ;  /* 0x000000ffff6f7224 */ /* 0x000fe400078e0a03 */
[----:B------:R-:W-:Y:S01]  /*7ac0*/  @!P6 IMAD.IADD R108, R108, 0x1, -R201 ;  /* 0x000000016c6ce824 */ /* 0x000fe200078e0ac9 */
[----:B------:R-:W-:Y:S01]  /*7ad0*/  ISETP.GT.U32.AND P6, PT, R201, R110, PT ;  /* 0x0000006ec900720c */ /* 0x000fe20003fc4070 */
[----:B------:R-:W-:-:S04]  /*7ae0*/  IMAD.HI.U32 R3, R207, R114, RZ ;  /* 0x00000072cf037227 */ /* 0x000fc800078e00ff */
[----:B------:R-:W-:Y:S02]  /*7af0*/  IMAD R111, R201, R111, R112 ;  /* 0x0000006fc96f7224 */ /* 0x000fe400078e0270 */
[C---:B------:R-:W-:Y:S02]  /*7b00*/  VIADD R121, R0.reuse, 0xa7 ;  /* 0x000000a700797836 */ /* 0x040fe40000000000 */
[----:B------:R-:W-:Y:S02]  /*7b10*/  IMAD.MOV R112, RZ, RZ, -R3 ;  /* 0x000000ffff707224 */ /* 0x000fe400078e0a03 */
[----:B------:R-:W-:Y:S01]  /*7b20*/  @!P2 IMAD.IADD R109, R109, 0x1, -R201 ;  /* 0x000000016d6da824 */ /* 0x000fe200078e0ac9 */
[C---:B------:R-:W-:Y:S01]  /*7b30*/  ISETP.GT.U32.AND P2, PT, R201.reuse, R111, PT ;  /* 0x0000006fc900720c */ /* 0x040fe20003f44070 */
[----:B------:R-:W-:Y:S01]  /*7b40*/  VIADD R122, R0, 0xa8 ;  /* 0x000000a8007a7836 */ /* 0x000fe20000000000 */
[----:B------:R-:W-:Y:S01]  /*7b50*/  IABS R116, R121 ;  /* 0x0000007900747213 */ /* 0x000fe20000000000 */
[----:B------:R-:W-:-:S02]  /*7b60*/  IMAD R112, R201, R112, R114 ;  /* 0x00000070c9707224 */ /* 0x000fc400078e0272 */
[----:B------:R-:W-:Y:S01]  /*7b70*/  @!P6 IMAD.IADD R110, R110, 0x1, -R201 ;  /* 0x000000016e6ee824 */ /* 0x000fe200078e0ac9 */
[----:B------:R-:W-:Y:S01]  /*7b80*/  IABS R118, R122 ;  /* 0x0000007a00767213 */ /* 0x000fe20000000000 */
[----:B------:R-:W-:Y:S01]  /*7b90*/  VIADD R123, R0, 0xa9 ;  /* 0x000000a9007b7836 */ /* 0x000fe20000000000 */
[----:B------:R-:W-:Y:S01]  /*7ba0*/  ISETP.GT.U32.AND P6, PT, R201, R112, PT ;  /* 0x00000070c900720c */ /* 0x000fe20003fc4070 */
[----:B------:R-:W-:-:S03]  /*7bb0*/  IMAD.HI.U32 R4, R207, R116, RZ ;  /* 0x00000074cf047227 */ /* 0x000fc600078e00ff */
[----:B------:R-:W-:Y:S01]  /*7bc0*/  IABS R120, R123 ;  /* 0x0000007b00787213 */ /* 0x000fe20000000000 */
[----:B------:R-:W-:-:S04]  /*7bd0*/  IMAD.HI.U32 R113, R207, R118, RZ ;  /* 0x00000076cf717227 */ /* 0x000fc800078e00ff */
[----:B------:R-:W-:Y:S02]  /*7be0*/  IMAD.MOV R4, RZ, RZ, -R4 ;  /* 0x000000ffff047224 */ /* 0x000fe400078e0a04 */
[----:B------:R-:W-:Y:S01]  /*7bf0*/  @!P2 IMAD.IADD R111, R111, 0x1, -R201 ;  /* 0x000000016f6fa824 */ /* 0x000fe200078e0ac9 */
[C---:B------:R-:W-:Y:S01]  /*7c00*/  ISETP.GT.U32.AND P2, PT, R201.reuse, R109, PT ;  /* 0x0000006dc900720c */ /* 0x040fe20003f44070 */
[----:B------:R-:W-:Y:S02]  /*7c10*/  IMAD.MOV R114, RZ, RZ, -R113 ;  /* 0x000000ffff727224 */ /* 0x000fe400078e0a71 */
[C---:B------:R-:W-:Y:S02]  /*7c20*/  IMAD R113, R201.reuse, R4, R116 ;  /* 0x00000004c9717224 */ /* 0x040fe400078e0274 */
[----:B------:R-:W-:Y:S01]  /*7c30*/  @!P1 IMAD.MOV R107, RZ, RZ, -R107 ;  /* 0x000000ffff6b9224 */ /* 0x000fe200078e0a6b */
[----:B------:R-:W-:Y:S01]  /*7c40*/  ISETP.GT.U32.AND P1, PT, R201, R111, PT ;  /* 0x0000006fc900720c */ /* 0x000fe20003f24070 */
[----:B------:R-:W-:-:S04]  /*7c50*/  IMAD.HI.U32 R3, R207, R120, RZ ;  /* 0x00000078cf037227 */ /* 0x000fc800078e00ff */
[----:B------:R-:W-:Y:S01]  /*7c60*/  @!P4 IMAD.MOV R106, RZ, RZ, -R106 ;  /* 0x000000ffff6ac224 */ /* 0x000fe200078e0a6a */
[C---:B------:R-:W-:Y:S01]  /*7c70*/  ISETP.GT.U32.AND P4, PT, R201.reuse, R110, PT ;  /* 0x0000006ec900720c */ /* 0x040fe20003f84070 */
[----:B------:R-:W-:Y:S02]  /*7c80*/  @!P6 IMAD.IADD R112, R112, 0x1, -R201 ;  /* 0x000000017070e824 */ /* 0x000fe400078e0ac9 */
[----:B------:R-:W-:Y:S01]  /*7c90*/  @!P5 IMAD.MOV R108, RZ, RZ, -R108 ;  /* 0x000000ffff6cd224 */ /* 0x000fe200078e0a6c */
[C---:B------:R-:W-:Y:S01]  /*7ca0*/  ISETP.GT.U32.AND P5, PT, R201.reuse, R113, PT ;  /* 0x00000071c900720c */ /* 0x040fe20003fa4070 */
[----:B------:R-:W-:Y:S01]  /*7cb0*/  IMAD.MOV R3, RZ, RZ, -R3 ;  /* 0x000000ffff037224 */ /* 0x000fe200078e0a03 */
[----:B------:R-:W-:Y:S01]  /*7cc0*/  ISETP.GT.U32.AND P6, PT, R201, R112, PT ;  /* 0x00000070c900720c */ /* 0x000fe20003fc4070 */
[C---:B------:R-:W-:Y:S02]  /*7cd0*/  VIADD R125, R0.reuse, 0xab ;  /* 0x000000ab007d7836 */ /* 0x040fe40000000000 */
[----:B------:R-:W-:-:S02]  /*7ce0*/  VIADD R124, R0, 0xaa ;  /* 0x000000aa007c7836 */ /* 0x000fc40000000000 */
[C---:B------:R-:W-:Y:S02]  /*7cf0*/  IMAD R115, R201.reuse, R3, R120 ;  /* 0x00000003c9737224 */ /* 0x040fe400078e0278 */
[----:B------:R-:W-:Y:S01]  /*7d00*/  IMAD R114, R201, R114, R118 ;  /* 0x00000072c9727224 */ /* 0x000fe200078e0276 */
[----:B------:R-:W-:Y:S01]  /*7d10*/  IABS R118, R125 ;  /* 0x0000007d00767213 */ /* 0x000fe20000000000 */
[--C-:B------:R-:W-:Y:S01]  /*7d20*/  @!P1 IMAD.IADD R111, R111, 0x1, -R201.reuse ;  /* 0x000000016f6f9824 */ /* 0x100fe200078e0ac9 */
[----:B------:R-:W-:Y:S01]  /*7d30*/  IABS R116, R124 ;  /* 0x0000007c00747213 */ /* 0x000fe20000000000 */
[--C-:B------:R-:W-:Y:S01]  /*7d40*/  @!P2 IMAD.IADD R109, R109, 0x1, -R201.reuse ;  /* 0x000000016d6da824 */ /* 0x100fe200078e0ac9 */
[----:B------:R-:W-:Y:S01]  /*7d50*/  ISETP.GT.U32.AND P1, PT, R201, R115, PT ;  /* 0x00000073c900720c */ /* 0x000fe20003f24070 */
[--C-:B------:R-:W-:Y:S01]  /*7d60*/  @!P4 IMAD.IADD R110, R110, 0x1, -R201.reuse ;  /* 0x000000016e6ec824 */ /* 0x100fe200078e0ac9 */
[----:B------:R-:W-:Y:S01]  /*7d70*/  ISETP.GE.AND P4, PT, R117, RZ, PT ;  /* 0x000000ff7500720c */ /* 0x000fe20003f86270 */
[----:B------:R-:W-:Y:S01]  /*7d80*/  @!P5 IMAD.IADD R113, R113, 0x1, -R201 ;  /* 0x000000017171d824 */ /* 0x000fe200078e0ac9 */
[----:B------:R-:W-:Y:S01]  /*7d90*/  ISETP.GT.U32.AND P2, PT, R201, R114, PT ;  /* 0x00000072c900720c */ /* 0x000fe20003f44070 */
[----:B------:R-:W-:Y:S01]  /*7da0*/  IMAD.HI.U32 R4, R207, R118, RZ ;  /* 0x00000076cf047227 */ /* 0x000fe200078e00ff */
[----:B------:R-:W-:-:S03]  /*7db0*/  ISETP.GE.AND P5, PT, R121, RZ, PT ;  /* 0x000000ff7900720c */ /* 0x000fc60003fa6270 */
[----:B------:R-:W-:-:S04]  /*7dc0*/  IMAD.HI.U32 R3, R207, R116, RZ ;  /* 0x00000074cf037227 */ /* 0x000fc800078e00ff */
[----:B------:R-:W-:Y:S01]  /*7dd0*/  @!P6 IMAD.IADD R112, R112, 0x1, -R201 ;  /* 0x000000017070e824 */ /* 0x000fe200078e0ac9 */
[----:B------:R-:W-:Y:S01]  /*7de0*/  ISETP.GE.AND P6, PT, R119, RZ, PT ;  /* 0x000000ff7700720c */ /* 0x000fe20003fc6270 */
[----:B------:R-:W-:Y:S01]  /*7df0*/  @!P0 IMAD.MOV R109, RZ, RZ, -R109 ;  /* 0x000000ffff6d8224 */ /* 0x000fe200078e0a6d */
[C---:B------:R-:W-:Y:S01]  /*7e00*/  ISETP.GT.U32.AND P0, PT, R201.reuse, R113, PT ;  /* 0x00000071c900720c */ /* 0x040fe20003f04070 */
[----:B------:R-:W-:Y:S02]  /*7e10*/  IMAD.MOV R4, RZ, RZ, -R4 ;  /* 0x000000ffff047224 */ /* 0x000fe400078e0a04 */
[----:B------:R-:W-:Y:S02]  /*7e20*/  IMAD.MOV R3, RZ, RZ, -R3 ;  /* 0x000000ffff037224 */ /* 0x000fe400078e0a03 */
[C---:B------:R-:W-:Y:S02]  /*7e30*/  IMAD R117, R201.reuse, R4, R118 ;  /* 0x00000004c9757224 */ /* 0x040fe400078e0276 */
[----:B------:R-:W-:-:S02]  /*7e40*/  IMAD R116, R201, R3, R116 ;  /* 0x00000003c9747224 */ /* 0x000fc400078e0274 */
[----:B------:R-:W-:Y:S02]  /*7e50*/  VIADD R4, R0, 0xac ;  /* 0x000000ac00047836 */ /* 0x000fe40000000000 */
[----:B------:R-:W-:Y:S02]  /*7e60*/  @!P1 IMAD.IADD R115, R115, 0x1, -R201 ;  /* 0x0000000173739824 */ /* 0x000fe400078e0ac9 */
[----:B------:R-:W-:Y:S01]  /*7e70*/  @!P4 IMAD.MOV R111, RZ, RZ, -R111 ;  /* 0x000000ffff6fc224 */ /* 0x000fe200078e0a6f */
[C---:B------:R-:W-:Y:S01]  /*7e80*/  ISETP.GT.U32.AND P4, PT, R201.reuse, R116, PT ;  /* 0x00000074c900720c */ /* 0x040fe20003f84070 */
[--C-:B------:R-:W-:Y:S01]  /*7e90*/  @!P2 IMAD.IADD R114, R114, 0x1, -R201.reuse ;  /* 0x000000017272a824 */ /* 0x100fe200078e0ac9 */
[----:B------:R-:W-:Y:S01]  /*7ea0*/  ISETP.GT.U32.AND P1, PT, R201, R115, PT ;  /* 0x00000073c900720c */ /* 0x000fe20003f24070 */
[----:B------:R-:W-:Y:S01]  /*7eb0*/  @!P6 IMAD.MOV R112, RZ, RZ, -R112 ;  /* 0x000000ffff70e224 */ /* 0x000fe200078e0a70 */
        /* <DEDUP_REMOVED lines=8> */
[----:B------:R-:W-:Y:S02]  /*7f40*/  IMAD.MOV R3, RZ, RZ, -R3 ;  /* 0x000000ffff037224 */ /* 0x000fe400078e0a03 */
[----:B------:R-:W-:Y:S02]  /*7f50*/  VIADD R119, R0, 0xad ;  /* 0x000000ad00777836 */ /* 0x000fe40000000000 */
[--C-:B------:R-:W-:Y:S01]  /*7f60*/  @!P1 IMAD.IADD R115, R115, 0x1, -R201.reuse ;  /* 0x0000000173739824 */ /* 0x100fe200078e0ac9 */
[----:B------:R-:W-:Y:S01]  /*7f70*/  ISETP.GE.AND P1, PT, R125, RZ, PT ;  /* 0x000000ff7d00720c */ /* 0x000fe20003f26270 */
[--C-:B------:R-:W-:Y:S01]  /*7f80*/  @!P4 IMAD.IADD R116, R116, 0x1, -R201.reuse ;  /* 0x000000017474c824 */ /* 0x100fe200078e0ac9 */
[----:B------:R-:W-:Y:S01]  /*7f90*/  IABS R120, R119 ;  /* 0x0000007700787213 */ /* 0x000fe20000000000 */
[----:B------:R-:W-:Y:S01]  /*7fa0*/  IMAD R118, R201, R3, R118 ;  /* 0x00000003c9767224 */ /* 0x000fe200078e0276 */
[----:B------:R-:W-:Y:S01]  /*7fb0*/  ISETP.GE.AND P4, PT, R4, RZ, PT ;  /* 0x000000ff0400720c */ /* 0x000fe20003f86270 */
[----:B------:R-:W-:Y:S01]  /*7fc0*/  @!P0 IMAD.IADD R117, R117, 0x1, -R201 ;  /* 0x0000000175758824 */ /* 0x000fe200078e0ac9 */
[C---:B------:R-:W-:Y:S01]  /*7fd0*/  ISETP.GT.U32.AND P0, PT, R201.reuse, R116, PT ;  /* 0x00000074c900720c */ /* 0x040fe20003f04070 */
[----:B------:R-:W-:Y:S01]  /*7fe0*/  @!P6 IMAD.MOV R115, RZ, RZ, -R115 ;  /* 0x000000ffff73e224 */ /* 0x000fe200078e0a73 */
[----:B------:R-:W-:Y:S01]  /*7ff0*/  ISETP.GT.U32.AND P6, PT, R201, R118, PT ;  /* 0x00000076c900720c */ /* 0x000fe20003fc4070 */
[----:B------:R-:W-:Y:S01]  /*8000*/  @!P3 IMAD.IADD R114, R114, 0x1, -R201 ;  /* 0x000000017272b824 */ /* 0x000fe200078e0ac9 */
[----:B------:R-:W-:Y:S01]  /*8010*/  ISETP.GE.AND P3, PT, R124, RZ, PT ;  /* 0x000000ff7c00720c */ /* 0x000fe20003f66270 */
[----:B------:R-:W-:-:S04]  /*8020*/  IMAD.HI.U32 R4, R207, R120, RZ ;  /* 0x00000078cf047227 */ /* 0x000fc800078e00ff */
[----:B------:R-:W-:Y:S01]  /*8030*/  @!P5 IMAD.MOV R113, RZ, RZ, -R113 ;  /* 0x000000ffff71d224 */ /* 0x000fe200078e0a71 */
[----:B------:R-:W-:Y:S01]  /*8040*/  ISETP.GT.U32.AND P5, PT, R201, R117, PT ;  /* 0x00000075c900720c */ /* 0x000fe20003fa4070 */
[----:B------:R-:W-:Y:S02]  /*8050*/  IMAD.MOV R4, RZ, RZ, -R4 ;  /* 0x000000ffff047224 */ /* 0x000fe400078e0a04 */
[----:B------:R-:W-:Y:S02]  /*8060*/  VIADD R3, R0, 0xae ;  /* 0x000000ae00037836 */ /* 0x000fe40000000000 */
[----:B------:R-:W-:Y:S01]  /*8070*/  @!P2 IMAD.MOV R114, RZ, RZ, -R114 ;  /* 0x000000ffff72a224 */ /* 0x000fe200078e0a72 */
[----:B------:R-:W-:Y:S01]  /*8080*/  ISETP.GE.AND P2, PT, R119, RZ, PT ;  /* 0x000000ff7700720c */ /* 0x000fe20003f46270 */
[----:B------:R-:W-:Y:S01]  /*8090*/  IMAD R119, R201, R4, R120 ;  /* 0x00000004c9777224 */ /* 0x000fe200078e0278 */
[----:B------:R-:W-:Y:S01]  /*80a0*/  IABS R120, R3 ;  /* 0x0000000300787213 */ /* 0x000fe20000000000 */
[--C-:B------:R-:W-:Y:S01]  /*80b0*/  @!P0 IMAD.IADD R116, R116, 0x1, -R201.reuse ;  /* 0x0000000174748824 */ /* 0x100fe200078e0ac9 */
[----:B------:R-:W-:Y:S01]  /*80c0*/  ISETP.GE.AND P0, PT, R3, RZ, PT ;  /* 0x000000ff0300720c */ /* 0x000fe20003f06270 */
[----:B------:R-:W-:-:S02]  /*80d0*/  @!P6 IMAD.IADD R118, R118, 0x1, -R201 ;  /* 0x000000017676e824 */ /* 0x000fc400078e0ac9 */
[----:B------:R-:W-:Y:S02]  /*80e0*/  @!P3 IMAD.MOV R116, RZ, RZ, -R116 ;  /* 0x000000ffff74b224 */ /* 0x000fe400078e0a74 */
[----:B------:R-:W-:Y:S01]  /*80f0*/  IMAD.HI.U32 R3, R207, R120, RZ ;  /* 0x00000078cf037227 */ /* 0x000fe200078e00ff */
[----:B------:R-:W-:-:S03]  /*8100*/  ISETP.GT.U32.AND P3, PT, R201, R118, PT ;  /* 0x00000076c900720c */ /* 0x000fc60003f64070 */
[----:B------:R-:W-:Y:S01]  /*8110*/  @!P5 IMAD.IADD R117, R117, 0x1, -R201 ;  /* 0x000000017575d824 */ /* 0x000fe200078e0ac9 */
[C---:B------:R-:W-:Y:S01]  /*8120*/  ISETP.GT.U32.AND P5, PT, R201.reuse, R119, PT ;  /* 0x00000077c900720c */ /* 0x040fe20003fa4070 */
[----:B------:R-:W-:Y:S02]  /*8130*/  IMAD.MOV R3, RZ, RZ, -R3 ;  /* 0x000000ffff037224 */ /* 0x000fe400078e0a03 */
[C---:B------:R-:W-:Y:S02]  /*8140*/  VIADD R4, R0.reuse, 0xaf ;  /* 0x000000af00047836 */ /* 0x040fe40000000000 */
[C---:B------:R-:W-:Y:S02]  /*8150*/  IMAD R120, R201.reuse, R3, R120 ;  /* 0x00000003c9787224 */ /* 0x040fe400078e0278 */
[----:B------:R-:W-:Y:S01]  /*8160*/  VIADD R123, R0, 0xb0 ;  /* 0x000000b0007b7836 */ /* 0x000fe20000000000 */
[----:B------:R-:W-:Y:S01]  /*8170*/  IABS R122, R4 ;  /* 0x00000004007a7213 */ /* 0x000fe20000000000 */
[----:B------:R-:W-:Y:S01]  /*8180*/  @!P3 IMAD.IADD R118, R118, 0x1, -R201 ;  /* 0x000000017676b824 */ /* 0x000fe200078e0ac9 */
[----:B------:R-:W-:Y:S01]  /*8190*/  ISETP.GT.U32.AND P3, PT, R201, R120, PT ;  /* 0x00000078c900720c */ /* 0x000fe20003f64070 */
        /* <DEDUP_REMOVED lines=8> */
[----:B------:R-:W-:Y:S02]  /*8220*/  IMAD.MOV R4, RZ, RZ, -R4 ;  /* 0x000000ffff047224 */ /* 0x000fe400078e0a04 */
[----:B------:R-:W-:Y:S02]  /*8230*/  VIADD R123, R0, 0xb1 ;  /* 0x000000b1007b7836 */ /* 0x000fe40000000000 */
[----:B------:R-:W-:Y:S02]  /*8240*/  IMAD.MOV R3, RZ, RZ, -R121 ;  /* 0x000000ffff037224 */ /* 0x000fe400078e0a79 */
[C---:B------:R-:W-:Y:S01]  /*8250*/  IMAD R121, R201.reuse, R4, R122 ;  /* 0x00000004c9797224 */ /* 0x040fe200078e027a */
[----:B------:R-:W-:Y:S01]  /*8260*/  IABS R4, R123 ;  /* 0x0000007b00047213 */ /* 0x000fe20000000000 */
[----:B------:R-:W-:Y:S02]  /*8270*/  @!P3 IMAD.IADD R120, R120, 0x1, -R201 ;  /* 0x000000017878b824 */ /* 0x000fe400078e0ac9 */
[----:B------:R-:W-:-:S02]  /*8280*/  IMAD R122, R201, R3, R124 ;  /* 0x00000003c97a7224 */ /* 0x000fc400078e027c */
[----:B------:R-:W-:Y:S01]  /*8290*/  @!P4 IMAD.MOV R118, RZ, RZ, -R118 ;  /* 0x000000ffff76c224 */ /* 0x000fe200078e0a76 */
[----:B------:R-:W-:Y:S01]  /*82a0*/  ISETP.GT.U32.AND P3, PT, R201, R120, PT ;  /* 0x00000078c900720c */ /* 0x000fe20003f64070 */
[----:B------:R-:W-:Y:S01]  /*82b0*/  IMAD.HI.U32 R3, R207, R4, RZ ;  /* 0x00000004cf037227 */ /* 0x000fe200078e00ff */
[----:B------:R-:W-:-:S03]  /*82c0*/  ISETP.GT.U32.AND P4, PT, R201, R122, PT ;  /* 0x0000007ac900720c */ /* 0x000fc60003f84070 */
[----:B------:R-:W-:Y:S01]  /*82d0*/  @!P5 IMAD.IADD R119, R119, 0x1, -R201 ;  /* 0x000000017777d824 */ /* 0x000fe200078e0ac9 */
[----:B------:R-:W-:Y:S01]  /*82e0*/  ISETP.GT.U32.AND P5, PT, R201, R121, PT ;  /* 0x00000079c900720c */ /* 0x000fe20003fa4070 */
[----:B------:R-:W-:Y:S02]  /*82f0*/  IMAD.MOV R3, RZ, RZ, -R3 ;  /* 0x000000ffff037224 */ /* 0x000fe400078e0a03 */
[----:B------:R-:W-:Y:S01]  /*8300*/  @!P2 IMAD.MOV R119, RZ, RZ, -R119 ;  /* 0x000000ffff77a224 */ /* 0x000fe200078e0a77 */
[----:B------:R-:W-:Y:S01]  /*8310*/  ISETP.GE.AND P2, PT, R123, RZ, PT ;  /* 0x000000ff7b00720c */ /* 0x000fe20003f46270 */
[C---:B------:R-:W-:Y:S02]  /*8320*/  VIADD R127, R0.reuse, 0xb2 ;  /* 0x000000b2007f7836 */ /* 0x040fe40000000000 */
[----:B------:R-:W-:Y:S02]  /*8330*/  IMAD R123, R201, R3, R4 ;  /* 0x00000003c97b7224 */ /* 0x000fe400078e0204 */
[C---:B------:R-:W-:Y:S01]  /*8340*/  VIADD R129, R0.reuse, 0xb3 ;  /* 0x000000b300817836 */ /* 0x040fe20000000000 */
[----:B------:R-:W-:Y:S01]  /*8350*/  IABS R124, R127 ;  /* 0x0000007f007c7213 */ /* 0x000fe20000000000 */
[----:B------:R-:W-:-:S02]  /*8360*/  VIADD R130, R0, 0xb4 ;  /* 0x000000b400827836 */ /* 0x000fc40000000000 */
[--C-:B------:R-:W-:Y:S01]  /*8370*/  @!P3 IMAD.IADD R120, R120, 0x1, -R201.reuse ;  /* 0x000000017878b824 */ /* 0x100fe200078e0ac9 */
[----:B------:R-:W-:Y:S01]  /*8380*/  ISETP.GT.U32.AND P3, PT, R201, R123, PT ;  /* 0x0000007bc900720c */ /* 0x000fe20003f64070 */
[----:B------:R-:W-:Y:S01]  /*8390*/  @!P4 IMAD.IADD R122, R122, 0x1, -R201 ;  /* 0x000000017a7ac824 */ /* 0x000fe200078e0ac9 */
[----:B------:R-:W-:Y:S01]  /*83a0*/  IABS R126, R129 ;  /* 0x00000081007e7213 */ /* 0x000fe20000000000 */
[----:B------:R-:W-:Y:S01]  /*83b0*/  IMAD.HI.U32 R3, R207, R124, RZ ;  /* 0x0000007ccf037227 */ /* 0x000fe200078e00ff */
[----:B------:R-:W-:Y:S02]  /*83c0*/  IABS R128, R130 ;  /* 0x0000008200807213 */ /* 0x000fe40000000000 */
[----:B------:R-:W-:Y:S01]  /*83d0*/  ISETP.GT.U32.AND P4, PT, R201, R122, PT ;  /* 0x0000007ac900720c */ /* 0x000fe20003f84070 */
[----:B------:R-:W-:-:S04]  /*83e0*/  IMAD.HI.U32 R4, R207, R126, RZ ;  /* 0x0000007ecf047227 */ /* 0x000fc800078e00ff */
[----:B------:R-:W-:Y:S02]  /*83f0*/  @!P5 IMAD.IADD R121, R121, 0x1, -R201 ;  /* 0x000000017979d824 */ /* 0x000fe400078e0ac9 */
[----:B------:R-:W-:Y:S02]  /*8400*/  IMAD.MOV R3, RZ, RZ, -R3 ;  /* 0x000000ffff037224 */ /* 0x000fe400078e0a03 */
[----:B------:R-:W-:Y:S01]  /*8410*/  IMAD.HI.U32 R125, R207, R128, RZ ;  /* 0x00000080cf7d7227 */ /* 0x000fe200078e00ff */
[----:B------:R-:W-:-:S03]  /*8420*/  ISETP.GT.U32.AND P5, PT, R201, R121, PT ;  /* 0x00000079c900720c */ /* 0x000fc60003fa4070 */
[----:B------:R-:W-:Y:S02]  /*8430*/  IMAD.MOV R4, RZ, RZ, -R4 ;  /* 0x000000ffff047224 */ /* 0x000fe400078e0a04 */
[----:B------:R-:W-:Y:S02]  /*8440*/  IMAD R124, R201, R3, R124 ;  /* 0x00000003c97c7224 */ /* 0x000fe400078e027c */
[----:B------:R-:W-:Y:S02]  /*8450*/  IMAD.MOV R3, RZ, RZ, -R125 ;  /* 0x000000ffff037224 */ /* 0x000fe400078e0a7d */
[--C-:B------:R-:W-:Y:S02]  /*8460*/  @!P3 IMAD.IADD R123, R123, 0x1, -R201.reuse ;  /* 0x000000017b7bb824 */ /* 0x100fe400078e0ac9 */
[C---:B------:R-:W-:Y:S02]  /*8470*/  IMAD R125, R201.reuse, R4, R126 ;  /* 0x00000004c97d7224 */ /* 0x040fe400078e027e */
[--C-:B------:R-:W-:Y:S01]  /*8480*/  @!P4 IMAD.IADD R122, R122, 0x1, -R201.reuse ;  /* 0x000000017a7ac824 */ /* 0x100fe200078e0ac9 */
[C---:B------:R-:W-:Y:S01]  /*8490*/  ISETP.GT.U32.AND P3, PT, R201.reuse, R123, PT ;  /* 0x0000007bc900720c */ /* 0x040fe20003f64070 */
[C---:B------:R-:W-:Y:S01]  /*84a0*/  VIADD R126, R0.reuse, 0xb5 ;  /* 0x000000b5007e7836 */ /* 0x040fe20000000000 */
[C---:B------:R-:W-:Y:S01]  /*84b0*/  ISETP.GT.U32.AND P4, PT, R201.reuse, R125, PT ;  /* 0x0000007dc900720c */ /* 0x040fe20003f84070 */
[----:B------:R-:W-:Y:S01]  /*84c0*/  @!P0 IMAD.MOV R120, RZ, RZ, -R120 ;  /* 0x000000ffff788224 */ /* 0x000fe200078e0a78 */
[----:B------:R-:W-:Y:S01]  /*84d0*/  ISETP.GT.U32.AND P0, PT, R201, R124, PT ;  /* 0x0000007cc900720c */ /* 0x000fe20003f04070 */
[----:B------:R-:W-:Y:S01]  /*84e0*/  @!P5 IMAD.IADD R121, R121, 0x1, -R201 ;  /* 0x000000017979d824 */ /* 0x000fe200078e0ac9 */
[----:B------:R-:W-:Y:S01]  /*84f0*/  IABS R4, R126 ;  /* 0x0000007e00047213 */ /* 0x000fe20000000000 */
[----:B------:R-:W-:Y:S01]  /*8500*/  IMAD R128, R201, R3, R128 ;  /* 0x00000003c9807224 */ /* 0x000fe200078e0280 */
[----:B------:R-:W-:Y:S01]  /*8510*/  ISETP.GE.AND P5, PT, R127, RZ, PT ;  /* 0x000000ff7f00720c */ /* 0x000fe20003fa6270 */
[----:B------:R-:W-:-:S02]  /*8520*/  VIADD R127, R0, 0xb6 ;  /* 0x000000b6007f7836 */ /* 0x000fc40000000000 */
[----:B------:R-:W-:-:S04]  /*8530*/  IMAD.HI.U32 R3, R207, R4, RZ ;  /* 0x00000004cf037227 */ /* 0x000fc800078e00ff */
[--C-:B------:R-:W-:Y:S01]  /*8540*/  @!P3 IMAD.IADD R123, R123, 0x1, -R201.reuse ;  /* 0x000000017b7bb824 */ /* 0x100fe200078e0ac9 */
[----:B------:R-:W-:Y:S01]  /*8550*/  ISETP.GE.AND P3, PT, R130, RZ, PT ;  /* 0x000000ff8200720c */ /* 0x000fe20003f66270 */
[----:B------:R-:W-:Y:S01]  /*8560*/  @!P4 IMAD.IADD R125, R125, 0x1, -R201 ;  /* 0x000000017d7dc824 */ /* 0x000fe200078e0ac9 */
[----:B------:R-:W-:Y:S01]  /*8570*/  IABS R130, R127 ;  /* 0x0000007f00827213 */ /* 0x000fe20000000000 */
[----:B------:R-:W-:Y:S02]  /*8580*/  IMAD.MOV R3, RZ, RZ, -R3 ;  /* 0x000000ffff037224 */ /* 0x000fe400078e0a03 */
[----:B------:R-:W-:Y:S01]  /*8590*/  @!P6 IMAD.MOV R121, RZ, RZ, -R121 ;  /* 0x000000ffff79e224 */ /* 0x000fe200078e0a79 */
[----:B------:R-:W-:Y:S01]  /*85a0*/  ISETP.GE.AND P6, PT, R129, RZ, PT ;  /* 0x000000ff8100720c */ /* 0x000fe20003fc6270 */
[----:B------:R-:W-:Y:S01]  /*85b0*/  @!P0 IMAD.IADD R124, R124, 0x1, -R201 ;  /* 0x000000017c7c8824 */ /* 0x000fe200078e0ac9 */
[----:B------:R-:W-:Y:S01]  /*85c0*/  ISETP.GE.AND P0, PT, R126, RZ, PT ;  /* 0x000000ff7e00720c */ /* 0x000fe20003f06270 */
[----:B------:R-:W-:Y:S01]  /*85d0*/  @!P2 IMAD.MOV R123, RZ, RZ, -R123 ;  /* 0x000000ffff7ba224 */ /* 0x000fe200078e0a7b */
[C---:B------:R-:W-:Y:S01]  /*85e0*/  ISETP.GT.U32.AND P2, PT, R201.reuse, R125, PT ;  /* 0x0000007dc900720c */ /* 0x040fe20003f44070 */
[C---:B------:R-:W-:Y:S01]  /*85f0*/  IMAD R129, R201.reuse, R3, R4 ;  /* 0x00000003c9817224 */ /* 0x040fe200078e0204 */
[----:B------:R-:W-:Y:S01]  /*8600*/  ISETP.GT.U32.AND P4, PT, R201, R124, PT ;  /* 0x0000007cc900720c */ /* 0x000fe20003f84070 */
[----:B------:R-:W-:-:S04]  /*8610*/  IMAD.HI.U32 R3, R207, R130, RZ ;  /* 0x00000082cf037227 */ /* 0x000fc800078e00ff */
[----:B------:R-:W-:Y:S01]  /*8620*/  @!P1 IMAD.MOV R122, RZ, RZ, -R122 ;  /* 0x000000ffff7a9224 */ /* 0x000fe200078e0a7a */
[C---:B------:R-:W-:Y:S01]  /*8630*/  ISETP.GT.U32.AND P1, PT, R201.reuse, R128, PT ;  /* 0x00000080c900720c */ /* 0x040fe20003f24070 */
[----:B------:R-:W-:Y:S02]  /*8640*/  IMAD.MOV R3, RZ, RZ, -R3 ;  /* 0x000000ffff037224 */ /* 0x000fe400078e0a03 */
[----:B------:R-:W-:Y:S02]  /*8650*/  VIADD R126, R0, 0xb7 ;  /* 0x000000b7007e7836 */ /* 0x000fe40000000000 */
[----:B------:R-:W-:Y:S02]  /*8660*/  IMAD R130, R201, R3, R130 ;  /* 0x00000003c9827224 */ /* 0x000fe400078e0282 */
[--C-:B------:R-:W-:Y:S01]  /*8670*/  @!P2 IMAD.IADD R125, R125, 0x1, -R201.reuse ;  /* 0x000000017d7da824 */ /* 0x100fe200078e0ac9 */
[----:B------:R-:W-:Y:S01]  /*8680*/  IABS R132, R126 ;  /* 0x0000007e00847213 */ /* 0x000fe20000000000 */
[--C-:B------:R-:W-:Y:S01]  /*8690*/  @!P4 IMAD.IADD R124, R124, 0x1, -R201.reuse ;  /* 0x000000017c7cc824 */ /* 0x100fe200078e0ac9 */
[C---:B------:R-:W-:Y:S01]  /*86a0*/  ISETP.GT.U32.AND P2, PT, R201.reuse, R130, PT ;  /* 0x00000082c900720c */ /* 0x040fe20003f44070 */
[----:B------:R-:W-:Y:S01]  /*86b0*/  VIADD R135, R0, 0xb8 ;  /* 0x000000b800877836 */ /* 0x000fe20000000000 */
[----:B------:R-:W-:Y:S01]  /*86c0*/  ISETP.GT.U32.AND P4, PT, R201, R129, PT ;  /* 0x00000081c900720c */ /* 0x000fe20003f84070 */
[----:B------:R-:W-:-:S02]  /*86d0*/  @!P1 IMAD.IADD R128, R128, 0x1, -R201 ;  /* 0x0000000180809824 */ /* 0x000fc400078e0ac9 */
[----:B------:R-:W-:Y:S01]  /*86e0*/  VIADD R137, R0, 0xb9 ;  /* 0x000000b900897836 */ /* 0x000fe20000000000 */
[----:B------:R-:W-:Y:S01]  /*86f0*/  IABS R134, R135 ;  /* 0x0000008700867213 */ /* 0x000fe20000000000 */
[----:B------:R-:W-:Y:S01]  /*8700*/  IMAD.HI.U32 R3, R207, R132, RZ ;  /* 0x00000084cf037227 */ /* 0x000fe200078e00ff */
[----:B------:R-:W-:Y:S02]  /*8710*/  ISETP.GT.U32.AND P1, PT, R201, R128, PT ;  /* 0x00000080c900720c */ /* 0x000fe40003f24070 */
[----:B------:R-:W-:Y:S01]  /*8720*/  IABS R136, R137 ;  /* 0x0000008900887213 */ /* 0x000fe20000000000 */
[----:B------:R-:W-:-:S04]  /*8730*/  IMAD.HI.U32 R4, R207, R134, RZ ;  /* 0x00000086cf047227 */ /* 0x000fc800078e00ff */
[--C-:B------:R-:W-:Y:S02]  /*8740*/  @!P2 IMAD.IADD R130, R130, 0x1, -R201.reuse ;  /* 0x000000018282a824 */ /* 0x100fe400078e0ac9 */
[----:B------:R-:W-:Y:S01]  /*8750*/  @!P4 IMAD.IADD R129, R129, 0x1, -R201 ;  /* 0x000000018181c824 */ /* 0x000fe200078e0ac9 */
[----:B------:R-:W-:Y:S01]  /*8760*/  ISETP.GE.AND P4, PT, R126, RZ, PT ;  /* 0x000000ff7e00720c */ /* 0x000fe20003f86270 */
[----:B------:R-:W-:Y:S01]  /*8770*/  IMAD.MOV R3, RZ, RZ, -R3 ;  /* 0x000000ffff037224 */ /* 0x000fe200078e0a03 */
[----:B------:R-:W-:Y:S01]  /*8780*/  ISETP.GT.U32.AND P2, PT, R201, R130, PT ;  /* 0x00000082c900720c */ /* 0x000fe20003f44070 */
[----:B------:R-:W-:-:S04]  /*8790*/  IMAD.HI.U32 R126, R207, R136, RZ ;  /* 0x00000088cf7e7227 */ /* 0x000fc800078e00ff */
[----:B------:R-:W-:Y:S02]  /*87a0*/  IMAD.MOV R4, RZ, RZ, -R4 ;  /* 0x000000ffff047224 */ /* 0x000fe400078e0a04 */
[----:B------:R-:W-:Y:S02]  /*87b0*/  IMAD R131, R201, R3, R132 ;  /* 0x00000003c9837224 */ /* 0x000fe400078e0284 */
[----:B------:R-:W-:Y:S01]  /*87c0*/  @!P1 IMAD.IADD R128, R128, 0x1, -R201 ;  /* 0x0000000180809824 */ /* 0x000fe200078e0ac9 */
[----:B------:R-:W-:Y:S01]  /*87d0*/  ISETP.GE.AND P1, PT, R127, RZ, PT ;  /* 0x000000ff7f00720c */ /* 0x000fe20003f26270 */
[----:B------:R-:W-:Y:S02]  /*87e0*/  IMAD.MOV R126, RZ, RZ, -R126 ;  /* 0x000000ffff7e7224 */ /* 0x000fe400078e0a7e */
[C---:B------:R-:W-:Y:S02]  /*87f0*/  IMAD R132, R201.reuse, R4, R134 ;  /* 0x00000004c9847224 */ /* 0x040fe400078e0286 */
[----:B------:R-:W-:-:S02]  /*8800*/  IMAD R133, R201, R126, R136 ;  /* 0x0000007ec9857224 */ /* 0x000fc400078e0288 */
[----:B------:R-:W-:Y:S01]  /*8810*/  @!P3 IMAD.MOV R128, RZ, RZ, -R128 ;  /* 0x000000ffff80b224 */ /* 0x000fe200078e0a80 */
[C---:B------:R-:W-:Y:S01]  /*8820*/  ISETP.GT.U32.AND P3, PT, R201.reuse, R132, PT ;  /* 0x00000084c900720c */ /* 0x040fe20003f64070 */
[----:B------:R-:W-:Y:S01]  /*8830*/  @!P2 IMAD.IADD R130, R130, 0x1, -R201 ;  /* 0x000000018282a824 */ /* 0x000fe200078e0ac9 */
[C---:B------:R-:W-:Y:S01]  /*8840*/  ISETP.GT.U32.AND P2, PT, R201.reuse, R133, PT ;  /* 0x00000085c900720c */ /* 0x040fe20003f44070 */
[C---:B------:R-:W-:Y:S02]  /*8850*/  VIADD R127, R0.reuse, 0xba ;  /* 0x000000ba007f7836 */ /* 0x040fe40000000000 */
[----:B------:R-:W-:Y:S01]  /*8860*/  @!P6 IMAD.MOV R125, RZ, RZ, -R125 ;  /* 0x000000ffff7de224 */ /* 0x000fe200078e0a7d */
[C---:B------:R-:W-:Y:S01]  /*8870*/  ISETP.GT.U32.AND P6, PT, R201.reuse, R131, PT ;  /* 0x00000083c900720c */ /* 0x040fe20003fc4070 */
[C---:B------:R-:W-:Y:S01]  /*8880*/  VIADD R139, R0.reuse, 0xbb ;  /* 0x000000bb008b7836 */ /* 0x040fe20000000000 */
[----:B------:R-:W-:Y:S01]  /*8890*/  IABS R134, R127 ;  /* 0x0000007f00867213 */ /* 0x000fe20000000000 */
[----:B------:R-:W-:Y:S01]  /*88a0*/  @!P5 IMAD.MOV R124, RZ, RZ, -R124 ;  /* 0x000000ffff7cd224 */ /* 0x000fe200078e0a7c */
[----:B------:R-:W-:Y:S01]  /*88b0*/  ISETP.GT.U32.AND P5, PT, R201, R129, PT ;  /* 0x00000081c900720c */ /* 0x000fe20003fa4070 */
[----:B------:R-:W-:Y:S01]  /*88c0*/  VIADD R140, R0, 0xbc ;  /* 0x000000bc008c7836 */ /* 0x000fe20000000000 */
[----:B------:R-:W-:Y:S01]  /*88d0*/  IABS R126, R139 ;  /* 0x0000008b007e7213 */ /* 0x000fe20000000000 */
[----:B------:R-:W-:-:S02]  /*88e0*/  @!P3 IMAD.IADD R132, R132, 0x1, -R201 ;  /* 0x000000018484b824 */ /* 0x000fc400078e0ac9 */
[----:B------:R-:W-:Y:S01]  /*88f0*/  IMAD.HI.U32 R3, R207, R134, RZ ;  /* 0x00000086cf037227 */ /* 0x000fe200078e00ff */
[----:B------:R-:W-:-:S03]  /*8900*/  IABS R136, R140 ;  /* 0x0000008c00887213 */ /* 0x000fc60000000000 */
[----:B------:R-:W-:Y:S01]  /*8910*/  @!P2 IMAD.IADD R133, R133, 0x1, -R201 ;  /* 0x000000018585a824 */ /* 0x000fe200078e0ac9 */
[----:B------:R-:W-:Y:S01]  /*8920*/  ISETP.GT.U32.AND P2, PT, R201, R132, PT ;  /* 0x00000084c900720c */ /* 0x000fe20003f44070 */
[----:B------:R-:W-:Y:S02]  /*8930*/  IMAD.MOV R4, RZ, RZ, -R3 ;  /* 0x000000ffff047224 */ /* 0x000fe400078e0a03 */
[----:B------:R-:W-:-:S04]  /*8940*/  IMAD.HI.U32 R3, R207, R126, RZ ;  /* 0x0000007ecf037227 */ /* 0x000fc800078e00ff */
[----:B------:R-:W-:Y:S01]  /*8950*/  @!P6 IMAD.IADD R131, R131, 0x1, -R201 ;  /* 0x000000018383e824 */ /* 0x000fe200078e0ac9 */
[----:B------:R-:W-:Y:S01]  /*8960*/  ISETP.GE.AND P6, PT, R137, RZ, PT ;  /* 0x000000ff8900720c */ /* 0x000fe20003fc6270 */
[----:B------:R-:W-:Y:S02]  /*8970*/  IMAD.MOV R3, RZ, RZ, -R3 ;  /* 0x000000ffff037224 */ /* 0x000fe400078e0a03 */
[--C-:B------:R-:W-:Y:S01]  /*8980*/  @!P5 IMAD.IADD R129, R129, 0x1, -R201.reuse ;  /* 0x000000018181d824 */ /* 0x100fe200078e0ac9 */
[----:B------:R-:W-:Y:S01]  /*8990*/  ISETP.GE.AND P5, PT, R135, RZ, PT ;  /* 0x000000ff8700720c */ /* 0x000fe20003fa6270 */
[C---:B------:R-:W-:Y:S01]  /*89a0*/  IMAD R135, R201.reuse, R3, R126 ;  /* 0x00000003c9877224 */ /* 0x040fe200078e027e */
[C---:B------:R-:W-:Y:S01]  /*89b0*/  ISETP.GT.U32.AND P3, PT, R201.reuse, R131, PT ;  /* 0x00000083c900720c */ /* 0x040fe20003f64070 */
[----:B------:R-:W-:Y:S02]  /*89c0*/  @!P2 IMAD.IADD R132, R132, 0x1, -R201 ;  /* 0x000000018484a824 */ /* 0x000fe400078e0ac9 */
[C---:B------:R-:W-:Y:S01]  /*89d0*/  IMAD R134, R201.reuse, R4, R134 ;  /* 0x00000004c9867224 */ /* 0x040fe200078e0286 */
[----:B------:R-:W-:Y:S01]  /*89e0*/  ISETP.GT.U32.AND P2, PT, R201, R135, PT ;  /* 0x00000087c900720c */ /* 0x000fe20003f44070 */
[----:B------:R-:W-:-:S02]  /*89f0*/  VIADD R141, R0, 0xbd ;  /* 0x000000bd008d7836 */ /* 0x000fc40000000000 */
[----:B------:R-:W-:-:S03]  /*8a00*/  IMAD.HI.U32 R3, R207, R136, RZ ;  /* 0x00000088cf037227 */ /* 0x000fc600078e00ff */
[----:B------:R-:W-:Y:S01]  /*8a10*/  IABS R126, R141 ;  /* 0x0000008d007e7213 */ /* 0x000fe20000000000 */
[----:B------:R-:W-:Y:S01]  /*8a20*/  @!P0 IMAD.MOV R129, RZ, RZ, -R129 ;  /* 0x000000ffff818224 */ /* 0x000fe200078e0a81 */
[----:B------:R-:W-:Y:S01]  /*8a30*/  ISETP.GT.U32.AND P0, PT, R201, R133, PT ;  /* 0x00000085c900720c */ /* 0x000fe20003f04070 */
[----:B------:R-:W-:Y:S01]  /*8a40*/  @!P3 IMAD.IADD R131, R131, 0x1, -R201 ;  /* 0x000000018383b824 */ /* 0x000fe200078e0ac9 */
[----:B------:R-:W-:Y:S01]  /*8a50*/  ISETP.GT.U32.AND P3, PT, R201, R134, PT ;  /* 0x00000086c900720c */ /* 0x000fe20003f64070 */
[----:B------:R-:W-:Y:S02]  /*8a60*/  IMAD.MOV R4, RZ, RZ, -R3 ;  /* 0x000000ffff047224 */ /* 0x000fe400078e0a03 */
[----:B------:R-:W-:Y:S02]  /*8a70*/  @!P2 IMAD.IADD R135, R135, 0x1, -R201 ;  /* 0x000000018787a824 */ /* 0x000fe400078e0ac9 */
[----:B------:R-:W-:-:S03]  /*8a80*/  IMAD.HI.U32 R3, R207, R126, RZ ;  /* 0x0000007ecf037227 */ /* 0x000fc600078e00ff */
[----:B------:R-:W-:Y:S01]  /*8a90*/  ISETP.GT.U32.AND P2, PT, R201, R135, PT ;  /* 0x00000087c900720c */ /* 0x000fe20003f44070 */
[----:B------:R-:W-:Y:S02]  /*8aa0*/  IMAD.MOV R137, RZ, RZ, -R3 ;  /* 0x000000ffff897224 */ /* 0x000fe400078e0a03 */
[----:B------:R-:W-:Y:S02]  /*8ab0*/  VIADD R142, R0, 0xbe ;  /* 0x000000be008e7836 */ /* 0x000fe40000000000 */
[--C-:B------:R-:W-:Y:S01]  /*8ac0*/  @!P3 IMAD.IADD R134, R134, 0x1, -R201.reuse ;  /* 0x000000018686b824 */ /* 0x100fe200078e0ac9 */
[----:B------:R-:W-:Y:S01]  /*8ad0*/  ISETP.GE.AND P3, PT, R139, RZ, PT ;  /* 0x000000ff8b00720c */ /* 0x000fe20003f66270 */
[----:B------:R-:W-:Y:S01]  /*8ae0*/  @!P1 IMAD.MOV R130, RZ, RZ, -R130 ;  /* 0x000000ffff829224 */ /* 0x000fe200078e0a82 */
[----:B------:R-:W-:Y:S01]  /*8af0*/  IABS R138, R142 ;  /* 0x0000008e008a7213 */ /* 0x000fe20000000000 */
[C---:B------:R-:W-:Y:S01]  /*8b00*/  IMAD R137, R201.reuse, R137, R126 ;  /* 0x00000089c9897224 */ /* 0x040fe200078e027e */
[----:B------:R-:W-:Y:S01]  /*8b10*/  ISETP.GT.U32.AND P1, PT, R201, R134, PT ;  /* 0x00000086c900720c */ /* 0x000fe20003f24070 */
[----:B------:R-:W-:Y:S01]  /*8b20*/  @!P0 IMAD.IADD R133, R133, 0x1, -R201 ;  /* 0x0000000185858824 */ /* 0x000fe200078e0ac9 */
[----:B------:R-:W-:Y:S01]  /*8b30*/  ISETP.GE.AND P0, PT, R127, RZ, PT ;  /* 0x000000ff7f00720c */ /* 0x000fe20003f06270 */
[----:B------:R-:W-:-:S02]  /*8b40*/  IMAD R136, R201, R4, R136 ;  /* 0x00000004c9887224 */ /* 0x000fc400078e0288 */
[----:B------:R-:W-:Y:S01]  /*8b50*/  @!P2 IMAD.IADD R135, R135, 0x1, -R201 ;  /* 0x000000018787a824 */ /* 0x000fe200078e0ac9 */
[C---:B------:R-:W-:Y:S01]  /*8b60*/  ISETP.GT.U32.AND P2, PT, R201.reuse, R137, PT ;  /* 0x00000089c900720c */ /* 0x040fe20003f44070 */
[----:B------:R-:W-:Y:S01]  /*8b70*/  @!P4 IMAD.MOV R131, RZ, RZ, -R131 ;  /* 0x000000ffff83c224 */ /* 0x000fe200078e0a83 */
[----:B------:R-:W-:Y:S01]  /*8b80*/  ISETP.GT.U32.AND P4, PT, R201, R136, PT ;  /* 0x00000088c900720c */ /* 0x000fe20003f84070 */
[----:B------:R-:W-:-:S04]  /*8b90*/  IMAD.HI.U32 R3, R207, R138, RZ ;  /* 0x0000008acf037227 */ /* 0x000fc800078e00ff */
[----:B------:R-:W-:Y:S02]  /*8ba0*/  VIADD R126, R0, 0xbf ;  /* 0x000000bf007e7836 */ /* 0x000fe40000000000 */
[----:B------:R-:W-:Y:S01]  /*8bb0*/  @!P1 IMAD.IADD R134, R134, 0x1, -R201 ;  /* 0x0000000186869824 */ /* 0x000fe200078e0ac9 */
[----:B------:R-:W-:Y:S01]  /*8bc0*/  ISETP.GE.AND P1, PT, R142, RZ, PT ;  /* 0x000000ff8e00720c */ /* 0x000fe20003f26270 */
[----:B------:R-:W-:Y:S01]  /*8bd0*/  IMAD.MOV R3, RZ, RZ, -R3 ;  /* 0x000000ffff037224 */ /* 0x000fe200078e0a03 */
[----:B------:R-:W-:Y:S01]  /*8be0*/  IABS R4, R126 ;  /* 0x0000007e00047213 */ /* 0x000fe20000000000 */
[----:B------:R-:W-:Y:S01]  /*8bf0*/  @!P0 IMAD.MOV R134, RZ, RZ, -R134 ;  /* 0x000000ffff868224 */ /* 0x000fe200078e0a86 */
[----:B------:R-:W-:Y:S01]  /*8c00*/  ISETP.GE.AND P0, PT, R126, RZ, PT ;  /* 0x000000ff7e00720c */ /* 0x000fe20003f06270 */
[----:B------:R-:W-:Y:S02]  /*8c10*/  IMAD R138, R201, R3, R138 ;  /* 0x00000003c98a7224 */ /* 0x000fe400078e028a */
[----:B------:R-:W-:-:S02]  /*8c20*/  VIADD R126, R0, 0xc0 ;  /* 0x000000c0007e7836 */ /* 0x000fc40000000000 */
[----:B------:R-:W-:Y:S02]  /*8c30*/  @!P2 IMAD.IADD R137, R137, 0x1, -R201 ;  /* 0x000000018989a824 */ /* 0x000fe400078e0ac9 */
[----:B------:R-:W-:-:S03]  /*8c40*/  IMAD.HI.U32 R3, R207, R4, RZ ;  /* 0x00000004cf037227 */ /* 0x000fc600078e00ff */
[C---:B------:R-:W-:Y:S01]  /*8c50*/  ISETP.GT.U32.AND P2, PT, R201.reuse, R137, PT ;  /* 0x00000089c900720c */ /* 0x040fe20003f44070 */
[----:B------:R-:W-:Y:S01]  /*8c60*/  @!P3 IMAD.MOV R135, RZ, RZ, -R135 ;  /* 0x000000ffff87b224 */ /* 0x000fe200078e0a87 */
[C---:B------:R-:W-:Y:S01]  /*8c70*/  ISETP.GT.U32.AND P3, PT, R201.reuse, R138, PT ;  /* 0x0000008ac900720c */ /* 0x040fe20003f64070 */
[----:B------:R-:W-:Y:S01]  /*8c80*/  @!P5 IMAD.MOV R132, RZ, RZ, -R132 ;  /* 0x000000ffff84d224 */ /* 0x000fe200078e0a84 */
[----:B------:R-:W-:Y:S01]  /*8c90*/  ISETP.GE.AND P5, PT, R140, RZ, PT ;  /* 0x000000ff8c00720c */ /* 0x000fe20003fa6270 */
[----:B------:R-:W-:Y:S01]  /*8ca0*/  @!P4 IMAD.IADD R136, R136, 0x1, -R201 ;  /* 0x000000018888c824 */ /* 0x000fe200078e0ac9 */
[----:B------:R-:W-:Y:S01]  /*8cb0*/  IABS R140, R126 ;  /* 0x0000007e008c7213 */ /* 0x000fe20000000000 */
[----:B------:R-:W-:Y:S02]  /*8cc0*/  IMAD.MOV R3, RZ, RZ, -R3 ;  /* 0x000000ffff037224 */ /* 0x000fe400078e0a03 */
[----:B------:R-:W-:Y:S01]  /*8cd0*/  @!P6 IMAD.MOV R133, RZ, RZ, -R133 ;  /* 0x000000ffff85e224 */ /* 0x000fe200078e0a85 */
[C---:B------:R-:W-:Y:S01]  /*8ce0*/  ISETP.GT.U32.AND P4, PT, R201.reuse, R136, PT ;  /* 0x00000088c900720c */ /* 0x040fe20003f84070 */
[----:B------:R-:W-:Y:S01]  /*8cf0*/  IMAD R139, R201, R3, R4 ;  /* 0x00000003c98b7224 */ /* 0x000fe200078e0204 */
[----:B------:R-:W-:Y:S01]  /*8d00*/  ISETP.GE.AND P6, PT, R141, RZ, PT ;  /* 0x000000ff8d00720c */ /* 0x000fe20003fc6270 */
[----:B------:R-:W-:-:S04]  /*8d10*/  IMAD.HI.U32 R3, R207, R140, RZ ;  /* 0x0000008ccf037227 */ /* 0x000fc800078e00ff */
[----:B------:R-:W-:Y:S02]  /*8d20*/  IMAD.MOV R4, RZ, RZ, -R3 ;  /* 0x000000ffff047224 */ /* 0x000fe400078e0a03 */
[--C-:B------:R-:W-:Y:S02]  /*8d30*/  @!P3 IMAD.IADD R138, R138, 0x1, -R201.reuse ;  /* 0x000000018a8ab824 */ /* 0x100fe400078e0ac9 */
[----:B------:R-:W-:Y:S02]  /*8d40*/  VIADD R127, R0, 0xc1 ;  /* 0x000000c1007f7836 */ /* 0x000fe40000000000 */
[--C-:B------:R-:W-:Y:S01]  /*8d50*/  @!P2 IMAD.IADD R137, R137, 0x1, -R201.reuse ;  /* 0x000000018989a824 */ /* 0x100fe200078e0ac9 */
[C---:B------:R-:W-:Y:S01]  /*8d60*/  ISETP.GT.U32.AND P3, PT, R201.reuse, R138, PT ;  /* 0x0000008ac900720c */ /* 0x040fe20003f64070 */
[----:B------:R-:W-:Y:S01]  /*8d70*/  IMAD R140, R201, R4, R140 ;  /* 0x00000004c98c7224 */ /* 0x000fe200078e028c */
[----:B------:R-:W-:Y:S01]  /*8d80*/  ISETP.GE.AND P2, PT, R127, RZ, PT ;  /* 0x000000ff7f00720c */ /* 0x000fe20003f46270 */
[----:B------:R-:W-:Y:S01]  /*8d90*/  @!P4 IMAD.IADD R136, R136, 0x1, -R201 ;  /* 0x000000018888c824 */ /* 0x000fe200078e0ac9 */
[----:B------:R-:W-:Y:S01]  /*8da0*/  ISETP.GE.AND P4, PT, R126, RZ, PT ;  /* 0x000000ff7e00720c */ /* 0x000fe20003f86270 */
[----:B------:R-:W-:Y:S01]  /*8db0*/  @!P6 IMAD.MOV R137, RZ, RZ, -R137 ;  /* 0x000000ffff89e224 */ /* 0x000fe200078e0a89 */
[----:B------:R-:W-:Y:S01]  /*8dc0*/  IABS R126, R127 ;  /* 0x0000007f007e7213 */ /* 0x000fe20000000000 */
[----:B------:R-:W-:Y:S01]  /*8dd0*/  VIADD R141, R0, 0xc2 ;  /* 0x000000c2008d7836 */ /* 0x000fe20000000000 */
[C---:B------:R-:W-:Y:S01]  /*8de0*/  ISETP.GT.U32.AND P6, PT, R201.reuse, R140, PT ;  /* 0x0000008cc900720c */ /* 0x040fe20003fc4070 */
[----:B------:R-:W-:Y:S01]  /*8df0*/  @!P5 IMAD.MOV R136, RZ, RZ, -R136 ;  /* 0x000000ffff88d224 */ /* 0x000fe200078e0a88 */
[----:B------:R-:W-:Y:S01]  /*8e00*/  ISETP.GT.U32.AND P5, PT, R201, R139, PT ;  /* 0x0000008bc900720c */ /* 0x000fe20003fa4070 */
[----:B------:R-:W-:Y:S01]  /*8e10*/  IMAD.HI.U32 R3, R207, R126, RZ ;  /* 0x0000007ecf037227 */ /* 0x000fe200078e00ff */
[----:B------:R-:W-:-:S03]  /*8e20*/  IABS R142, R141 ;  /* 0x0000008d008e7213 */ /* 0x000fc60000000000 */
[----:B------:R-:W-:Y:S02]  /*8e30*/  VIADD R127, R0, 0xc3 ;  /* 0x000000c3007f7836 */ /* 0x000fe40000000000 */
[----:B------:R-:W-:Y:S02]  /*8e40*/  IMAD.MOV R3, RZ, RZ, -R3 ;  /* 0x000000ffff037224 */ /* 0x000fe400078e0a03 */
[--C-:B------:R-:W-:Y:S01]  /*8e50*/  @!P3 IMAD.IADD R138, R138, 0x1, -R201.reuse ;  /* 0x000000018a8ab824 */ /* 0x100fe200078e0ac9 */
[----:B------:R-:W-:Y:S01]  /*8e60*/  ISETP.GE.AND P3, PT, R141, RZ, PT ;  /* 0x000000ff8d00720c */ /* 0x000fe20003f66270 */
[----:B------:R-:W-:Y:S01]  /*8e70*/  IMAD R141, R201, R3, R126 ;  /* 0x00000003c98d7224 */ /* 0x000fe200078e027e */
[----:B------:R-:W-:Y:S01]  /*8e80*/  IABS R126, R127 ;  /* 0x0000007f007e7213 */ /* 0x000fe20000000000 */
[----:B------:R-:W-:Y:S02]  /*8e90*/  @!P6 IMAD.IADD R140, R140, 0x1, -R201 ;  /* 0x000000018c8ce824 */ /* 0x000fe400078e0ac9 */
[----:B------:R-:W-:-:S03]  /*8ea0*/  IMAD.HI.U32 R3, R207, R142, RZ ;  /* 0x0000008ecf037227 */ /* 0x000fc600078e00ff */
[----:B------:R-:W-:Y:S01]  /*8eb0*/  ISETP.GT.U32.AND P6, PT, R201, R140, PT ;  /* 0x0000008cc900720c */ /* 0x000fe20003fc4070 */
[----:B------:R-:W-:Y:S02]  /*8ec0*/  IMAD.MOV R4, RZ, RZ, -R3 ;  /* 0x000000ffff047224 */ /* 0x000fe400078e0a03 */
[----:B------:R-:W-:-:S04]  /*8ed0*/  IMAD.HI.U32 R3, R207, R126, RZ ;  /* 0x0000007ecf037227 */ /* 0x000fc800078e00ff */
[----:B------:R-:W-:Y:S02]  /*8ee0*/  @!P5 IMAD.IADD R139, R139, 0x1, -R201 ;  /* 0x000000018b8bd824 */ /* 0x000fe400078e0ac9 */
[----:B------:R-:W-:Y:S02]  /*8ef0*/  IMAD.MOV R3, RZ, RZ, -R3 ;  /* 0x000000ffff037224 */ /* 0x000fe400078e0a03 */
[----:B------:R-:W-:Y:S01]  /*8f00*/  @!P1 IMAD.MOV R138, RZ, RZ, -R138 ;  /* 0x000000ffff8a9224 */ /* 0x000fe200078e0a8a */
[C---:B------:R-:W-:Y:S01]  /*8f10*/  ISETP.GT.U32.AND P1, PT, R201.reuse, R141, PT ;  /* 0x0000008dc900720c */ /* 0x040fe20003f24070 */
[C---:B------:R-:W-:Y:S01]  /*8f20*/  IMAD R143, R201.reuse, R3, R126 ;  /* 0x00000003c98f7224 */ /* 0x040fe200078e027e */
[C---:B------:R-:W-:Y:S01]  /*8f30*/  ISETP.GT.U32.AND P5, PT, R201.reuse, R139, PT ;  /* 0x0000008bc900720c */ /* 0x040fe20003fa4070 */
[----:B------:R-:W-:Y:S02]  /*8f40*/  @!P6 IMAD.IADD R140, R140, 0x1, -R201 ;  /* 0x000000018c8ce824 */ /* 0x000fe400078e0ac9 */
[----:B------:R-:W-:Y:S01]  /*8f50*/  VIADD R145, R0, 0xc4 ;  /* 0x000000c400917836 */ /* 0x000fe20000000000 */
[C---:B------:R-:W-:Y:S01]  /*8f60*/  ISETP.GT.U32.AND P6, PT, R201.reuse, R143, PT ;  /* 0x0000008fc900720c */ /* 0x040fe20003fc4070 */
[----:B------:R-:W-:-:S02]  /*8f70*/  IMAD R142, R201, R4, R142 ;  /* 0x00000004c98e7224 */ /* 0x000fc400078e028e */
[C---:B------:R-:W-:Y:S01]  /*8f80*/  VIADD R147, R0.reuse, 0xc5 ;  /* 0x000000c500937836 */ /* 0x040fe20000000000 */
[----:B------:R-:W-:Y:S01]  /*8f90*/  IABS R144, R145 ;  /* 0x0000009100907213 */ /* 0x000fe20000000000 */
[----:B------:R-:W-:Y:S02]  /*8fa0*/  VIADD R149, R0, 0xc6 ;  /* 0x000000c600957836 */ /* 0x000fe40000000000 */
[--C-:B------:R-:W-:Y:S01]  /*8fb0*/  @!P1 IMAD.IADD R141, R141, 0x1, -R201.reuse ;  /* 0x000000018d8d9824 */ /* 0x100fe200078e0ac9 */
[----:B------:R-:W-:Y:S01]  /*8fc0*/  IABS R126, R147 ;  /* 0x00000093007e7213 */ /* 0x000fe20000000000 */
[--C-:B------:R-:W-:Y:S01]  /*8fd0*/  @!P5 IMAD.IADD R139, R139, 0x1, -R201.reuse ;  /* 0x000000018b8bd824 */ /* 0x100fe200078e0ac9 */
[----:B------:R-:W-:Y:S01]  /*8fe0*/  ISETP.GT.U32.AND P5, PT, R201, R142, PT ;  /* 0x0000008ec900720c */ /* 0x000fe20003fa4070 */
[----:B------:R-:W-:Y:S01]  /*8ff0*/  IMAD.HI.U32 R3, R207, R144, RZ ;  /* 0x00000090cf037227 */ /* 0x000fe200078e00ff */
[----:B------:R-:W-:Y:S02]  /*9000*/  ISETP.GT.U32.AND P1, PT, R201, R141, PT ;  /* 0x0000008dc900720c */ /* 0x000fe40003f24070 */
[----:B------:R-:W-:Y:S01]  /*9010*/  IABS R146, R149 ;  /* 0x0000009500927213 */ /* 0x000fe20000000000 */
[----:B------:R-:W-:Y:S01]  /*9020*/  @!P6 IMAD.IADD R143, R143, 0x1, -R201 ;  /* 0x000000018f8fe824 */ /* 0x000fe200078e0ac9 */
[----:B------:R-:W-:Y:S01]  /*9030*/  ISETP.GE.AND P6, PT, R145, RZ, PT ;  /* 0x000000ff9100720c */ /* 0x000fe20003fc6270 */
[----:B------:R-:W-:-:S02]  /*9040*/  IMAD.MOV R3, RZ, RZ, -R3 ;  /* 0x000000ffff037224 */ /* 0x000fc400078e0a03 */
[----:B------:R-:W-:Y:S01]  /*9050*/  @!P4 IMAD.MOV R140, RZ, RZ, -R140 ;  /* 0x000000ffff8cc224 */ /* 0x000fe200078e0a8c */
[C---:B------:R-:W-:Y:S01]  /*9060*/  ISETP.GT.U32.AND P4, PT, R201.reuse, R143, PT ;  /* 0x0000008fc900720c */ /* 0x040fe20003f84070 */
[----:B------:R-:W-:Y:S02]  /*9070*/  IMAD R144, R201, R3, R144 ;  /* 0x00000003c9907224 */ /* 0x000fe400078e0290 */
[----:B------:R-:W-:-:S04]  /*9080*/  IMAD.HI.U32 R3, R207, R126, RZ ;  /* 0x0000007ecf037227 */ /* 0x000fc800078e00ff */
[----:B------:R-:W-:-:S04]  /*9090*/  IMAD.HI.U32 R4, R207, R146, RZ ;  /* 0x00000092cf047227 */ /* 0x000fc800078e00ff */
[----:B------:R-:W-:Y:S01]  /*90a0*/  @!P5 IMAD.IADD R142, R142, 0x1, -R201 ;  /* 0x000000018e8ed824 */ /* 0x000fe200078e0ac9 */
[----:B------:R-:W-:Y:S01]  /*90b0*/  ISETP.GE.AND P5, PT, R127, RZ, PT ;  /* 0x000000ff7f00720c */ /* 0x000fe20003fa6270 */
[----:B------:R-:W-:Y:S02]  /*90c0*/  IMAD.MOV R3, RZ, RZ, -R3 ;  /* 0x000000ffff037224 */ /* 0x000fe400078e0a03 */
[----:B------:R-:W-:Y:S02]  /*90d0*/  IMAD.MOV R4, RZ, RZ, -R4 ;  /* 0x000000ffff047224 */ /* 0x000fe400078e0a04 */
[----:B------:R-:W-:Y:S01]  /*90e0*/  @!P1 IMAD.IADD R141, R141, 0x1, -R201 ;  /* 0x000000018d8d9824 */ /* 0x000fe200078e0ac9 */
[C---:B------:R-:W-:Y:S01]  /*90f0*/  ISETP.GT.U32.AND P1, PT, R201.reuse, R144, PT ;  /* 0x00000090c900720c */ /* 0x040fe20003f24070 */
[----:B------:R-:W-:Y:S01]  /*9100*/  @!P0 IMAD.MOV R139, RZ, RZ, -R139 ;  /* 0x000000ffff8b8224 */ /* 0x000fe200078e0a8b */
[C---:B------:R-:W-:Y:S01]  /*9110*/  ISETP.GT.U32.AND P0, PT, R201.reuse, R142, PT ;  /* 0x0000008ec900720c */ /* 0x040fe20003f04070 */
[----:B------:R-:W-:-:S02]  /*9120*/  IMAD R145, R201, R3, R126 ;  /* 0x00000003c9917224 */ /* 0x000fc400078e027e */
[----:B------:R-:W-:Y:S02]  /*9130*/  IMAD R146, R201, R4, R146 ;  /* 0x00000004c9927224 */ /* 0x000fe400078e0292 */
[----:B------:R-:W-:Y:S01]  /*9140*/  @!P4 IMAD.IADD R143, R143, 0x1, -R201 ;  /* 0x000000018f8fc824 */ /* 0x000fe200078e0ac9 */
[C---:B------:R-:W-:Y:S01]  /*9150*/  ISETP.GT.U32.AND P4, PT, R201.reuse, R145, PT ;  /* 0x00000091c900720c */ /* 0x040fe20003f84070 */
[----:B------:R-:W-:Y:S01]  /*9160*/  @!P2 IMAD.MOV R141, RZ, RZ, -R141 ;  /* 0x000000ffff8da224 */ /* 0x000fe200078e0a8d */
[----:B------:R-:W-:Y:S01]  /*9170*/  ISETP.GT.U32.AND P2, PT, R201, R146, PT ;  /* 0x00000092c900720c */ /* 0x000fe20003f44070 */
[----:B------:R-:W-:Y:S02]  /*9180*/  VIADD R127, R0, 0xc7 ;  /* 0x000000c7007f7836 */ /* 0x000fe40000000000 */
[--C-:B------:R-:W-:Y:S02]  /*9190*/  @!P1 IMAD.IADD R144, R144, 0x1, -R201.reuse ;  /* 0x0000000190909824 */ /* 0x100fe400078e0ac9 */
[--C-:B------:R-:W-:Y:S01]  /*91a0*/  @!P0 IMAD.IADD R142, R142, 0x1, -R201.reuse ;  /* 0x000000018e8e8824 */ /* 0x100fe200078e0ac9 */
[----:B------:R-:W-:Y:S01]  /*91b0*/  ISETP.GE.AND P0, PT, R147, RZ, PT ;  /* 0x000000ff9300720c */ /* 0x000fe20003f06270 */
[C---:B------:R-:W-:Y:S01]  /*91c0*/  VIADD R147, R0.reuse, 0xc8 ;  /* 0x000000c800937836 */ /* 0x040fe20000000000 */
[----:B------:R-:W-:Y:S01]  /*91d0*/  ISETP.GT.U32.AND P1, PT, R201, R144, PT ;  /* 0x00000090c900720c */ /* 0x000fe20003f24070 */
[----:B------:R-:W-:Y:S01]  /*91e0*/  VIADD R151, R0, 0xc9 ;  /* 0x000000c900977836 */ /* 0x000fe20000000000 */
[----:B------:R-:W-:Y:S01]  /*91f0*/  IABS R126, R127 ;  /* 0x0000007f007e7213 */ /* 0x000fe20000000000 */
[--C-:B------:R-:W-:Y:S01]  /*9200*/  @!P4 IMAD.IADD R145, R145, 0x1, -R201.reuse ;  /* 0x000000019191c824 */ /* 0x100fe200078e0ac9 */
[----:B------:R-:W-:Y:S01]  /*9210*/  IABS R148, R147 ;  /* 0x0000009300947213 */ /* 0x000fe20000000000 */
[----:B------:R-:W-:-:S02]  /*9220*/  @!P2 IMAD.IADD R146, R146, 0x1, -R201 ;  /* 0x000000019292a824 */ /* 0x000fc400078e0ac9 */
[----:B------:R-:W-:Y:S01]  /*9230*/  IMAD.HI.U32 R3, R207, R126, RZ ;  /* 0x0000007ecf037227 */ /* 0x000fe200078e00ff */
[C---:B------:R-:W-:Y:S02]  /*9240*/  ISETP.GT.U32.AND P4, PT, R201.reuse, R145, PT ;  /* 0x00000091c900720c */ /* 0x040fe40003f84070 */
[----:B------:R-:W-:Y:S01]  /*9250*/  ISETP.GT.U32.AND P2, PT, R201, R146, PT ;  /* 0x00000092c900720c */ /* 0x000fe20003f44070 */
[----:B------:R-:W-:-:S04]  /*9260*/  IMAD.HI.U32 R4, R207, R148, RZ ;  /* 0x00000094cf047227 */ /* 0x000fc800078e00ff */
[----:B------:R-:W-:Y:S01]  /*9270*/  @!P5 IMAD.MOV R143, RZ, RZ, -R143 ;  /* 0x000000ffff8fd224 */ /* 0x000fe200078e0a8f */
[----:B------:R-:W-:Y:S01]  /*9280*/  ISETP.GE.AND P5, PT, R127, RZ, PT ;  /* 0x000000ff7f00720c */ /* 0x000fe20003fa6270 */
[----:B------:R-:W-:Y:S01]  /*9290*/  IMAD.MOV R3, RZ, RZ, -R3 ;  /* 0x000000ffff037224 */ /* 0x000fe200078e0a03 */
[----:B------:R-:W-:Y:S01]  /*92a0*/  IABS R127, R151 ;  /* 0x00000097007f7213 */ /* 0x000fe20000000000 */
[----:B------:R-:W-:Y:S02]  /*92b0*/  IMAD.MOV R4, RZ, RZ, -R4 ;  /* 0x000000ffff047224 */ /* 0x000fe400078e0a04 */
[----:B------:R-:W-:Y:S01]  /*92c0*/  @!P1 IMAD.IADD R144, R144, 0x1, -R201 ;  /* 0x0000000190909824 */ /* 0x000fe200078e0ac9 */
[----:B------:R-:W-:Y:S01]  /*92d0*/  ISETP.GE.AND P1, PT, R147, RZ, PT ;  /* 0x000000ff9300720c */ /* 0x000fe20003f26270 */
[C---:B------:R-:W-:Y:S02]  /*92e0*/  IMAD R147, R201.reuse, R3, R126 ;  /* 0x00000003c9937224 */ /* 0x040fe400078e027e */
[----:B------:R-:W-:-:S02]  /*92f0*/  IMAD R148, R201, R4, R148 ;  /* 0x00000004c9947224 */ /* 0x000fc400078e0294 */
[----:B------:R-:W-:Y:S02]  /*9300*/  IMAD.MOV.U32 R126, RZ, RZ, R127 ;  /* 0x000000ffff7e7224 */ /* 0x000fe400078e007f */
[--C-:B------:R-:W-:Y:S01]  /*9310*/  @!P4 IMAD.IADD R145, R145, 0x1, -R201.reuse ;  /* 0x000000019191c824 */ /* 0x100fe200078e0ac9 */
[C---:B------:R-:W-:Y:S01]  /*9320*/  ISETP.GT.U32.AND P4, PT, R201.reuse, R147, PT ;  /* 0x00000093c900720c */ /* 0x040fe20003f84070 */
[----:B------:R-:W-:Y:S01]  /*9330*/  @!P2 IMAD.IADD R146, R146, 0x1, -R201 ;  /* 0x000000019292a824 */ /* 0x000fe200078e0ac9 */
[----:B------:R-:W-:Y:S01]  /*9340*/  ISETP.GT.U32.AND P2, PT, R201, R148, PT ;  /* 0x00000094c900720c */ /* 0x000fe20003f44070 */
[----:B------:R-:W-:Y:S02]  /*9350*/  VIADD R153, R0, 0xca ;  /* 0x000000ca00997836 */ /* 0x000fe40000000000 */
[----:B------:R-:W-:-:S03]  /*9360*/  IMAD.HI.U32 R3, R207, R126, RZ ;  /* 0x0000007ecf037227 */ /* 0x000fc600078e00ff */
[----:B------:R-:W-:Y:S01]  /*9370*/  IABS R150, R153 ;  /* 0x0000009900967213 */ /* 0x000fe20000000000 */
[----:B------:R-:W-:Y:S02]  /*9380*/  IMAD.MOV R3, RZ, RZ, -R3 ;  /* 0x000000ffff037224 */ /* 0x000fe400078e0a03 */
[C---:B------:R-:W-:Y:S02]  /*9390*/  VIADD R155, R0.reuse, 0xcc ;  /* 0x000000cc009b7836 */ /* 0x040fe40000000000 */
[----:B------:R-:W-:Y:S01]  /*93a0*/  @!P3 IMAD.MOV R142, RZ, RZ, -R142 ;  /* 0x000000ffff8eb224 */ /* 0x000fe200078e0a8e */
[----:B------:R-:W-:Y:S01]  /*93b0*/  ISETP.GE.AND P3, PT, R149, RZ, PT ;  /* 0x000000ff9500720c */ /* 0x000fe20003f66270 */
[----:B------:R-:W-:Y:S01]  /*93c0*/  VIADD R154, R0, 0xcb ;  /* 0x000000cb009a7836 */ /* 0x000fe20000000000 */
[----:B------:R-:W-:Y:S01]  /*93d0*/  IABS R4, R155 ;  /* 0x0000009b00047213 */ /* 0x000fe20000000000 */
[----:B------:R-:W-:Y:S02]  /*93e0*/  IMAD R149, R201, R3, R126 ;  /* 0x00000003c9957224 */ /* 0x000fe400078e027e */
[----:B------:R-:W-:Y:S01]  /*93f0*/  IMAD.HI.U32 R3, R207, R150, RZ ;  /* 0x00000096cf037227 */ /* 0x000fe200078e00ff */
[----:B------:R-:W-:-:S03]  /*9400*/  IABS R152, R154 ;  /* 0x0000009a00987213 */ /* 0x000fc60000000000 */
[--C-:B------:R-:W-:Y:S01]  /*9410*/  @!P4 IMAD.IADD R147, R147, 0x1, -R201.reuse ;  /* 0x000000019393c824 */ /* 0x100fe200078e0ac9 */
[----:B------:R-:W-:Y:S01]  /*9420*/  ISETP.GT.U32.AND P4, PT, R201, R149, PT ;  /* 0x00000095c900720c */ /* 0x000fe20003f84070 */
[----:B------:R-:W-:Y:S01]  /*9430*/  @!P2 IMAD.IADD R148, R148, 0x1, -R201 ;  /* 0x000000019494a824 */ /* 0x000fe200078e0ac9 */
[----:B------:R-:W-:Y:S01]  /*9440*/  ISETP.GE.AND P2, PT, R151, RZ, PT ;  /* 0x000000ff9700720c */ /* 0x000fe20003f46270 */
[----:B------:R-:W-:Y:S02]  /*9450*/  IMAD.MOV R3, RZ, RZ, -R3 ;  /* 0x000000ffff037224 */ /* 0x000fe400078e0a03 */
[----:B------:R-:W-:Y:S02]  /*9460*/  IMAD.MOV.U32 R126, RZ, RZ, R4 ;  /* 0x000000ffff7e7224 */ /* 0x000fe400078e0004 */
[----:B------:R-:W-:Y:S01]  /*9470*/  @!P6 IMAD.MOV R144, RZ, RZ, -R144 ;  /* 0x000000ffff90e224 */ /* 0x000fe200078e0a90 */
[C---:B------:R-:W-:Y:S01]  /*9480*/  ISETP.GT.U32.AND P6, PT, R201.reuse, R147, PT ;  /* 0x00000093c900720c */ /* 0x040fe20003fc4070 */
[----:B------:R-:W-:Y:S01]  /*9490*/  @!P0 IMAD.MOV R145, RZ, RZ, -R145 ;  /* 0x000000ffff918224 */ /* 0x000fe200078e0a91 */
[----:B------:R-:W-:Y:S01]  /*94a0*/  ISETP.GT.U32.AND P0, PT, R201, R148, PT ;  /* 0x00000094c900720c */ /* 0x000fe20003f04070 */
[----:B------:R-:W-:-:S04]  /*94b0*/  IMAD.HI.U32 R4, R207, R152, RZ ;  /* 0x00000098cf047227 */ /* 0x000fc800078e00ff */
[----:B------:R-:W-:Y:S02]  /*94c0*/  IMAD R150, R201, R3, R150 ;  /* 0x00000003c9967224 */ /* 0x000fe400078e0296 */
[----:B------:R-:W-:-:S04]  /*94d0*/  IMAD.HI.U32 R3, R207, R126, RZ ;  /* 0x0000007ecf037227 */ /* 0x000fc800078e00ff */
[----:B------:R-:W-:Y:S02]  /*94e0*/  IMAD.MOV R4, RZ, RZ, -R4 ;  /* 0x000000ffff047224 */ /* 0x000fe400078e0a04 */
[----:B------:R-:W-:Y:S02]  /*94f0*/  VIADD R156, R0, 0xcd ;  /* 0x000000cd009c7836 */ /* 0x000fe40000000000 */
[----:B------:R-:W-:Y:S02]  /*9500*/  IMAD.MOV R3, RZ, RZ, -R3 ;  /* 0x000000ffff037224 */ /* 0x000fe400078e0a03 */
[----:B------:R-:W-:Y:S01]  /*9510*/  IMAD R151, R201, R4, R152 ;  /* 0x00000004c9977224 */ /* 0x000fe200078e0298 */
[----:B------:R-:W-:Y:S01]  /*9520*/  IABS R127, R156 ;  /* 0x0000009c007f7213 */ /* 0x000fe20000000000 */
[----:B------:R-:W-:Y:S02]  /*9530*/  @!P4 IMAD.IADD R149, R149, 0x1, -R201 ;  /* 0x000000019595c824 */ /* 0x000fe400078e0ac9 */
[----:B------:R-:W-:-:S02]  /*9540*/  IMAD R152, R201, R3, R126 ;  /* 0x00000003c9987224 */ /* 0x000fc400078e027e */
[--C-:B------:R-:W-:Y:S01]  /*9550*/  @!P6 IMAD.IADD R147, R147, 0x1, -R201.reuse ;  /* 0x000000019393e824 */ /* 0x100fe200078e0ac9 */
[C---:B------:R-:W-:Y:S01]  /*9560*/  ISETP.GT.U32.AND P4, PT, R201.reuse, R149, PT ;  /* 0x00000095c900720c */ /* 0x040fe20003f84070 */
[----:B------:R-:W-:Y:S01]  /*9570*/  @!P0 IMAD.IADD R148, R148, 0x1, -R201 ;  /* 0x0000000194948824 */ /* 0x000fe200078e0ac9 */
[C---:B------:R-:W-:Y:S01]  /*9580*/  ISETP.GT.U32.AND P6, PT, R201.reuse, R150, PT ;  /* 0x00000096c900720c */ /* 0x040fe20003fc4070 */
[----:B------:R-:W-:Y:S01]  /*9590*/  IMAD.MOV.U32 R4, RZ, RZ, R127 ;  /* 0x000000ffff047224 */ /* 0x000fe200078e007f */
[C---:B------:R-:W-:Y:S01]  /*95a0*/  ISETP.GT.U32.AND P0, PT, R201.reuse, R152, PT ;  /* 0x00000098c900720c */ /* 0x040fe20003f04070 */
[----:B------:R-:W-:Y:S01]  /*95b0*/  @!P3 IMAD.MOV R146, RZ, RZ, -R146 ;  /* 0x000000ffff92b224 */ /* 0x000fe200078e0a92 */
[----:B------:R-:W-:Y:S01]  /*95c0*/  ISETP.GT.U32.AND P3, PT, R201, R151, PT ;  /* 0x00000097c900720c */ /* 0x000fe20003f64070 */
[----:B------:R-:W-:-:S04]  /*95d0*/  IMAD.HI.U32 R3, R207, R4, RZ ;  /* 0x00000004cf037227 */ /* 0x000fc800078e00ff */
[----:B------:R-:W-:Y:S02]  /*95e0*/  IMAD.MOV R3, RZ, RZ, -R3 ;  /* 0x000000ffff037224 */ /* 0x000fe400078e0a03 */
[----:B------:R-:W-:Y:S02]  /*95f0*/  VIADD R127, R0, 0xce ;  /* 0x000000ce007f7836 */ /* 0x000fe40000000000 */
[----:B------:R-:W-:Y:S01]  /*9600*/  @!P5 IMAD.MOV R147, RZ, RZ, -R147 ;  /* 0x000000ffff93d224 */ /* 0x000fe200078e0a93 */
[----:B------:R-:W-:Y:S01]  /*9610*/  ISETP.GE.AND P5, PT, R153, RZ, PT ;  /* 0x000000ff9900720c */ /* 0x000fe20003fa6270 */
[--C-:B------:R-:W-:Y:S01]  /*9620*/  @!P4 IMAD.IADD R149, R149, 0x1, -R201.reuse ;  /* 0x000000019595c824 */ /* 0x100fe200078e0ac9 */
[----:B------:R-:W-:Y:S01]  /*9630*/  ISETP.GE.AND P4, PT, R154, RZ, PT ;  /* 0x000000ff9a00720c */ /* 0x000fe20003f86270 */
[--C-:B------:R-:W-:Y:S01]  /*9640*/  @!P6 IMAD.IADD R150, R150, 0x1, -R201.reuse ;  /* 0x000000019696e824 */ /* 0x100fe200078e0ac9 */
[----:B------:R-:W-:Y:S01]  /*9650*/  ISETP.GE.AND P6, PT, R155, RZ, PT ;  /* 0x000000ff9b00720c */ /* 0x000fe20003fc6270 */
[----:B------:R-:W-:Y:S01]  /*9660*/  IMAD R153, R201, R3, R4 ;  /* 0x00000003c9997224 */ /* 0x000fe200078e0204 */
[----:B------:R-:W-:Y:S01]  /*9670*/  IABS R154, R127 ;  /* 0x0000007f009a7213 */ /* 0x000fe20000000000 */
[----:B------:R-:W-:-:S02]  /*9680*/  @!P0 IMAD.IADD R152, R152, 0x1, -R201 ;  /* 0x0000000198988824 */ /* 0x000fc400078e0ac9 */
[----:B------:R-:W-:Y:S02]  /*9690*/  VIADD R155, R0, 0xcf ;  /* 0x000000cf009b7836 */ /* 0x000fe40000000000 */
[----:B------:R-:W-:Y:S01]  /*96a0*/  @!P3 IMAD.IADD R151, R151, 0x1, -R201 ;  /* 0x000000019797b824 */ /* 0x000fe200078e0ac9 */
[C---:B------:R-:W-:Y:S01]  /*96b0*/  ISETP.GT.U32.AND P3, PT, R201.reuse, R150, PT ;  /* 0x00000096c900720c */ /* 0x040fe20003f64070 */
[----:B------:R-:W-:Y:S01]  /*96c0*/  @!P1 IMAD.MOV R148, RZ, RZ, -R148 ;  /* 0x000000ffff949224 */ /* 0x000fe200078e0a94 */
[C---:B------:R-:W-:Y:S01]  /*96d0*/  ISETP.GT.U32.AND P1, PT, R201.reuse, R152, PT ;  /* 0x00000098c900720c */ /* 0x040fe20003f24070 */
[----:B------:R-:W-:Y:S01]  /*96e0*/  @!P2 IMAD.MOV R149, RZ, RZ, -R149 ;  /* 0x000000ffff95a224 */ /* 0x000fe200078e0a95 */
[----:B------:R-:W-:Y:S01]  /*96f0*/  ISETP.GT.U32.AND P2, PT, R201, R153, PT ;  /* 0x00000099c900720c */ /* 0x000fe20003f44070 */
[----:B------:R-:W-:Y:S01]  /*9700*/  IMAD.HI.U32 R3, R207, R154, RZ ;  /* 0x0000009acf037227 */ /* 0x000fe200078e00ff */
[----:B------:R-:W-:Y:S02]  /*9710*/  IABS R126, R155 ;  /* 0x0000009b007e7213 */ /* 0x000fe40000000000 */
[----:B------:R-:W-:Y:S01]  /*9720*/  ISETP.GT.U32.AND P0, PT, R201, R151, PT ;  /* 0x00000097c900720c */ /* 0x000fe20003f04070 */
[----:B------:R-:W-:-:S02]  /*9730*/  IMAD.MOV R4, RZ, RZ, -R3 ;  /* 0x000000ffff047224 */ /* 0x000fc400078e0a03 */
[----:B------:R-:W-:-:S04]  /*9740*/  IMAD.HI.U32 R3, R207, R126, RZ ;  /* 0x0000007ecf037227 */ /* 0x000fc800078e00ff */
[C---:B------:R-:W-:Y:S02]  /*9750*/  IMAD R154, R201.reuse, R4, R154 ;  /* 0x00000004c99a7224 */ /* 0x040fe400078e029a */
[----:B------:R-:W-:Y:S02]  /*9760*/  IMAD.MOV R3, RZ, RZ, -R3 ;  /* 0x000000ffff037224 */ /* 0x000fe400078e0a03 */
[--C-:B------:R-:W-:Y:S01]  /*9770*/  @!P1 IMAD.IADD R152, R152, 0x1, -R201.reuse ;  /* 0x0000000198989824 */ /* 0x100fe200078e0ac9 */
[----:B------:R-:W-:Y:S01]  /*9780*/  ISETP.GT.U32.AND P1, PT, R201, R154, PT ;  /* 0x0000009ac900720c */ /* 0x000fe20003f24070 */
[--C-:B------:R-:W-:Y:S01]  /*9790*/  @!P2 IMAD.IADD R153, R153, 0x1, -R201.reuse ;  /* 0x000000019999a824 */ /* 0x100fe200078e0ac9 */
[----:B------:R-:W-:Y:S01]  /*97a0*/  ISETP.GE.AND P2, PT, R155, RZ, PT ;  /* 0x000000ff9b00720c */ /* 0x000fe20003f46270 */
[----:B------:R-:W-:Y:S01]  /*97b0*/  @!P0 IMAD.IADD R151, R151, 0x1, -R201 ;  /* 0x0000000197978824 */ /* 0x000fe200078e0ac9 */
[----:B------:R-:W-:Y:S01]  /*97c0*/  ISETP.GE.AND P0, PT, R127, RZ, PT ;  /* 0x000000ff7f00720c */ /* 0x000fe20003f06270 */
[----:B------:R-:W-:-:S02]  /*97d0*/  IMAD R155, R201, R3, R126 ;  /* 0x00000003c99b7224 */ /* 0x000fc400078e027e */
[----:B------:R-:W-:Y:S02]  /*97e0*/  VIADD R157, R0, 0xd0 ;  /* 0x000000d0009d7836 */ /* 0x000fe40000000000 */
[----:B------:R-:W-:Y:S01]  /*97f0*/  @!P3 IMAD.IADD R150, R150, 0x1, -R201 ;  /* 0x000000019696b824 */ /* 0x000fe200078e0ac9 */
[----:B------:R-:W-:Y:S01]  /*9800*/  ISETP.GE.AND P3, PT, R156, RZ, PT ;  /* 0x000000ff9c00720c */ /* 0x000fe20003f66270 */
[----:B------:R-:W-:Y:S01]  /*9810*/  @!P4 IMAD.MOV R151, RZ, RZ, -R151 ;  /* 0x000000ffff97c224 */ /* 0x000fe200078e0a97 */
[C---:B------:R-:W-:Y:S01]  /*9820*/  ISETP.GT.U32.AND P4, PT, R201.reuse, R155, PT ;  /* 0x0000009bc900720c */ /* 0x040fe20003f84070 */
[----:B------:R-:W-:Y:S01]  /*9830*/  VIADD R127, R0, 0xd1 ;  /* 0x000000d1007f7836 */ /* 0x000fe20000000000 */
[----:B------:R-:W-:Y:S01]  /*9840*/  IABS R156, R157 ;  /* 0x0000009d009c7213 */ /* 0x000fe20000000000 */
[----:B------:R-:W-:Y:S01]  /*9850*/  @!P1 IMAD.IADD R154, R154, 0x1, -R201 ;  /* 0x000000019a9a9824 */ /* 0x000fe200078e0ac9 */
[----:B------:R-:W-:Y:S01]  /*9860*/  ISETP.GT.U32.AND P1, PT, R201, R153, PT ;  /* 0x00000099c900720c */ /* 0x000fe20003f24070 */
[----:B------:R-:W-:Y:S01]  /*9870*/  VIADD R161, R0, 0xd2 ;  /* 0x000000d200a17836 */ /* 0x000fe20000000000 */
[----:B------:R-:W-:Y:S01]  /*9880*/  IABS R126, R127 ;  /* 0x0000007f007e7213 */ /* 0x000fe20000000000 */
[----:B------:R-:W-:-:S03]  /*9890*/  IMAD.HI.U32 R3, R207, R156, RZ ;  /* 0x0000009ccf037227 */ /* 0x000fc600078e00ff */
[----:B------:R-:W-:Y:S01]  /*98a0*/  IABS R158, R161 ;  /* 0x000000a1009e7213 */ /* 0x000fe20000000000 */
[----:B------:R-:W-:Y:S02]  /*98b0*/  IMAD.MOV R3, RZ, RZ, -R3 ;  /* 0x000000ffff037224 */ /* 0x000fe400078e0a03 */
[----:B------:R-:W-:Y:S02]  /*98c0*/  @!P4 IMAD.IADD R155, R155, 0x1, -R201 ;  /* 0x000000019b9bc824 */ /* 0x000fe400078e0ac9 */
[----:B------:R-:W-:Y:S02]  /*98d0*/  IMAD R156, R201, R3, R156 ;  /* 0x00000003c99c7224 */ /* 0x000fe400078e029c */
[----:B------:R-:W-:Y:S01]  /*98e0*/  IMAD.HI.U32 R3, R207, R126, RZ ;  /* 0x0000007ecf037227 */ /* 0x000fe200078e00ff */
[----:B------:R-:W-:-:S03]  /*98f0*/  ISETP.GT.U32.AND P4, PT, R201, R155, PT ;  /* 0x0000009bc900720c */ /* 0x000fc60003f84070 */
[----:B------:R-:W-:Y:S01]  /*9900*/  @!P5 IMAD.MOV R150, RZ, RZ, -R150 ;  /* 0x000000ffff96d224 */ /* 0x000fe200078e0a96 */
[----:B------:R-:W-:Y:S01]  /*9910*/  ISETP.GT.U32.AND P5, PT, R201, R154, PT ;  /* 0x0000009ac900720c */ /* 0x000fe20003fa4070 */
[----:B------:R-:W-:Y:S01]  /*9920*/  @!P6 IMAD.MOV R152, RZ, RZ, -R152 ;  /* 0x000000ffff98e224 */ /* 0x000fe200078e0a98 */
[----:B------:R-:W-:Y:S01]  /*9930*/  ISETP.GE.AND P6, PT, R157, RZ, PT ;  /* 0x000000ff9d00720c */ /* 0x000fe20003fc6270 */
[----:B------:R-:W-:-:S04]  /*9940*/  IMAD.HI.U32 R4, R207, R158, RZ ;  /* 0x0000009ecf047227 */ /* 0x000fc800078e00ff */
[----:B------:R-:W-:Y:S02]  /*9950*/  IMAD.MOV R157, RZ, RZ, -R3 ;  /* 0x000000ffff9d7224 */ /* 0x000fe400078e0a03 */
[----:B------:R-:W-:Y:S01]  /*9960*/  @!P1 IMAD.IADD R153, R153, 0x1, -R201 ;  /* 0x0000000199999824 */ /* 0x000fe200078e0ac9 */
[C---:B------:R-:W-:Y:S01]  /*9970*/  ISETP.GT.U32.AND P1, PT, R201.reuse, R156, PT ;  /* 0x0000009cc900720c */ /* 0x040fe20003f24070 */
[----:B------:R-:W-:Y:S02]  /*9980*/  IMAD.MOV R4, RZ, RZ, -R4 ;  /* 0x000000ffff047224 */ /* 0x000fe400078e0a04 */
[C---:B------:R-:W-:Y:S02]  /*9990*/  IMAD R157, R201.reuse, R157, R126 ;  /* 0x0000009dc99d7224 */ /* 0x040fe400078e027e */
[----:B------:R-:W-:Y:S02]  /*99a0*/  VIADD R162, R0, 0xd3 ;  /* 0x000000d300a27836 */ /* 0x000fe40000000000 */
[----:B------:R-:W-:-:S02]  /*99b0*/  IMAD R158, R201, R4, R158 ;  /* 0x00000004c99e7224 */ /* 0x000fc400078e029e */
[----:B------:R-:W-:Y:S01]  /*99c0*/  @!P3 IMAD.MOV R153, RZ, RZ, -R153 ;  /* 0x000000ffff99b224 */ /* 0x000fe200078e0a99 */
[----:B------:R-:W-:Y:S01]  /*99d0*/  ISETP.GT.U32.AND P3, PT, R201, R157, PT ;  /* 0x0000009dc900720c */ /* 0x000fe20003f64070 */
[--C-:B------:R-:W-:Y:S01]  /*99e0*/  @!P5 IMAD.IADD R154, R154, 0x1, -R201.reuse ;  /* 0x000000019a9ad824 */ /* 0x100fe200078e0ac9 */
[----:B------:R-:W-:Y:S01]  /*99f0*/  IABS R160, R162 ;  /* 0x000000a200a07213 */ /* 0x000fe20000000000 */
[----:B------:R-:W-:Y:S01]  /*9a00*/  @!P4 IMAD.IADD R155, R155, 0x1, -R201 ;  /* 0x000000019b9bc824 */ /* 0x000fe200078e0ac9 */
[----:B------:R-:W-:Y:S01]  /*9a10*/  ISETP.GE.AND P5, PT, R127, RZ, PT ;  /* 0x000000ff7f00720c */ /* 0x000fe20003fa6270 */
[----:B------:R-:W-:Y:S01]  /*9a20*/  VIADD R127, R0, 0xd4 ;  /* 0x000000d4007f7836 */ /* 0x000fe20000000000 */
[----:B------:R-:W-:Y:S01]  /*9a30*/  ISETP.GT.U32.AND P4, PT, R201, R158, PT ;  /* 0x0000009ec900720c */ /* 0x000fe20003f84070 */
[----:B------:R-:W-:-:S03]  /*9a40*/  IMAD.HI.U32 R3, R207, R160, RZ ;  /* 0x000000a0cf037227 */ /* 0x000fc600078e00ff */
[----:B------:R-:W-:Y:S01]  /*9a50*/  IABS R4, R127 ;  /* 0x0000007f00047213 */ /* 0x000fe20000000000 */
[----:B------:R-:W-:Y:S02]  /*9a60*/  @!P1 IMAD.IADD R156, R156, 0x1, -R201 ;  /* 0x000000019c9c9824 */ /* 0x000fe400078e0ac9 */
[----:B------:R-:W-:Y:S02]  /*9a70*/  IMAD.MOV R3, RZ, RZ, -R3 ;  /* 0x000000ffff037224 */ /* 0x000fe400078e0a03 */
[--C-:B------:R-:W-:Y:S01]  /*9a80*/  @!P3 IMAD.IADD R157, R157, 0x1, -R201.reuse ;  /* 0x000000019d9db824 */ /* 0x100fe200078e0ac9 */
[C---:B------:R-:W-:Y:S01]  /*9a90*/  ISETP.GT.U32.AND P1, PT, R201.reuse, R156, PT ;  /* 0x0000009cc900720c */ /* 0x040fe20003f24070 */
[----:B------:R-:W-:Y:S01]  /*9aa0*/  IMAD R159, R201, R3, R160 ;  /* 0x00000003c99f7224 */ /* 0x000fe200078e02a0 */
[----:B------:R-:W-:Y:S01]  /*9ab0*/  ISETP.GE.AND P3, PT, R127, RZ, PT ;  /* 0x000000ff7f00720c */ /* 0x000fe20003f66270 */
[----:B------:R-:W-:Y:S02]  /*9ac0*/  IMAD.MOV.U32 R160, RZ, RZ, R4 ;  /* 0x000000ffffa07224 */ /* 0x000fe400078e0004 */
[----:B------:R-:W-:Y:S01]  /*9ad0*/  @!P4 IMAD.IADD R158, R158, 0x1, -R201 ;  /* 0x000000019e9ec824 */ /* 0x000fe200078e0ac9 */
[----:B------:R-:W-:Y:S01]  /*9ae0*/  ISETP.GT.U32.AND P4, PT, R201, R157, PT ;  /* 0x0000009dc900720c */ /* 0x000fe20003f84070 */
[----:B------:R-:W-:-:S02]  /*9af0*/  VIADD R163, R0, 0xd5 ;  /* 0x000000d500a37836 */ /* 0x000fc40000000000 */
[----:B------:R-:W-:-:S03]  /*9b00*/  IMAD.HI.U32 R3, R207, R160, RZ ;  /* 0x000000a0cf037227 */ /* 0x000fc600078e00ff */
[----:B------:R-:W-:Y:S01]  /*9b10*/  IABS R4, R163 ;  /* 0x000000a300047213 */ /* 0x000fe20000000000 */
[----:B------:R-:W-:Y:S02]  /*9b20*/  IMAD.MOV R3, RZ, RZ, -R3 ;  /* 0x000000ffff037224 */ /* 0x000fe400078e0a03 */
[----:B------:R-:W-:Y:S01]  /*9b30*/  @!P1 IMAD.IADD R156, R156, 0x1, -R201 ;  /* 0x000000019c9c9824 */ /* 0x000fe200078e0ac9 */
[----:B------:R-:W-:Y:S01]  /*9b40*/  ISETP.GE.AND P1, PT, R162, RZ, PT ;  /* 0x000000ffa200720c */ /* 0x000fe20003f26270 */
[----:B------:R-:W-:Y:S02]  /*9b50*/  IMAD R160, R201, R3, R160 ;  /* 0x00000003c9a07224 */ /* 0x000fe400078e02a0 */
[----:B------:R-:W-:Y:S02]  /*9b60*/  VIADD R127, R0, 0xd6 ;  /* 0x000000d6007f7836 */ /* 0x000fe40000000000 */
[----:B------:R-:W-:-:S03]  /*9b70*/  IMAD.HI.U32 R3, R207, R4, RZ ;  /* 0x00000004cf037227 */ /* 0x000fc600078e00ff */
[----:B------:R-:W-:Y:S01]  /*9b80*/  IABS R162, R127 ;  /* 0x0000007f00a27213 */ /* 0x000fe20000000000 */
[----:B------:R-:W-:Y:S01]  /*9b90*/  @!P6 IMAD.MOV R156, RZ, RZ, -R156 ;  /* 0x000000ffff9ce224 */ /* 0x000fe200078e0a9c */
[----:B------:R-:W-:Y:S01]  /*9ba0*/  ISETP.GT.U32.AND P6, PT, R201, R158, PT ;  /* 0x0000009ec900720c */ /* 0x000fe20003fc4070 */
[----:B------:R-:W-:Y:S01]  /*9bb0*/  @!P4 IMAD.IADD R157, R157, 0x1, -R201 ;  /* 0x000000019d9dc824 */ /* 0x000fe200078e0ac9 */
[C---:B------:R-:W-:Y:S01]  /*9bc0*/  ISETP.GT.U32.AND P4, PT, R201.reuse, R160, PT ;  /* 0x000000a0c900720c */ /* 0x040fe20003f84070 */
[----:B------:R-:W-:Y:S02]  /*9bd0*/  IMAD.MOV R3, RZ, RZ, -R3 ;  /* 0x000000ffff037224 */ /* 0x000fe400078e0a03 */
[----:B------:R-:W-:Y:S01]  /*9be0*/  @!P2 IMAD.MOV R155, RZ, RZ, -R155 ;  /* 0x000000ffff9ba224 */ /* 0x000fe200078e0a9b */
[----:B------:R-:W-:Y:S01]  /*9bf0*/  ISETP.GT.U32.AND P2, PT, R201, R159, PT ;  /* 0x0000009fc900720c */ /* 0x000fe20003f44070 */
[----:B------:R-:W-:Y:S01]  /*9c00*/  @!P0 IMAD.MOV R154, RZ, RZ, -R154 ;  /* 0x000000ffff9a8224 */ /* 0x000fe200078e0a9a */
[----:B------:R-:W-:Y:S01]  /*9c10*/  ISETP.GE.AND P0, PT, R161, RZ, PT ;  /* 0x000000ffa100720c */ /* 0x000fe20003f06270 */
[----:B------:R-:W-:-:S02]  /*9c20*/  IMAD R161, R201, R3, R4 ;  /* 0x00000003c9a17224 */ /* 0x000fc400078e0204 */
[----:B------:R-:W-:-:S04]  /*9c30*/  IMAD.HI.U32 R3, R207, R162, RZ ;  /* 0x000000a2cf037227 */ /* 0x000fc800078e00ff */
[----:B------:R-:W-:Y:S02]  /*9c40*/  IMAD.MOV R4, RZ, RZ, -R3 ;  /* 0x000000ffff047224 */ /* 0x000fe400078e0a03 */
[--C-:B------:R-:W-:Y:S01]  /*9c50*/  @!P6 IMAD.IADD R158, R158, 0x1, -R201.reuse ;  /* 0x000000019e9ee824 */ /* 0x100fe200078e0ac9 */
[----:B------:R-:W-:Y:S01]  /*9c60*/  ISETP.GT.U32.AND P6, PT, R201, R161, PT ;  /* 0x000000a1c900720c */ /* 0x000fe20003fc4070 */
[----:B------:R-:W-:Y:S02]  /*9c70*/  VIADD R167, R0, 0xd8 ;  /* 0x000000d800a77836 */ /* 0x000fe40000000000 */
[--C-:B------:R-:W-:Y:S01]  /*9c80*/  @!P4 IMAD.IADD R160, R160, 0x1, -R201.reuse ;  /* 0x00000001a0a0c824 */ /* 0x100fe200078e0ac9 */
[----:B------:R-:W-:Y:S01]  /*9c90*/  ISETP.GE.AND P4, PT, R127, RZ, PT ;  /* 0x000000ff7f00720c */ /* 0x000fe20003f86270 */
[----:B------:R-:W-:Y:S01]  /*9ca0*/  IMAD R162, R201, R4, R162 ;  /* 0x00000004c9a27224 */ /* 0x000fe200078e02a2 */
[----:B------:R-:W-:Y:S01]  /*9cb0*/  IABS R164, R167 ;  /* 0x000000a700a47213 */ /* 0x000fe20000000000 */
[----:B------:R-:W-:-:S02]  /*9cc0*/  @!P2 IMAD.IADD R159, R159, 0x1, -R201 ;  /* 0x000000019f9fa824 */ /* 0x000fc400078e0ac9 */
[----:B------:R-:W-:Y:S02]  /*9cd0*/  VIADD R165, R0, 0xd7 ;  /* 0x000000d700a57836 */ /* 0x000fe40000000000 */
[----:B------:R-:W-:Y:S01]  /*9ce0*/  @!P5 IMAD.MOV R157, RZ, RZ, -R157 ;  /* 0x000000ffff9dd224 */ /* 0x000fe200078e0a9d */
[C---:B------:R-:W-:Y:S01]  /*9cf0*/  ISETP.GT.U32.AND P5, PT, R201.reuse, R160, PT ;  /* 0x000000a0c900720c */ /* 0x040fe20003fa4070 */
[----:B------:R-:W-:Y:S01]  /*9d00*/  @!P0 IMAD.MOV R158, RZ, RZ, -R158 ;  /* 0x000000ffff9e8224 */ /* 0x000fe200078e0a9e */
[----:B------:R-:W-:Y:S01]  /*9d10*/  ISETP.GT.U32.AND P0, PT, R201, R162, PT ;  /* 0x000000a2c900720c */ /* 0x000fe20003f04070 */
[----:B------:R-:W-:Y:S01]  /*9d20*/  IMAD.HI.U32 R4, R207, R164, RZ ;  /* 0x000000a4cf047227 */ /* 0x000fe200078e00ff */
[----:B------:R-:W-:Y:S02]  /*9d30*/  ISETP.GT.U32.AND P2, PT, R201, R159, PT ;  /* 0x0000009fc900720c */ /* 0x000fe40003f44070 */
[----:B------:R-:W-:Y:S01]  /*9d40*/  IABS R126, R165 ;  /* 0x000000a5007e7213 */ /* 0x000fe20000000000 */
[----:B------:R-:W-:-:S02]  /*9d50*/  @!P6 IMAD.IADD R161, R161, 0x1, -R201 ;  /* 0x00000001a1a1e824 */ /* 0x000fc400078e0ac9 */
[----:B------:R-:W-:Y:S02]  /*9d60*/  IMAD.MOV R4, RZ, RZ, -R4 ;  /* 0x000000ffff047224 */ /* 0x000fe400078e0a04 */
[----:B------:R-:W-:Y:S01]  /*9d70*/  IMAD.HI.U32 R3, R207, R126, RZ ;  /* 0x0000007ecf037227 */ /* 0x000fe200078e00ff */
[----:B------:R-:W-:-:S03]  /*9d80*/  ISETP.GT.U32.AND P6, PT, R201, R161, PT ;  /* 0x000000a1c900720c */ /* 0x000fc60003fc4070 */
[----:B------:R-:W-:Y:S02]  /*9d90*/  IMAD R164, R201, R4, R164 ;  /* 0x00000004c9a47224 */ /* 0x000fe400078e02a4 */
[----:B------:R-:W-:Y:S02]  /*9da0*/  IMAD.MOV R3, RZ, RZ, -R3 ;  /* 0x000000ffff037224 */ /* 0x000fe400078e0a03 */
[----:B------:R-:W-:Y:S02]  /*9db0*/  VIADD R4, R0, 0xd9 ;  /* 0x000000d900047836 */ /* 0x000fe40000000000 */
[--C-:B------:R-:W-:Y:S02]  /*9dc0*/  @!P5 IMAD.IADD R160, R160, 0x1, -R201.reuse ;  /* 0x00000001a0a0d824 */ /* 0x100fe400078e0ac9 */
[--C-:B------:R-:W-:Y:S01]  /*9dd0*/  @!P0 IMAD.IADD R162, R162, 0x1, -R201.reuse ;  /* 0x00000001a2a28824 */ /* 0x100fe200078e0ac9 */
[----:B------:R-:W-:Y:S01]  /*9de0*/  ISETP.GE.AND P0, PT, R167, RZ, PT ;  /* 0x000000ffa700720c */ /* 0x000fe20003f06270 */
[--C-:B------:R-:W-:Y:S01]  /*9df0*/  @!P2 IMAD.IADD R159, R159, 0x1, -R201.reuse ;  /* 0x000000019f9fa824 */ /* 0x100fe200078e0ac9 */
[----:B------:R-:W-:Y:S01]  /*9e00*/  ISETP.GE.AND P2, PT, R163, RZ, PT ;  /* 0x000000ffa300720c */ /* 0x000fe20003f46270 */
[C---:B------:R-:W-:Y:S01]  /*9e10*/  IMAD R163, R201.reuse, R3, R126 ;  /* 0x00000003c9a37224 */ /* 0x040fe200078e027e */
[----:B------:R-:W-:Y:S01]  /*9e20*/  IABS R126, R4 ;  /* 0x00000004007e7213 */ /* 0x000fe20000000000 */
[----:B------:R-:W-:Y:S01]  /*9e30*/  @!P3 IMAD.MOV R160, RZ, RZ, -R160 ;  /* 0x000000ffffa0b224 */ /* 0x000fe200078e0aa0 */
[----:B------:R-:W-:Y:S01]  /*9e40*/  ISETP.GT.U32.AND P3, PT, R201, R162, PT ;  /* 0x000000a2c900720c */ /* 0x000fe20003f64070 */
[----:B------:R-:W-:Y:S01]  /*9e50*/  @!P6 IMAD.IADD R161, R161, 0x1, -R201 ;  /* 0x00000001a1a1e824 */ /* 0x000fe200078e0ac9 */
[----:B------:R-:W-:Y:S01]  /*9e60*/  ISETP.GT.U32.AND P5, PT, R201, R163, PT ;  /* 0x000000a3c900720c */ /* 0x000fe20003fa4070 */
[----:B------:R-:W-:Y:S01]  /*9e70*/  IMAD.HI.U32 R3, R207, R126, RZ ;  /* 0x0000007ecf037227 */ /* 0x000fe200078e00ff */
[----:B------:R-:W-:-:S03]  /*9e80*/  ISETP.GT.U32.AND P6, PT, R201, R164, PT ;  /* 0x000000a4c900720c */ /* 0x000fc60003fc4070 */
[----:B------:R-:W-:Y:S02]  /*9e90*/  IMAD.MOV R3, RZ, RZ, -R3 ;  /* 0x000000ffff037224 */ /* 0x000fe400078e0a03 */
[----:B------:R-:W-:Y:S01]  /*9ea0*/  @!P1 IMAD.MOV R159, RZ, RZ, -R159 ;  /* 0x000000ffff9f9224 */ /* 0x000fe200078e0a9f */
[----:B------:R-:W-:Y:S01]  /*9eb0*/  ISETP.GE.AND P1, PT, R165, RZ, PT ;  /* 0x000000ffa500720c */ /* 0x000fe20003f26270 */
[----:B------:R-:W-:Y:S02]  /*9ec0*/  VIADD R127, R0, 0xda ;  /* 0x000000da007f7836 */ /* 0x000fe40000000000 */
[--C-:B------:R-:W-:Y:S02]  /*9ed0*/  @!P3 IMAD.IADD R162, R162, 0x1, -R201.reuse ;  /* 0x00000001a2a2b824 */ /* 0x100fe400078e0ac9 */
[----:B------:R-:W-:Y:S01]  /*9ee0*/  IMAD R165, R201, R3, R126 ;  /* 0x00000003c9a57224 */ /* 0x000fe200078e027e */
[----:B------:R-:W-:Y:S01]  /*9ef0*/  IABS R166, R127 ;  /* 0x0000007f00a67213 */ /* 0x000fe20000000000 */
[----:B------:R-:W-:Y:S01]  /*9f00*/  @!P4 IMAD.MOV R162, RZ, RZ, -R162 ;  /* 0x000000ffffa2c224 */ /* 0x000fe200078e0aa2 */
[----:B------:R-:W-:Y:S01]  /*9f10*/  ISETP.GE.AND P3, PT, R127, RZ, PT ;  /* 0x000000ff7f00720c */ /* 0x000fe20003f66270 */
[--C-:B------:R-:W-:Y:S01]  /*9f20*/  @!P5 IMAD.IADD R163, R163, 0x1, -R201.reuse ;  /* 0x00000001a3a3d824 */ /* 0x100fe200078e0ac9 */
[----:B------:R-:W-:Y:S01]  /*9f30*/  ISETP.GT.U32.AND P4, PT, R201, R165, PT ;  /* 0x000000a5c900720c */ /* 0x000fe20003f84070 */
[----:B------:R-:W-:Y:S01]  /*9f40*/  @!P6 IMAD.IADD R164, R164, 0x1, -R201 ;  /* 0x00000001a4a4e824 */ /* 0x000fe200078e0ac9 */
[----:B------:R-:W-:Y:S01]  /*9f50*/  ISETP.GE.AND P5, PT, R4, RZ, PT ;  /* 0x000000ff0400720c */ /* 0x000fe20003fa6270 */
[----:B------:R-:W-:-:S03]  /*9f60*/  IMAD.HI.U32 R4, R207, R166, RZ ;  /* 0x000000a6cf047227 */ /* 0x000fc600078e00ff */
[C---:B------:R-:W-:Y:S01]  /*9f70*/  ISETP.GT.U32.AND P6, PT, R201.reuse, R164, PT ;  /* 0x000000a4c900720c */ /* 0x040fe20003fc4070 */
[----:B------:R-:W-:Y:S02]  /*9f80*/  IMAD.MOV R4, RZ, RZ, -R4 ;  /* 0x000000ffff047224 */ /* 0x000fe400078e0a04 */
[----:B------:R-:W-:Y:S01]  /*9f90*/  @!P2 IMAD.MOV R161, RZ, RZ, -R161 ;  /* 0x000000ffffa1a224 */ /* 0x000fe200078e0aa1 */
[C---:B------:R-:W-:Y:S01]  /*9fa0*/  ISETP.GT.U32.AND P2, PT, R201.reuse, R163, PT ;  /* 0x000000a3c900720c */ /* 0x040fe20003f44070 */
[----:B------:R-:W-:Y:S02]  /*9fb0*/  IMAD R166, R201, R4, R166 ;  /* 0x00000004c9a67224 */ /* 0x000fe400078e02a6 */
[C---:B------:R-:W-:Y:S02]  /*9fc0*/  VIADD R4, R0.reuse, 0xdc ;  /* 0x000000dc00047836 */ /* 0x040fe40000000000 */
[--C-:B------:R-:W-:Y:S02]  /*9fd0*/  @!P4 IMAD.IADD R165, R165, 0x1, -R201.reuse ;  /* 0x00000001a5a5c824 */ /* 0x100fe400078e0ac9 */
[----:B------:R-:W-:Y:S01]  /*9fe0*/  VIADD R3, R0, 0xdb ;  /* 0x000000db00037836 */ /* 0x000fe20000000000 */
[----:B------:R-:W-:Y:S01]  /*9ff0*/  IABS R168, R4 ;  /* 0x0000000400a87213 */ /* 0x000fe20000000000 */
[----:B------:R-:W-:Y:S01]  /*a000*/  @!P6 IMAD.IADD R164, R164, 0x1, -R201 ;  /* 0x00000001a4a4e824 */ /* 0x000fe200078e0ac9 */
[----:B------:R-:W-:Y:S01]  /*a010*/  ISETP.GT.U32.AND P4, PT, R201, R165, PT ;  /* 0x000000a5c900720c */ /* 0x000fe20003f84070 */
[----:B------:R-:W-:Y:S01]  /*a020*/  VIADD R167, R0, 0xdd ;  /* 0x000000dd00a77836 */ /* 0x000fe20000000000 */
[----:B------:R-:W-:Y:S01]  /*a030*/  ISETP.GE.AND P6, PT, R4, RZ, PT ;  /* 0x000000ff0400720c */ /* 0x000fe20003fc6270 */
[----:B------:R-:W-:Y:S01]  /*a040*/  IMAD.HI.U32 R4, R207, R168, RZ ;  /* 0x000000a8cf047227 */ /* 0x000fe200078e00ff */
[----:B------:R-:W-:-:S02]  /*a050*/  IABS R126, R3 ;  /* 0x00000003007e7213 */ /* 0x000fc40000000000 */
[----:B------:R-:W-:Y:S01]  /*a060*/  IABS R170, R167 ;  /* 0x000000a700aa7213 */ /* 0x000fe20000000000 */
[----:B------:R-:W-:Y:S02]  /*a070*/  IMAD.MOV R4, RZ, RZ, -R4 ;  /* 0x000000ffff047224 */ /* 0x000fe400078e0a04 */
[----:B------:R-:W-:Y:S01]  /*a080*/  @!P2 IMAD.IADD R163, R163, 0x1, -R201 ;  /* 0x00000001a3a3a824 */ /* 0x000fe200078e0ac9 */
[----:B------:R-:W-:Y:S01]  /*a090*/  ISETP.GE.AND P2, PT, R3, RZ, PT ;  /* 0x000000ff0300720c */ /* 0x000fe20003f46270 */
[----:B------:R-:W-:Y:S02]  /*a0a0*/  VIADD R127, R0, 0xde ;  /* 0x000000de007f7836 */ /* 0x000fe40000000000 */
[----:B------:R-:W-:-:S03]  /*a0b0*/  IMAD.HI.U32 R3, R207, R126, RZ ;  /* 0x0000007ecf037227 */ /* 0x000fc600078e00ff */
[----:B------:R-:W-:Y:S01]  /*a0c0*/  IABS R172, R127 ;  /* 0x0000007f00ac7213 */ /* 0x000fe20000000000 */
[----:B------:R-:W-:Y:S02]  /*a0d0*/  IMAD R168, R201, R4, R168 ;  /* 0x00000004c9a87224 */ /* 0x000fe400078e02a8 */
[----:B------:R-:W-:Y:S02]  /*a0e0*/  @!P4 IMAD.IADD R165, R165, 0x1, -R201 ;  /* 0x00000001a5a5c824 */ /* 0x000fe400078e0ac9 */
[----:B------:R-:W-:Y:S02]  /*a0f0*/  IMAD.MOV R3, RZ, RZ, -R3 ;  /* 0x000000ffff037224 */ /* 0x000fe400078e0a03 */
[----:B------:R-:W-:Y:S01]  /*a100*/  @!P5 IMAD.MOV R165, RZ, RZ, -R165 ;  /* 0x000000ffffa5d224 */ /* 0x000fe200078e0aa5 */
[----:B------:R-:W-:Y:S01]  /*a110*/  ISETP.GT.U32.AND P5, PT, R201, R168, PT ;  /* 0x000000a8c900720c */ /* 0x000fe20003fa4070 */
[----:B------:R-:W-:Y:S01]  /*a120*/  @!P0 IMAD.MOV R164, RZ, RZ, -R164 ;  /* 0x000000ffffa48224 */ /* 0x000fe200078e0aa4 */
[----:B------:R-:W-:Y:S01]  /*a130*/  ISETP.GE.AND P0, PT, R167, RZ, PT ;  /* 0x000000ffa700720c */ /* 0x000fe20003f06270 */
[----:B------:R-:W-:-:S02]  /*a140*/  IMAD R167, R201, R3, R126 ;  /* 0x00000003c9a77224 */ /* 0x000fc400078e027e */
[----:B------:R-:W-:-:S03]  /*a150*/  IMAD.HI.U32 R3, R207, R170, RZ ;  /* 0x000000aacf037227 */ /* 0x000fc600078e00ff */
[----:B------:R-:W-:Y:S01]  /*a160*/  ISETP.GT.U32.AND P4, PT, R201, R167, PT ;  /* 0x000000a7c900720c */ /* 0x000fe20003f84070 */
[----:B------:R-:W-:-:S04]  /*a170*/  IMAD.HI.U32 R4, R207, R172, RZ ;  /* 0x000000accf047227 */ /* 0x000fc800078e00ff */
[----:B------:R-:W-:Y:S01]  /*a180*/  @!P1 IMAD.MOV R163, RZ, RZ, -R163 ;  /* 0x000000ffffa39224 */ /* 0x000fe200078e0aa3 */
[C---:B------:R-:W-:Y:S01]  /*a190*/  ISETP.GT.U32.AND P1, PT, R201.reuse, R166, PT ;  /* 0x000000a6c900720c */ /* 0x040fe20003f24070 */
[----:B------:R-:W-:Y:S02]  /*a1a0*/  IMAD.MOV R3, RZ, RZ, -R3 ;  /* 0x000000ffff037224 */ /* 0x000fe400078e0a03 */
[----:B------:R-:W-:Y:S02]  /*a1b0*/  IMAD.MOV R4, RZ, RZ, -R4 ;  /* 0x000000ffff047224 */ /* 0x000fe400078e0a04 */
[----:B------:R-:W-:Y:S02]  /*a1c0*/  VIADD R173, R0, 0xdf ;  /* 0x000000df00ad7836 */ /* 0x000fe40000000000 */
[C---:B------:R-:W-:Y:S02]  /*a1d0*/  IMAD R169, R201.reuse, R3, R170 ;  /* 0x00000003c9a97224 */ /* 0x040fe400078e02aa */
[----:B------:R-:W-:Y:S01]  /*a1e0*/  IMAD R170, R201, R4, R172 ;  /* 0x00000004c9aa7224 */ /* 0x000fe200078e02ac */
[----:B------:R-:W-:Y:S01]  /*a1f0*/  IABS R4, R173 ;  /* 0x000000ad00047213 */ /* 0x000fe20000000000 */
[----:B------:R-:W-:-:S02]  /*a200*/  @!P5 IMAD.IADD R168, R168, 0x1, -R201 ;  /* 0x00000001a8a8d824 */ /* 0x000fc400078e0ac9 */
[----:B------:R-:W-:Y:S02]  /*a210*/  @!P1 IMAD.IADD R166, R166, 0x1, -R201 ;  /* 0x00000001a6a69824 */ /* 0x000fe400078e0ac9 */
[----:B------:R-:W-:Y:S01]  /*a220*/  IMAD.HI.U32 R3, R207, R4, RZ ;  /* 0x00000004cf037227 */ /* 0x000fe200078e00ff */
[C---:B------:R-:W-:Y:S02]  /*a230*/  ISETP.GT.U32.AND P5, PT, R201.reuse, R168, PT ;  /* 0x000000a8c900720c */ /* 0x040fe40003fa4070 */
[----:B------:R-:W-:Y:S01]  /*a240*/  ISETP.GT.U32.AND P1, PT, R201, R166, PT ;  /* 0x000000a6c900720c */ /* 0x000fe20003f24070 */
[----:B------:R-:W-:Y:S02]  /*a250*/  IMAD.MOV R3, RZ, RZ, -R3 ;  /* 0x000000ffff037224 */ /* 0x000fe400078e0a03 */
[----:B------:R-:W-:Y:S02]  /*a260*/  @!P4 IMAD.IADD R167, R167, 0x1, -R201 ;  /* 0x00000001a7a7c824 */ /* 0x000fe400078e0ac9 */
[----:B------:R-:W-:-:S02]  /*a270*/  IMAD R171, R201, R3, R4 ;  /* 0x00000003c9ab7224 */ /* 0x000fc400078e0204 */
[C---:B------:R-:W-:Y:S01]  /*a280*/  VIADD R175, R0.reuse, 0xe1 ;  /* 0x000000e100af7836 */ /* 0x040fe20000000000 */
[C---:B------:R-:W-:Y:S01]  /*a290*/  ISETP.GT.U32.AND P4, PT, R201.reuse, R167, PT ;  /* 0x000000a7c900720c */ /* 0x040fe20003f84070 */
[----:B------:R-:W-:Y:S02]  /*a2a0*/  VIADD R174, R0, 0xe0 ;  /* 0x000000e000ae7836 */ /* 0x000fe40000000000 */
[--C-:B------:R-:W-:Y:S01]  /*a2b0*/  @!P5 IMAD.IADD R168, R168, 0x1, -R201.reuse ;  /* 0x00000001a8a8d824 */ /* 0x100fe200078e0ac9 */
[C---:B------:R-:W-:Y:S01]  /*a2c0*/  ISETP.GT.U32.AND P5, PT, R201.reuse, R171, PT ;  /* 0x000000abc900720c */ /* 0x040fe20003fa4070 */
[----:B------:R-:W-:Y:S01]  /*a2d0*/  @!P1 IMAD.IADD R166, R166, 0x1, -R201 ;  /* 0x00000001a6a69824 */ /* 0x000fe200078e0ac9 */
[C---:B------:R-:W-:Y:S01]  /*a2e0*/  ISETP.GT.U32.AND P1, PT, R201.reuse, R169, PT ;  /* 0x000000a9c900720c */ /* 0x040fe20003f24070 */
[----:B------:R-:W-:Y:S01]  /*a2f0*/  @!P6 IMAD.MOV R168, RZ, RZ, -R168 ;  /* 0x000000ffffa8e224 */ /* 0x000fe200078e0aa8 */
        /* <DEDUP_REMOVED lines=8> */
[--C-:B------:R-:W-:Y:S02]  /*a380*/  @!P5 IMAD.IADD R171, R171, 0x1, -R201.reuse ;  /* 0x00000001ababd824 */ /* 0x100fe400078e0ac9 */
[--C-:B------:R-:W-:Y:S02]  /*a390*/  @!P1 IMAD.IADD R169, R169, 0x1, -R201.reuse ;  /* 0x00000001a9a99824 */ /* 0x100fe400078e0ac9 */
[----:B------:R-:W-:Y:S01]  /*a3a0*/  IMAD.MOV R4, RZ, RZ, -R4 ;  /* 0x000000ffff047224 */ /* 0x000fe200078e0a04 */
[----:B------:R-:W-:Y:S01]  /*a3b0*/  ISETP.GT.U32.AND P5, PT, R201, R171, PT ;  /* 0x000000abc900720c */ /* 0x000fe20003fa4070 */
[--C-:B------:R-:W-:Y:S01]  /*a3c0*/  @!P3 IMAD.IADD R170, R170, 0x1, -R201.reuse ;  /* 0x00000001aaaab824 */ /* 0x100fe200078e0ac9 */
[----:B------:R-:W-:Y:S01]  /*a3d0*/  ISETP.GE.AND P3, PT, R173, RZ, PT ;  /* 0x000000ffad00720c */ /* 0x000fe20003f66270 */
[----:B------:R-:W-:Y:S01]  /*a3e0*/  @!P4 IMAD.IADD R167, R167, 0x1, -R201 ;  /* 0x00000001a7a7c824 */ /* 0x000fe200078e0ac9 */
[----:B------:R-:W-:Y:S01]  /*a3f0*/  ISETP.GT.U32.AND P1, PT, R201, R169, PT ;  /* 0x000000a9c900720c */ /* 0x000fe20003f24070 */
[----:B------:R-:W-:Y:S01]  /*a400*/  IMAD.HI.U32 R3, R207, R172, RZ ;  /* 0x000000accf037227 */ /* 0x000fe200078e00ff */
[----:B------:R-:W-:-:S03]  /*a410*/  ISETP.GE.AND P4, PT, R127, RZ, PT ;  /* 0x000000ff7f00720c */ /* 0x000fc60003f86270 */
[C---:B------:R-:W-:Y:S02]  /*a420*/  IMAD R173, R201.reuse, R4, R126 ;  /* 0x00000004c9ad7224 */ /* 0x040fe400078e027e */
[----:B------:R-:W-:Y:S01]  /*a430*/  @!P2 IMAD.MOV R167, RZ, RZ, -R167 ;  /* 0x000000ffffa7a224 */ /* 0x000fe200078e0aa7 */
[----:B------:R-:W-:Y:S01]  /*a440*/  ISETP.GT.U32.AND P2, PT, R201, R170, PT ;  /* 0x000000aac900720c */ /* 0x000fe20003f44070 */
[----:B------:R-:W-:Y:S01]  /*a450*/  IMAD.MOV R3, RZ, RZ, -R3 ;  /* 0x000000ffff037224 */ /* 0x000fe200078e0a03 */
[----:B------:R-:W1:Y:S01]  /*a460*/  LDC.64 R126, c[0x0][0x238] ;  /* 0x00008e00ff7e7b82 */ /* 0x000e620000000a00 */
[----:B------:R-:W-:Y:S01]  /*a470*/  @!P5 IMAD.IADD R171, R171, 0x1, -R201 ;  /* 0x00000001ababd824 */ /* 0x000fe200078e0ac9 */
[C---:B------:R-:W-:Y:S01]  /*a480*/  ISETP.GT.U32.AND P5, PT, R201.reuse, R173, PT ;  /* 0x000000adc900720c */ /* 0x040fe20003fa4070 */
[----:B------:R-:W-:Y:S02]  /*a490*/  IMAD R172, R201, R3, R172 ;  /* 0x00000003c9ac7224 */ /* 0x000fe400078e02ac */
[----:B------:R-:W-:-:S02]  /*a4a0*/  VIADD R3, R0, 0xe2 ;  /* 0x000000e200037836 */ /* 0x000fc40000000000 */
[----:B------:R-:W-:Y:S01]  /*a4b0*/  @!P1 IMAD.IADD R169, R169, 0x1, -R201 ;  /* 0x00000001a9a99824 */ /* 0x000fe200078e0ac9 */
[----:B------:R-:W-:Y:S01]  /*a4c0*/  ISETP.GE.AND P1, PT, R175, RZ, PT ;  /* 0x000000ffaf00720c */ /* 0x000fe20003f26270 */
[----:B------:R-:W-:Y:S01]  /*a4d0*/  VIADD R4, R0, 0xe3 ;  /* 0x000000e300047836 */ /* 0x000fe20000000000 */
[----:B------:R-:W-:Y:S01]  /*a4e0*/  IABS R174, R3 ;  /* 0x0000000300ae7213 */ /* 0x000fe20000000000 */
[----:B------:R-:W-:Y:S01]  /*a4f0*/  @!P0 IMAD.MOV R169, RZ, RZ, -R169 ;  /* 0x000000ffffa98224 */ /* 0x000fe200078e0aa9 */
[----:B------:R-:W-:Y:S01]  /*a500*/  ISETP.GE.AND P0, PT, R3, RZ, PT ;  /* 0x000000ff0300720c */ /* 0x000fe20003f06270 */
[--C-:B------:R-:W-:Y:S01]  /*a510*/  @!P2 IMAD.IADD R170, R170, 0x1, -R201.reuse ;  /* 0x00000001aaaaa824 */ /* 0x100fe200078e0ac9 */
[----:B------:R-:W-:Y:S01]  /*a520*/  ISETP.GT.U32.AND P2, PT, R201, R172, PT ;  /* 0x000000acc900720c */ /* 0x000fe20003f44070 */
[----:B------:R-:W-:Y:S01]  /*a530*/  @!P5 IMAD.IADD R173, R173, 0x1, -R201 ;  /* 0x00000001adadd824 */ /* 0x000fe200078e0ac9 */
[----:B------:R-:W-:Y:S01]  /*a540*/  IABS R176, R4 ;  /* 0x0000000400b07213 */ /* 0x000fe20000000000 */
[----:B------:R-:W-:-:S03]  /*a550*/  IMAD.HI.U32 R3, R207, R174, RZ ;  /* 0x000000aecf037227 */ /* 0x000fc600078e00ff */
[----:B------:R-:W-:Y:S01]  /*a560*/  ISETP.GT.U32.AND P5, PT, R201, R173, PT ;  /* 0x000000adc900720c */ /* 0x000fe20003fa4070 */
[----:B------:R-:W-:Y:S02]  /*a570*/  IMAD.MOV R175, RZ, RZ, -R3 ;  /* 0x000000ffffaf7224 */ /* 0x000fe400078e0a03 */
[----:B------:R-:W-:-:S04]  /*a580*/  IMAD.HI.U32 R3, R207, R176, RZ ;  /* 0x000000b0cf037227 */ /* 0x000fc800078e00ff */
[C---:B------:R-:W-:Y:S02]  /*a590*/  IMAD R174, R201.reuse, R175, R174 ;  /* 0x000000afc9ae7224 */ /* 0x040fe400078e02ae */
[----:B------:R-:W-:Y:S02]  /*a5a0*/  IMAD.MOV R175, RZ, RZ, -R3 ;  /* 0x000000ffffaf7224 */ /* 0x000fe400078e0a03 */
[--C-:B------:R-:W-:Y:S02]  /*a5b0*/  @!P2 IMAD.IADD R172, R172, 0x1, -R201.reuse ;  /* 0x00000001acaca824 */ /* 0x100fe400078e0ac9 */
[----:B------:R-:W-:Y:S02]  /*a5c0*/  IMAD R175, R201, R175, R176 ;  /* 0x000000afc9af7224 */ /* 0x000fe400078e02b0 */
[----:B------:R-:W-:Y:S01]  /*a5d0*/  @!P5 IMAD.IADD R173, R173, 0x1, -R201 ;  /* 0x00000001adadd824 */ /* 0x000fe200078e0ac9 */
[C---:B------:R-:W-:Y:S01]  /*a5e0*/  ISETP.GT.U32.AND P2, PT, R201.reuse, R172, PT ;  /* 0x000000acc900720c */ /* 0x040fe20003f44070 */
[----:B------:R-:W-:Y:S01]  /*a5f0*/  @!P3 IMAD.MOV R171, RZ, RZ, -R171 ;  /* 0x000000ffffabb224 */ /* 0x000fe200078e0aab */
[----:B------:R-:W-:Y:S01]  /*a600*/  ISETP.GT.U32.AND P5, PT, R201, R175, PT ;  /* 0x000000afc900720c */ /* 0x000fe20003fa4070 */
[----:B------:R-:W-:Y:S01]  /*a610*/  @!P4 IMAD.MOV R170, RZ, RZ, -R170 ;  /* 0x000000ffffaac224 */ /* 0x000fe200078e0aaa */
[----:B------:R-:W-:Y:S01]  /*a620*/  ISETP.GE.AND P3, PT, R177, RZ, PT ;  /* 0x000000ffb100720c */ /* 0x000fe20003f66270 */
[----:B------:R-:W-:Y:S01]  /*a630*/  VIADD R183, R0, 0xe6 ;  /* 0x000000e600b77836 */ /* 0x000fe20000000000 */
[----:B------:R-:W-:Y:S01]  /*a640*/  SHF.R.U32.HI R177, RZ, 0x6, R179 ;  /* 0x00000006ffb17819 */ /* 0x000fe200000116b3 */
[----:B------:R-:W-:Y:S01]  /*a650*/  @!P1 IMAD.MOV R173, RZ, RZ, -R173 ;  /* 0x000000ffffad9224 */ /* 0x000fe200078e0aad */
[----:B------:R-:W-:Y:S01]  /*a660*/  ISETP.GE.AND P4, PT, R4, RZ, PT ;  /* 0x000000ff0400720c */ /* 0x000fe20003f86270 */
[----:B------:R-:W-:Y:S01]  /*a670*/  IMAD.HI.U32 R4, R207, R178, RZ ;  /* 0x000000b2cf047227 */ /* 0x000fe200078e00ff */
[----:B------:R-:W-:-:S03]  /*a680*/  SGXT.U32 R3, R177, 0x1 ;  /* 0x00000001b103781a */ /* 0x000fc60000000000 */
[----:B------:R-:W-:Y:S02]  /*a690*/  VIADD R177, R0, 0xe5 ;  /* 0x000000e500b17836 */ /* 0x000fe40000000000 */
[----:B------:R-:W-:Y:S02]  /*a6a0*/  IMAD.MOV R4, RZ, RZ, -R4 ;  /* 0x000000ffff047224 */ /* 0x000fe400078e0a04 */
[--C-:B------:R-:W-:Y:S01]  /*a6b0*/  @!P2 IMAD.IADD R172, R172, 0x1, -R201.reuse ;  /* 0x00000001acaca824 */ /* 0x100fe200078e0ac9 */
[----:B------:R-:W-:Y:S01]  /*a6c0*/  IABS R182, R177 ;  /* 0x000000b100b67213 */ /* 0x000fe20000000000 */
[----:B------:R-:W-:Y:S01]  /*a6d0*/  @!P5 IMAD.IADD R175, R175, 0x1, -R201 ;  /* 0x00000001afafd824 */ /* 0x000fe200078e0ac9 */
[C---:B------:R-:W-:Y:S01]  /*a6e0*/  ISETP.GT.U32.AND P2, PT, R201.reuse, R174, PT ;  /* 0x000000aec900720c */ /* 0x040fe20003f44070 */
[----:B------:R-:W-:Y:S01]  /*a6f0*/  IMAD R176, R201, R4, R178 ;  /* 0x00000004c9b07224 */ /* 0x000fe200078e02b2 */
[----:B------:R-:W-:Y:S01]  /*a700*/  IABS R178, R183 ;  /* 0x000000b700b27213 */ /* 0x000fe20000000000 */
[----:B------:R-:W-:Y:S01]  /*a710*/  @!P6 IMAD.MOV R172, RZ, RZ, -R172 ;  /* 0x000000fffface224 */ /* 0x000fe200078e0aac */
[----:B------:R-:W-:Y:S01]  /*a720*/  ISETP.GE.AND P6, PT, R177, RZ, PT ;  /* 0x000000ffb100720c */ /* 0x000fe20003fc6270 */
[----:B------:R-:W-:Y:S01]  /*a730*/  IMAD.HI.U32 R177, R207, R182, RZ ;  /* 0x000000b6cfb17227 */ /* 0x000fe200078e00ff */
[----:B------:R-:W-:-:S02]  /*a740*/  ISETP.GT.U32.AND P5, PT, R201, R175, PT ;  /* 0x000000afc900720c */ /* 0x000fc40003fa4070 */
[----:B------:R-:W-:Y:S01]  /*a750*/  ISETP.GT.U32.AND P1, PT, R201, R176, PT ;  /* 0x000000b0c900720c */ /* 0x000fe20003f24070 */
[----:B------:R-:W-:Y:S02]  /*a760*/  IMAD.MOV R177, RZ, RZ, -R177 ;  /* 0x000000ffffb17224 */ /* 0x000fe400078e0ab1 */
[----:B------:R-:W-:-:S04]  /*a770*/  IMAD.HI.U32 R181, R207, R178, RZ ;  /* 0x000000b2cfb57227 */ /* 0x000fc800078e00ff */
[----:B------:R-:W-:Y:S02]  /*a780*/  IMAD R177, R201, R177, R182 ;  /* 0x000000b1c9b17224 */ /* 0x000fe400078e02b6 */
[----:B------:R-:W-:Y:S02]  /*a790*/  IMAD.MOV R181, RZ, RZ, -R181 ;  /* 0x000000ffffb57224 */ /* 0x000fe400078e0ab5 */
[--C-:B------:R-:W-:Y:S02]  /*a7a0*/  @!P2 IMAD.IADD R174, R174, 0x1, -R201.reuse ;  /* 0x00000001aeaea824 */ /* 0x100fe400078e0ac9 */
[--C-:B------:R-:W-:Y:S01]  /*a7b0*/  @!P5 IMAD.IADD R175, R175, 0x1, -R201.reuse ;  /* 0x00000001afafd824 */ /* 0x100fe200078e0ac9 */
[C---:B------:R-:W-:Y:S01]  /*a7c0*/  ISETP.GT.U32.AND P5, PT, R201.reuse, R177, PT ;  /* 0x000000b1c900720c */ /* 0x040fe20003fa4070 */
[----:B------:R-:W-:Y:S01]  /*a7d0*/  @!P1 IMAD.IADD R176, R176, 0x1, -R201 ;  /* 0x00000001b0b09824 */ /* 0x000fe200078e0ac9 */
[C---:B------:R-:W-:Y:S01]  /*a7e0*/  ISETP.GT.U32.AND P2, PT, R201.reuse, R174, PT ;  /* 0x000000aec900720c */ /* 0x040fe20003f44070 */
[----:B------:R-:W-:-:S02]  /*a7f0*/  IMAD R178, R201, R181, R178 ;  /* 0x000000b5c9b27224 */ /* 0x000fc400078e02b2 */
[C---:B------:R-:W-:Y:S01]  /*a800*/  VIADD R179, R0.reuse, 0xe7 ;  /* 0x000000e700b37836 */ /* 0x040fe20000000000 */
[C---:B------:R-:W-:Y:S01]  /*a810*/  ISETP.GT.U32.AND P1, PT, R201.reuse, R176, PT ;  /* 0x000000b0c900720c */ /* 0x040fe20003f24070 */
[----:B------:R-:W-:Y:S01]  /*a820*/  @!P4 IMAD.MOV R175, RZ, RZ, -R175 ;  /* 0x000000ffffafc224 */ /* 0x000fe200078e0aaf */
[----:B------:R-:W-:Y:S01]  /*a830*/  ISETP.GT.U32.AND P4, PT, R201, R178, PT ;  /* 0x000000b2c900720c */ /* 0x000fe20003f84070 */
[----:B------:R-:W-:Y:S01]  /*a840*/  VIADD R182, R0, 0xe8 ;  /* 0x000000e800b67836 */ /* 0x000fe20000000000 */
[----:B------:R-:W-:Y:S01]  /*a850*/  IABS R180, R179 ;  /* 0x000000b300b47213 */ /* 0x000fe20000000000 */
[----:B-1----:R-:W-:Y:S02]  /*a860*/  IMAD R4, R3, R126, RZ ;  /* 0x0000007e03047224 */ /* 0x002fe400078e02ff */
[--C-:B------:R-:W-:Y:S02]  /*a870*/  @!P5 IMAD.IADD R177, R177, 0x1, -R201.reuse ;  /* 0x00000001b1b1d824 */ /* 0x100fe400078e0ac9 */
[----:B------:R-:W-:Y:S01]  /*a880*/  IMAD.HI.U32 R181, R207, R180, RZ ;  /* 0x000000b4cfb57227 */ /* 0x000fe200078e00ff */
[----:B------:R-:W-:Y:S02]  /*a890*/  STL [R1+0xef0], R4 ;  /* 0x000ef00401007387 */ /* 0x000fe40000100800 */
[----:B------:R-:W-:Y:S01]  /*a8a0*/  ISETP.GT.U32.AND P5, PT, R201, R177, PT ;  /* 0x000000b1c900720c */ /* 0x000fe20003fa4070 */
[----:B------:R-:W-:Y:S01]  /*a8b0*/  @!P2 IMAD.IADD R174, R174, 0x1, -R201 ;  /* 0x00000001aeaea824 */ /* 0x000fe200078e0ac9 */
[----:B------:R-:W-:Y:S01]  /*a8c0*/  ISETP.GE.AND P2, PT, R183, RZ, PT ;  /* 0x000000ffb700720c */ /* 0x000fe20003f46270 */
[----:B------:R-:W-:-:S02]  /*a8d0*/  IMAD.MOV R181, RZ, RZ, -R181 ;  /* 0x000000ffffb57224 */ /* 0x000fc400078e0ab5 */
[--C-:B------:R-:W-:Y:S01]  /*a8e0*/  @!P1 IMAD.IADD R176, R176, 0x1, -R201.reuse ;  /* 0x00000001b0b09824 */ /* 0x100fe200078e0ac9 */
[----:B------:R-:W-:Y:S01]  /*a8f0*/  ISETP.GE.AND P1, PT, R182, RZ, PT ;  /* 0x000000ffb600720c */ /* 0x000fe20003f26270 */
[----:B------:R-:W-:Y:S01]  /*a900*/  @!P4 IMAD.IADD R178, R178, 0x1, -R201 ;  /* 0x00000001b2b2c824 */ /* 0x000fe200078e0ac9 */
[----:B------:R-:W-:Y:S01]  /*a910*/  IABS R182, R182 ;  /* 0x000000b600b67213 */ /* 0x000fe20000000000 */
[----:B------:R-:W-:Y:S01]  /*a920*/  @!P0 IMAD.MOV R174, RZ, RZ, -R174 ;  /* 0x000000ffffae8224 */ /* 0x000fe200078e0aae */
[----:B------:R-:W-:Y:S01]  /*a930*/  ISETP.GE.AND P0, PT, R179, RZ, PT ;  /* 0x000000ffb300720c */ /* 0x000fe20003f06270 */
[C---:B------:R-:W-:Y:S01]  /*a940*/  IMAD R179, R201.reuse, R181, R180 ;  /* 0x000000b5c9b37224 */ /* 0x040fe200078e02b4 */
[----:B------:R-:W-:Y:S01]  /*a950*/  ISETP.GT.U32.AND P4, PT, R201, R178, PT ;  /* 0x000000b2c900720c */ /* 0x000fe20003f84070 */
[----:B------:R-:W-:Y:S02]  /*a960*/  VIADD R180, R0, 0xe9 ;  /* 0x000000e900b47836 */ /* 0x000fe40000000000 */
[----:B------:R-:W-:-:S03]  /*a970*/  IMAD.HI.U32 R183, R207, R182, RZ ;  /* 0x000000b6cfb77227 */ /* 0x000fc600078e00ff */
[----:B------:R-:W-:Y:S01]  /*a980*/  IABS R181, R180 ;  /* 0x000000b400b57213 */ /* 0x000fe20000000000 */
[----:B------:R-:W-:Y:S02]  /*a990*/  IMAD.MOV R183, RZ, RZ, -R183 ;  /* 0x000000ffffb77224 */ /* 0x000fe400078e0ab7 */
[----:B------:R-:W-:Y:S01]  /*a9a0*/  @!P3 IMAD.MOV R176, RZ, RZ, -R176 ;  /* 0x000000ffffb0b224 */ /* 0x000fe200078e0ab0 */
[----:B------:R-:W-:Y:S01]  /*a9b0*/  ISETP.GT.U32.AND P3, PT, R201, R179, PT ;  /* 0x000000b3c900720c */ /* 0x000fe20003f64070 */
[----:B------:R-:W-:Y:S01]  /*a9c0*/  @!P5 IMAD.IADD R177, R177, 0x1, -R201 ;  /* 0x00000001b1b1d824 */ /* 0x000fe200078e0ac9 */
[----:B------:R-:W-:Y:S01]  /*a9d0*/  ISETP.GE.AND P5, PT, R180, RZ, PT ;  /* 0x000000ffb400720c */ /* 0x000fe20003fa6270 */
[----:B------:R-:W-:-:S04]  /*a9e0*/  IMAD.HI.U32 R184, R207, R181, RZ ;  /* 0x000000b5cfb87227 */ /* 0x000fc800078e00ff */
[C---:B------:R-:W-:Y:S02]  /*a9f0*/  IMAD R180, R201.reuse, R183, R182 ;  /* 0x000000b7c9b47224 */ /* 0x040fe400078e02b6 */
[----:B------:R-:W-:Y:S02]  /*aa00*/  IMAD.MOV R184, RZ, RZ, -R184 ;  /* 0x000000ffffb87224 */ /* 0x000fe400078e0ab8 */
[----:B------:R-:W-:Y:S01]  /*aa10*/  @!P4 IMAD.IADD R178, R178, 0x1, -R201 ;  /* 0x00000001b2b2c824 */ /* 0x000fe200078e0ac9 */
[C---:B------:R-:W-:Y:S01]  /*aa20*/  ISETP.GT.U32.AND P4, PT, R201.reuse, R180, PT ;  /* 0x000000b4c900720c */ /* 0x040fe20003f84070 */
[----:B------:R-:W-:Y:S02]  /*aa30*/  IMAD R181, R201, R184, R181 ;  /* 0x000000b8c9b57224 */ /* 0x000fe400078e02b5 */
[----:B------:R-:W-:Y:S02]  /*aa40*/  @!P3 IMAD.IADD R179, R179, 0x1, -R201 ;  /* 0x00000001b3b3b824 */ /* 0x000fe400078e0ac9 */
[C---:B------:R-:W-:Y:S01]  /*aa50*/  VIADD R182, R0.reuse, 0xea ;  /* 0x000000ea00b67836 */ /* 0x040fe20000000000 */
[----:B------:R-:W-:Y:S01]  /*aa60*/  ISETP.GT.U32.AND P3, PT, R201, R181, PT ;  /* 0x000000b5c900720c */ /* 0x000fe20003f64070 */
[----:B------:R-:W-:-:S02]  /*aa70*/  VIADD R184, R0, 0xeb ;  /* 0x000000eb00b87836 */ /* 0x000fc40000000000 */
[----:B------:R-:W-:Y:S01]  /*aa80*/  @!P2 IMAD.MOV R178, RZ, RZ, -R178 ;  /* 0x000000ffffb2a224 */ /* 0x000fe200078e0ab2 */
[----:B------:R-:W-:Y:S01]  /*aa90*/  IABS R185, R182 ;  /* 0x000000b600b97213 */ /* 0x000fe20000000000 */
[----:B------:R-:W-:Y:S01]  /*aaa0*/  IMAD R2, R126, 0x2, R4 ;  /* 0x000000027e027824 */ /* 0x000fe200078e0204 */
[----:B------:R-:W-:Y:S01]  /*aab0*/  IABS R183, R184 ;  /* 0x000000b800b77213 */ /* 0x000fe20000000000 */
[--C-:B------:R-:W-:Y:S01]  /*aac0*/  @!P4 IMAD.IADD R180, R180, 0x1, -R201.reuse ;  /* 0x00000001b4b4c824 */ /* 0x100fe200078e0ac9 */
[----:B------:R-:W-:Y:S01]  /*aad0*/  ISETP.GE.AND P4, PT, R182, RZ, PT ;  /* 0x000000ffb600720c */ /* 0x000fe20003f86270 */
[----:B------:R-:W-:Y:S01]  /*aae0*/  IMAD.HI.U32 R186, R207, R185, RZ ;  /* 0x000000b9cfba7227 */ /* 0x000fe200078e00ff */
[----:B------:R1:W-:Y:S02]  /*aaf0*/  STL [R1+0xa4], R2 ;  /* 0x0000a40201007387 */ /* 0x0003e40000100800 */
[----:B------:R-:W-:Y:S01]  /*ab00*/  ISETP.GT.U32.AND P2, PT, R201, R180, PT ;  /* 0x000000b4c900720c */ /* 0x000fe20003f44070 */
[----:B------:R-:W-:-:S02]  /*ab10*/  @!P3 IMAD.IADD R181, R181, 0x1, -R201 ;  /* 0x00000001b5b5b824 */ /* 0x000fc400078e0ac9 */
[----:B------:R-:W-:Y:S02]  /*ab20*/  IMAD.MOV R182, RZ, RZ, -R186 ;  /* 0x000000ffffb67224 */ /* 0x000fe400078e0aba */
[----:B------:R-:W-:Y:S01]  /*ab30*/  @!P6 IMAD.MOV R177, RZ, RZ, -R177 ;  /* 0x000000ffffb1e224 */ /* 0x000fe200078e0ab1 */
[----:B------:R-:W-:Y:S01]  /*ab40*/  ISETP.GT.U32.AND P6, PT, R201, R179, PT ;  /* 0x000000b3c900720c */ /* 0x000fe20003fc4070 */
[----:B------:R-:W-:Y:S01]  /*ab50*/  IMAD.HI.U32 R187, R207, R183, RZ ;  /* 0x000000b7cfbb7227 */ /* 0x000fe200078e00ff */
[----:B------:R-:W-:-:S03]  /*ab60*/  ISETP.GT.U32.AND P3, PT, R201, R181, PT ;  /* 0x000000b5c900720c */ /* 0x000fc60003f64070 */
[----:B-1----:R-:W-:Y:S02]  /*ab70*/  IMAD R2, R126, 0x2, R2 ;  /* 0x000000027e027824 */ /* 0x002fe400078e0202 */
[C---:B------:R-:W-:Y:S02]  /*ab80*/  IMAD R182, R201.reuse, R182, R185 ;  /* 0x000000b6c9b67224 */ /* 0x040fe400078e02b9 */
[----:B------:R-:W-:Y:S01]  /*ab90*/  IMAD.MOV R186, RZ, RZ, -R187 ;  /* 0x000000ffffba7224 */ /* 0x000fe200078e0abb */
[----:B------:R1:W-:Y:S01]  /*aba0*/  STL [R1+0xa0], R2 ;  /* 0x0000a00201007387 */ /* 0x0003e20000100800 */
[----:B------:R-:W-:Y:S01]  /*abb0*/  @!P2 IMAD.IADD R180, R180, 0x1, -R201 ;  /* 0x00000001b4b4a824 */ /* 0x000fe200078e0ac9 */
[C---:B------:R-:W-:Y:S01]  /*abc0*/  ISETP.GT.U32.AND P2, PT, R201.reuse, R182, PT ;  /* 0x000000b6c900720c */ /* 0x040fe20003f44070 */
[----:B------:R-:W-:Y:S02]  /*abd0*/  IMAD R183, R201, R186, R183 ;  /* 0x000000bac9b77224 */ /* 0x000fe400078e02b7 */
[--C-:B------:R-:W-:Y:S01]  /*abe0*/  @!P6 IMAD.IADD R179, R179, 0x1, -R201.reuse ;  /* 0x00000001b3b3e824 */ /* 0x100fe200078e0ac9 */
[----:B------:R-:W-:Y:S01]  /*abf0*/  ISETP.GE.AND P6, PT, R184, RZ, PT ;  /* 0x000000ffb800720c */ /* 0x000fe20003fc6270 */
[----:B------:R-:W-:Y:S01]  /*ac00*/  @!P3 IMAD.IADD R181, R181, 0x1, -R201 ;  /* 0x00000001b5b5b824 */ /* 0x000fe200078e0ac9 */
[----:B------:R-:W-:Y:S01]  /*ac10*/  ISETP.GT.U32.AND P3, PT, R201, R183, PT ;  /* 0x000000b7c900720c */ /* 0x000fe20003f64070 */
[----:B------:R-:W-:-:S02]  /*ac20*/  VIADD R184, R0, 0xec ;  /* 0x000000ec00b87836 */ /* 0x000fc40000000000 */
[----:B-1----:R-:W-:Y:S02]  /*ac30*/  IMAD R2, R126, 0x2, R2 ;  /* 0x000000027e027824 */ /* 0x002fe400078e0202 */
[----:B------:R-:W-:Y:S01]  /*ac40*/  @!P0 IMAD.MOV R179, RZ, RZ, -R179 ;  /* 0x000000ffffb38224 */ /* 0x000fe200078e0ab3 */
[----:B------:R-:W-:Y:S01]  /*ac50*/  ISETP.GE.AND P0, PT, R184, RZ, PT ;  /* 0x000000ffb800720c */ /* 0x000fe20003f06270 */
[--C-:B------:R-:W-:Y:S01]  /*ac60*/  @!P2 IMAD.IADD R182, R182, 0x1, -R201.reuse ;  /* 0x00000001b6b6a824 */ /* 0x100fe200078e0ac9 */
[----:B------:R1:W-:Y:S01]  /*ac70*/  STL [R1+0x9c], R2 ;  /* 0x00009c0201007387 */ /* 0x0003e20000100800 */
        /* <DEDUP_REMOVED lines=9> */
[----:B-1----:R-:W-:Y:S02]  /*ad10*/  IMAD R2, R126, 0x2, R2 ;  /* 0x000000027e027824 */ /* 0x002fe400078e0202 */
[----:B------:R-:W-:Y:S02]  /*ad20*/  VIADD R185, R0, 0xee ;  /* 0x000000ee00b97836 */ /* 0x000fe40000000000 */
[----:B------:R-:W-:Y:S01]  /*ad30*/  IMAD.MOV R189, RZ, RZ, -R189 ;  /* 0x000000ffffbd7224 */ /* 0x000fe200078e0abd */
[----:B------:R1:W-:Y:S01]  /*ad40*/  STL [R1+0xb8], R2 ;  /* 0x0000b80201007387 */ /* 0x0003e20000100800 */
[----:B------:R-:W-:Y:S01]  /*ad50*/  IMAD.HI.U32 R188, R207, R186, RZ ;  /* 0x000000bacfbc7227 */ /* 0x000fe200078e00ff */
[----:B------:R-:W-:-:S03]  /*ad60*/  IABS R187, R185 ;  /* 0x000000b900bb7213 */ /* 0x000fc60000000000 */
[----:B------:R-:W-:Y:S02]  /*ad70*/  IMAD R184, R201, R189, R184 ;  /* 0x000000bdc9b87224 */ /* 0x000fe400078e02b8 */
[----:B------:R-:W-:Y:S02]  /*ad80*/  IMAD.MOV R188, RZ, RZ, -R188 ;  /* 0x000000ffffbc7224 */ /* 0x000fe400078e0abc */
[----:B------:R-:W-:Y:S01]  /*ad90*/  @!P5 IMAD.MOV R181, RZ, RZ, -R181 ;  /* 0x000000ffffb5d224 */ /* 0x000fe200078e0ab5 */
[----:B------:R-:W-:Y:S01]  /*ada0*/  ISETP.GE.AND P5, PT, R185, RZ, PT ;  /* 0x000000ffb900720c */ /* 0x000fe20003fa6270 */
[----:B-1----:R-:W-:Y:S02]  /*adb0*/  IMAD R2, R126, 0x2, R2 ;  /* 0x000000027e027824 */ /* 0x002fe400078e0202 */
[----:B------:R-:W-:Y:S01]  /*adc0*/  @!P2 IMAD.IADD R182, R182, 0x1, -R201 ;  /* 0x00000001b6b6a824 */ /* 0x000fe200078e0ac9 */
[C---:B------:R-:W-:Y:S01]  /*add0*/  ISETP.GT.U32.AND P2, PT, R201.reuse, R184, PT ;  /* 0x000000b8c900720c */ /* 0x040fe20003f44070 */
[----:B------:R-:W-:Y:S01]  /*ade0*/  IMAD R185, R201, R188, R186 ;  /* 0x000000bcc9b97224 */ /* 0x000fe200078e02ba */
[----:B------:R1:W-:Y:S01]  /*adf0*/  STL [R1+0x40], R2 ;  /* 0x0000400201007387 */ /* 0x0003e20000100800 */
[----:B------:R-:W-:-:S04]  /*ae00*/  IMAD.HI.U32 R188, R207, R187, RZ ;  /* 0x000000bbcfbc7227 */ /* 0x000fc800078e00ff */
[----:B------:R-:W-:Y:S02]  /*ae10*/  VIADD R186, R0, 0xef ;  /* 0x000000ef00ba7836 */ /* 0x000fe40000000000 */
[----:B------:R-:W-:Y:S02]  /*ae20*/  IMAD.MOV R188, RZ, RZ, -R188 ;  /* 0x000000ffffbc7224 */ /* 0x000fe400078e0abc */
[----:B------:R-:W-:Y:S01]  /*ae30*/  @!P3 IMAD.IADD R183, R183, 0x1, -R201 ;  /* 0x00000001b7b7b824 */ /* 0x000fe200078e0ac9 */
[----:B------:R-:W-:Y:S01]  /*ae40*/  ISETP.GE.AND P3, PT, R186, RZ, PT ;  /* 0x000000ffba00720c */ /* 0x000fe20003f66270 */
[----:B-1----:R-:W-:Y:S01]  /*ae50*/  IMAD R2, R126, 0x2, R2 ;  /* 0x000000027e027824 */ /* 0x002fe200078e0202 */
[----:B------:R-:W-:Y:S01]  /*ae60*/  IABS R189, R186 ;  /* 0x000000ba00bd7213 */ /* 0x000fe20000000000 */
[C---:B------:R-:W-:Y:S02]  /*ae70*/  IMAD R186, R201.reuse, R188, R187 ;  /* 0x000000bcc9ba7224 */ /* 0x040fe400078e02bb */
[----:B------:R-:W-:Y:S01]  /*ae80*/  @!P2 IMAD.IADD R184, R184, 0x1, -R201 ;  /* 0x00000001b8b8a824 */ /* 0x000fe200078e0ac9 */
[----:B------:R1:W-:Y:S01]  /*ae90*/  STL [R1+0x3c], R2 ;  /* 0x00003c0201007387 */ /* 0x0003e20000100800 */
[----:B------:R-:W-:Y:S01]  /*aea0*/  @!P4 IMAD.MOV R182, RZ, RZ, -R182 ;  /* 0x000000ffffb6c224 */ /* 0x000fe200078e0ab6 */
[C---:B------:R-:W-:Y:S01]  /*aeb0*/  ISETP.GT.U32.AND P2, PT, R201.reuse, R186, PT ;  /* 0x000000bac900720c */ /* 0x040fe20003f44070 */
[----:B------:R-:W-:Y:S01]  /*aec0*/  VIADD R191, R0, 0xf0 ;  /* 0x000000f000bf7836 */ /* 0x000fe20000000000 */
[----:B------:R-:W-:Y:S01]  /*aed0*/  ISETP.GT.U32.AND P4, PT, R201, R185, PT ;  /* 0x000000b9c900720c */ /* 0x000fe20003f84070 */
[----:B------:R-:W-:-:S02]  /*aee0*/  IMAD.MOV.U32 R187, RZ, RZ, R189 ;  /* 0x000000ffffbb7224 */ /* 0x000fc400078e00bd */
[----:B------:R-:W-:Y:S01]  /*aef0*/  @!P6 IMAD.MOV R183, RZ, RZ, -R183 ;  /* 0x000000ffffb7e224 */ /* 0x000fe200078e0ab7 */
[----:B------:R-:W-:Y:S01]  /*af00*/  IABS R188, R191 ;  /* 0x000000bf00bc7213 */ /* 0x000fe20000000000 */
[----:B------:R-:W-:Y:S01]  /*af10*/  IMAD.HI.U32 R189, R207, R187, RZ ;  /* 0x000000bbcfbd7227 */ /* 0x000fe200078e00ff */
[----:B------:R-:W-:-:S03]  /*af20*/  ISETP.GT.U32.AND P6, PT, R201, R184, PT ;  /* 0x000000b8c900720c */ /* 0x000fc60003fc4070 */
[----:B-1----:R-:W-:Y:S02]  /*af30*/  IMAD R2, R126, 0x2, R2 ;  /* 0x000000027e027824 */ /* 0x002fe400078e0202 */
[----:B------:R-:W-:Y:S02]  /*af40*/  @!P2 IMAD.IADD R186, R186, 0x1, -R201 ;  /* 0x00000001babaa824 */ /* 0x000fe400078e0ac9 */
[----:B------:R-:W-:Y:S01]  /*af50*/  IMAD.MOV R189, RZ, RZ, -R189 ;  /* 0x000000ffffbd7224 */ /* 0x000fe200078e0abd */
[----:B------:R1:W-:Y:S01]  /*af60*/  STL [R1+0x38], R2 ;  /* 0x0000380201007387 */ /* 0x0003e20000100800 */
[----:B------:R-:W-:Y:S01]  /*af70*/  IMAD.HI.U32 R193, R207, R188, RZ ;  /* 0x000000bccfc17227 */ /* 0x000fe200078e00ff */
[----:B------:R-:W-:-:S03]  /*af80*/  ISETP.GT.U32.AND P2, PT, R201, R186, PT ;  /* 0x000000bac900720c */ /* 0x000fc60003f44070 */
[----:B------:R-:W-:Y:S02]  /*af90*/  @!P4 IMAD.IADD R185, R185, 0x1, -R201 ;  /* 0x00000001b9b9c824 */ /* 0x000fe400078e0ac9 */
[C---:B------:R-:W-:Y:S02]  /*afa0*/  IMAD R187, R201.reuse, R189, R187 ;  /* 0x000000bdc9bb7224 */ /* 0x040fe400078e02bb */
[----:B------:R-:W-:Y:S01]  /*afb0*/  IMAD.MOV R193, RZ, RZ, -R193 ;  /* 0x000000ffffc17224 */ /* 0x000fe200078e0ac1 */
[C---:B------:R-:W-:Y:S01]  /*afc0*/  ISETP.GT.U32.AND P4, PT, R201.reuse, R185, PT ;  /* 0x000000b9c900720c */ /* 0x040fe20003f84070 */
[----:B-1----:R-:W-:Y:S02]  /*afd0*/  IMAD R2, R126, 0x2, R2 ;  /* 0x000000027e027824 */ /* 0x002fe400078e0202 */
[----:B------:R-:W-:Y:S01]  /*afe0*/  @!P6 IMAD.IADD R184, R184, 0x1, -R201 ;  /* 0x00000001b8b8e824 */ /* 0x000fe200078e0ac9 */
[C---:B------:R-:W-:Y:S01]  /*aff0*/  ISETP.GT.U32.AND P6, PT, R201.reuse, R187, PT ;  /* 0x000000bbc900720c */ /* 0x040fe20003fc4070 */
[----:B------:R-:W-:Y:S01]  /*b000*/  IMAD R188, R201, R193, R188 ;  /* 0x000000c1c9bc7224 */ /* 0x000fe200078e02bc */
[----:B------:R1:W-:Y:S01]  /*b010*/  STL [R1+0x34], R2 ;  /* 0x0000340201007387 */ /* 0x0003e20000100800 */
[----:B------:R-:W-:-:S02]  /*b020*/  VIADD R190, R0, 0xf1 ;  /* 0x000000f100be7836 */ /* 0x000fc40000000000 */
[--C-:B------:R-:W-:Y:S01]  /*b030*/  @!P2 IMAD.IADD R186, R186, 0x1, -R201.reuse ;  /* 0x00000001babaa824 */ /* 0x100fe200078e0ac9 */
[----:B------:R-:W-:Y:S01]  /*b040*/  ISETP.GT.U32.AND P2, PT, R201, R188, PT ;  /* 0x000000bcc900720c */ /* 0x000fe20003f44070 */
[C---:B------:R-:W-:Y:S01]  /*b050*/  VIADD R194, R0.reuse, 0xf2 ;  /* 0x000000f200c27836 */ /* 0x040fe20000000000 */
[----:B------:R-:W-:Y:S01]  /*b060*/  IABS R189, R190 ;  /* 0x000000be00bd7213 */ /* 0x000fe20000000000 */
[----:B------:R-:W-:Y:S01]  /*b070*/  @!P4 IMAD.IADD R185, R185, 0x1, -R201 ;  /* 0x00000001b9b9c824 */ /* 0x000fe200078e0ac9 */
[----:B------:R-:W-:Y:S01]  /*b080*/  ISETP.GE.AND P4, PT, R191, RZ, PT ;  /* 0x000000ffbf00720c */ /* 0x000fe20003f86270 */
[----:B------:R-:W-:Y:S01]  /*b090*/  VIADD R193, R0, 0xf3 ;  /* 0x000000f300c17836 */ /* 0x000fe20000000000 */
[----:B------:R-:W-:Y:S01]  /*b0a0*/  IABS R196, R194 ;  /* 0x000000c200c47213 */ /* 0x000fe20000000000 */
[----:B-1----:R-:W-:Y:S02]  /*b0b0*/  IMAD R2, R126, 0x2, R2 ;  /* 0x000000027e027824 */ /* 0x002fe400078e0202 */
[----:B------:R-:W-:Y:S01]  /*b0c0*/  IMAD.HI.U32 R191, R207, R189, RZ ;  /* 0x000000bdcfbf7227 */ /* 0x000fe200078e00ff */
[----:B------:R-:W-:-:S02]  /*b0d0*/  IABS R198, R193 ;  /* 0x000000c100c67213 */ /* 0x000fc40000000000 */
[----:B------:R1:W-:Y:S01]  /*b0e0*/  STL [R1+0x30], R2 ;  /* 0x0000300201007387 */ /* 0x0003e20000100800 */
[----:B------:R-:W-:Y:S01]  /*b0f0*/  @!P6 IMAD.IADD R187, R187, 0x1, -R201 ;  /* 0x00000001bbbbe824 */ /* 0x000fe200078e0ac9 */
[----:B------:R-:W-:Y:S01]  /*b100*/  ISETP.GE.AND P6, PT, R190, RZ, PT ;  /* 0x000000ffbe00720c */ /* 0x000fe20003fc6270 */
[----:B------:R-:W-:Y:S02]  /*b110*/  IMAD.MOV.U32 R190, RZ, RZ, R196 ;  /* 0x000000ffffbe7224 */ /* 0x000fe400078e00c4 */
[----:B------:R-:W-:Y:S02]  /*b120*/  IMAD.MOV R191, RZ, RZ, -R191 ;  /* 0x000000ffffbf7224 */ /* 0x000fe400078e0abf */
[----:B------:R-:W-:Y:S01]  /*b130*/  @!P2 IMAD.IADD R188, R188, 0x1, -R201 ;  /* 0x00000001bcbca824 */ /* 0x000fe200078e0ac9 */
[----:B------:R-:W-:Y:S01]  /*b140*/  ISETP.GT.U32.AND P2, PT, R201, R187, PT ;  /* 0x000000bbc900720c */ /* 0x000fe20003f44070 */
[----:B------:R-:W-:-:S04]  /*b150*/  IMAD.HI.U32 R196, R207, R190, RZ ;  /* 0x000000becfc47227 */ /* 0x000fc800078e00ff */
[----:B-1----:R-:W-:Y:S02]  /*b160*/  IMAD R2, R126, 0x2, R2 ;  /* 0x000000027e027824 */ /* 0x002fe400078e0202 */
[C---:B------:R-:W-:Y:S02]  /*b170*/  IMAD R189, R201.reuse, R191, R189 ;  /* 0x000000bfc9bd7224 */ /* 0x040fe400078e02bd */
[----:B------:R-:W-:Y:S01]  /*b180*/  IMAD.MOV R196, RZ, RZ, -R196 ;  /* 0x000000ffffc47224 */ /* 0x000fe200078e0ac4 */
[----:B------:R1:W-:Y:S01]  /*b190*/  STL [R1+0x44], R2 ;  /* 0x0000440201007387 */ /* 0x0003e20000100800 */
[----:B------:R-:W-:Y:S01]  /*b1a0*/  @!P1 IMAD.MOV R185, RZ, RZ, -R185 ;  /* 0x000000ffffb99224 */ /* 0x000fe200078e0ab9 */
[C---:B------:R-:W-:Y:S01]  /*b1b0*/  ISETP.GT.U32.AND P1, PT, R201.reuse, R189, PT ;  /* 0x000000bdc900720c */ /* 0x040fe20003f24070 */
[----:B------:R-:W-:Y:S02]  /*b1c0*/  IMAD R190, R201, R196, R190 ;  /* 0x000000c4c9be7224 */ /* 0x000fe400078e02be */
[----:B------:R-:W-:-:S02]  /*b1d0*/  @!P2 IMAD.IADD R187, R187, 0x1, -R201 ;  /* 0x00000001bbbba824 */ /* 0x000fc400078e0ac9 */
[----:B------:R-:W-:Y:S01]  /*b1e0*/  IMAD.MOV.U32 R191, RZ, RZ, R198 ;  /* 0x000000ffffbf7224 */ /* 0x000fe200078e00c6 */
[C---:B------:R-:W-:Y:S01]  /*b1f0*/  ISETP.GT.U32.AND P2, PT, R201.reuse, R190, PT ;  /* 0x000000bec900720c */ /* 0x040fe20003f44070 */
[----:B------:R-:W-:Y:S01]  /*b200*/  @!P0 IMAD.MOV R184, RZ, RZ, -R184 ;  /* 0x000000ffffb88224 */ /* 0x000fe200078e0ab8 */
[----:B------:R-:W-:Y:S01]  /*b210*/  ISETP.GT.U32.AND P0, PT, R201, R188, PT ;  /* 0x000000bcc900720c */ /* 0x000fe20003f04070 */
[----:B-1----:R-:W-:Y:S02]  /*b220*/  IMAD R2, R126, 0x2, R2 ;  /* 0x000000027e027824 */ /* 0x002fe400078e0202 */
[----:B------:R-:W-:-:S03]  /*b230*/  IMAD.HI.U32 R198, R207, R191, RZ ;  /* 0x000000bfcfc67227 */ /* 0x000fc600078e00ff */
[----:B------:R1:W-:Y:S01]  /*b240*/  STL [R1+0x58], R2 ;  /* 0x0000580201007387 */ /* 0x0003e20000100800 */
[--C-:B------:R-:W-:Y:S02]  /*b250*/  @!P1 IMAD.IADD R189, R189, 0x1, -R201.reuse ;  /* 0x00000001bdbd9824 */ /* 0x100fe400078e0ac9 */
[----:B------:R-:W-:Y:S01]  /*b260*/  @!P5 IMAD.MOV R186, RZ, RZ, -R186 ;  /* 0x000000ffffbad224 */ /* 0x000fe200078e0aba */
[----:B------:R-:W-:Y:S01]  /*b270*/  ISETP.GE.AND P5, PT, R194, RZ, PT ;  /* 0x000000ffc200720c */ /* 0x000fe20003fa6270 */
[----:B------:R-:W-:Y:S01]  /*b280*/  IMAD.MOV R194, RZ, RZ, -R198 ;  /* 0x000000ffffc27224 */ /* 0x000fe200078e0ac6 */
[C---:B------:R-:W-:Y:S01]  /*b290*/  ISETP.GT.U32.AND P1, PT, R201.reuse, R189, PT ;  /* 0x000000bdc900720c */ /* 0x040fe20003f24070 */
[----:B------:R-:W-:Y:S02]  /*b2a0*/  @!P2 IMAD.IADD R190, R190, 0x1, -R201 ;  /* 0x00000001bebea824 */ /* 0x000fe400078e0ac9 */
[C---:B------:R-:W-:Y:S02]  /*b2b0*/  IMAD R191, R201.reuse, R194, R191 ;  /* 0x000000c2c9bf7224 */ /* 0x040fe400078e02bf */
[----:B-1----:R-:W-:Y:S01]  /*b2c0*/  IMAD R2, R126, 0x2, R2 ;  /* 0x000000027e027824 */ /* 0x002fe200078e0202 */
[----:B------:R-:W-:Y:S01]  /*b2d0*/  ISETP.GT.U32.AND P2, PT, R201, R190, PT ;  /* 0x000000bec900720c */ /* 0x000fe20003f44070 */
[----:B------:R-:W-:-:S02]  /*b2e0*/  VIADD R196, R0, 0xf4 ;  /* 0x000000f400c47836 */ /* 0x000fc40000000000 */
[----:B------:R-:W-:Y:S01]  /*b2f0*/  VIADD R194, R0, 0xf5 ;  /* 0x000000f500c27836 */ /* 0x000fe20000000000 */
[----:B------:R1:W-:Y:S01]  /*b300*/  STL [R1+0x74], R2 ;  /* 0x0000740201007387 */ /* 0x0003e20000100800 */
[----:B------:R-:W-:Y:S01]  /*b310*/  @!P0 IMAD.IADD R188, R188, 0x1, -R201 ;  /* 0x00000001bcbc8824 */ /* 0x000fe200078e0ac9 */
[----:B------:R-:W-:Y:S01]  /*b320*/  ISETP.GE.AND P0, PT, R193, RZ, PT ;  /* 0x000000ffc100720c */ /* 0x000fe20003f06270 */
[----:B------:R-:W-:Y:S01]  /*b330*/  @!P3 IMAD.MOV R187, RZ, RZ, -R187 ;  /* 0x000000ffffbbb224 */ /* 0x000fe200078e0abb */
[----:B------:R-:W-:Y:S01]  /*b340*/  ISETP.GE.AND P3, PT, R196, RZ, PT ;  /* 0x000000ffc400720c */ /* 0x000fe20003f66270 */
[----:B------:R-:W-:Y:S01]  /*b350*/  VIADD R193, R0, 0xf6 ;  /* 0x000000f600c17836 */ /* 0x000fe20000000000 */
[----:B------:R-:W-:Y:S01]  /*b360*/  IABS R205, R196 ;  /* 0x000000c400cd7213 */ /* 0x000fe20000000000 */
[----:B------:R-:W-:Y:S01]  /*b370*/  @!P4 IMAD.MOV R188, RZ, RZ, -R188 ;  /* 0x000000ffffbcc224 */ /* 0x000fe200078e0abc */
[----:B------:R-:W-:Y:S01]  /*b380*/  IABS R196, R194 ;  /* 0x000000c200c47213 */ /* 0x000fe20000000000 */
[--C-:B------:R-:W-:Y:S01]  /*b390*/  @!P1 IMAD.IADD R189, R189, 0x1, -R201.reuse ;  /* 0x00000001bdbd9824 */ /* 0x100fe200078e0ac9 */
[----:B------:R-:W-:Y:S01]  /*b3a0*/  ISETP.GE.AND P4, PT, R194, RZ, PT ;  /* 0x000000ffc200720c */ /* 0x000fe20003f86270 */
[----:B-1----:R-:W-:Y:S01]  /*b3b0*/  IMAD R2, R126, 0x2, R2 ;  /* 0x000000027e027824 */ /* 0x002fe200078e0202 */
[----:B------:R-:W-:Y:S01]  /*b3c0*/  ISETP.GE.AND P1, PT, R193, RZ, PT ;  /* 0x000000ffc100720c */ /* 0x000fe20003f26270 */
[----:B------:R-:W-:Y:S01]  /*b3d0*/  @!P2 IMAD.IADD R190, R190, 0x1, -R201 ;  /* 0x00000001bebea824 */ /* 0x000fe200078e0ac9 */
[----:B------:R-:W-:Y:S01]  /*b3e0*/  IABS R194, R193 ;  /* 0x000000c100c27213 */ /* 0x000fe20000000000 */
[----:B------:R-:W-:Y:S01]  /*b3f0*/  IMAD.MOV.U32 R193, RZ, RZ, R196 ;  /* 0x000000ffffc17224 */ /* 0x000fe200078e00c4 */
[----:B------:R1:W-:Y:S01]  /*b400*/  STL [R1+0x60], R2 ;  /* 0x0000600201007387 */ /* 0x0003e20000100800 */
[----:B------:R-:W-:Y:S01]  /*b410*/  IMAD.HI.U32 R196, R207, R205, RZ ;  /* 0x000000cdcfc47227 */ /* 0x000fe200078e00ff */
[----:B------:R-:W-:-:S03]  /*b420*/  ISETP.GT.U32.AND P2, PT, R201, R191, PT ;  /* 0x000000bfc900720c */ /* 0x000fc60003f44070 */
[----:B------:R-:W-:Y:S02]  /*b430*/  IMAD.MOV R196, RZ, RZ, -R196 ;  /* 0x000000ffffc47224 */ /* 0x000fe400078e0ac4 */
[----:B------:R-:W-:Y:S02]  /*b440*/  @!P6 IMAD.MOV R189, RZ, RZ, -R189 ;  /* 0x000000ffffbde224 */ /* 0x000fe400078e0abd */
[----:B------:R-:W-:Y:S02]  /*b450*/  IMAD R205, R201, R196, R205 ;  /* 0x000000c4c9cd7224 */ /* 0x000fe400078e02cd */
[----:B-1----:R-:W-:Y:S02]  /*b460*/  IMAD R2, R126, 0x2, R2 ;  /* 0x000000027e027824 */ /* 0x002fe400078e0202 */
[----:B------:R-:W-:Y:S01]  /*b470*/  IMAD.HI.U32 R198, R207, R252, RZ ;  /* 0x000000fccfc67227 */ /* 0x000fe200078e00ff */
[----:B------:R-:W-:Y:S02]  /*b480*/  ISETP.GT.U32.AND P6, PT, R201, R205, PT ;  /* 0x000000cdc900720c */ /* 0x000fe40003fc4070 */
[----:B------:R1:W-:Y:S01]  /*b490*/  STL [R1+0x70], R2 ;  /* 0x0000700201007387 */ /* 0x0003e20000100800 */
[----:B------:R-:W-:-:S02]  /*b4a0*/  @!P2 IMAD.IADD R191, R191, 0x1, -R201 ;  /* 0x00000001bfbfa824 */ /* 0x000fc400078e0ac9 */
[----:B------:R-:W-:-:S03]  /*b4b0*/  IMAD.HI.U32 R206, R207, R193, RZ ;  /* 0x000000c1cfce7227 */ /* 0x000fc600078e00ff */
[----:B------:R-:W-:Y:S01]  /*b4c0*/  ISETP.GT.U32.AND P2, PT, R201, R191, PT ;  /* 0x000000bfc900720c */ /* 0x000fe20003f44070 */
[----:B------:R-:W-:Y:S02]  /*b4d0*/  IMAD.MOV R198, RZ, RZ, -R198 ;  /* 0x000000ffffc67224 */ /* 0x000fe400078e0ac6 */
[----:B------:R-:W-:-:S04]  /*b4e0*/  IMAD.HI.U32 R203, R207, R194, RZ ;  /* 0x000000c2cfcb7227 */ /* 0x000fc800078e00ff */
[----:B-1----:R-:W-:Y:S02]  /*b4f0*/  IMAD R2, R126, 0x2, R2 ;  /* 0x000000027e027824 */ /* 0x002fe400078e0202 */
[----:B------:R-:W-:Y:S02]  /*b500*/  @!P6 IMAD.IADD R205, R205, 0x1, -R201 ;  /* 0x00000001cdcde824 */ /* 0x000fe400078e0ac9 */
[----:B------:R-:W-:Y:S01]  /*b510*/  IMAD.MOV R206, RZ, RZ, -R206 ;  /* 0x000000ffffce7224 */ /* 0x000fe200078e0ace */
[----:B------:R1:W-:Y:S01]  /*b520*/  STL [R1+0x6c], R2 ;  /* 0x00006c0201007387 */ /* 0x0003e20000100800 */
[C---:B------:R-:W-:Y:S01]  /*b530*/  IMAD R252, R201.reuse, R198, R252 ;  /* 0x000000c6c9fc7224 */ /* 0x040fe200078e02fc */
[C---:B------:R-:W-:Y:S01]  /*b540*/  ISETP.GT.U32.AND P6, PT, R201.reuse, R205, PT ;  /* 0x000000cdc900720c */ /* 0x040fe20003fc4070 */
[----:B------:R-:W-:Y:S02]  /*b550*/  IMAD.MOV R198, RZ, RZ, -R203 ;  /* 0x000000ffffc67224 */ /* 0x000fe400078e0acb */
[----:B------:R-:W-:-:S02]  /*b560*/  IMAD R193, R201, R206, R193 ;  /* 0x000000cec9c17224 */ /* 0x000fc400078e02c1 */
[----:B------:R-:W-:Y:S02]  /*b570*/  @!P2 IMAD.IADD R191, R191, 0x1, -R201 ;  /* 0x00000001bfbfa824 */ /* 0x000fe400078e0ac9 */
[C---:B------:R-:W-:Y:S02]  /*b580*/  IMAD R194, R201.reuse, R198, R194 ;  /* 0x000000c6c9c27224 */ /* 0x040fe400078e02c2 */
[----:B-1----:R-:W-:Y:S02]  /*b590*/  IMAD R2, R126, 0x2, R2 ;  /* 0x000000027e027824 */ /* 0x002fe400078e0202 */
[----:B------:R-:W-:Y:S01]  /*b5a0*/  @!P0 IMAD.MOV R191, RZ, RZ, -R191 ;  /* 0x000000ffffbf8224 */ /* 0x000fe200078e0abf */
[----:B------:R-:W-:Y:S01]  /*b5b0*/  ISETP.GT.U32.AND P0, PT, R201, R193, PT ;  /* 0x000000c1c900720c */ /* 0x000fe20003f04070 */
[----:B------:R-:W-:Y:S01]  /*b5c0*/  VIADD R196, R0, 0xf7 ;  /* 0x000000f700c47836 */ /* 0x000fe20000000000 */
[----:B------:R1:W-:Y:S01]  /*b5d0*/  STL [R1+0x4c], R2 ;  /* 0x00004c0201007387 */ /* 0x0003e20000100800 */
[----:B------:R-:W-:Y:S01]  /*b5e0*/  @!P6 IMAD.IADD R205, R205, 0x1, -R201 ;  /* 0x00000001cdcde824 */ /* 0x000fe200078e0ac9 */
[----:B------:R-:W-:Y:S01]  /*b5f0*/  ISETP.GT.U32.AND P6, PT, R201, R194, PT ;  /* 0x000000c2c900720c */ /* 0x000fe20003fc4070 */
[----:B------:R-:W-:Y:S01]  /*b600*/  @!P5 IMAD.MOV R190, RZ, RZ, -R190 ;  /* 0x000000ffffbed224 */ /* 0x000fe200078e0abe */
[----:B------:R-:W-:Y:S01]  /*b610*/  ISETP.GE.AND P5, PT, R196, RZ, PT ;  /* 0x000000ffc400720c */ /* 0x000fe20003fa6270 */
[C---:B------:R-:W-:Y:S01]  /*b620*/  VIADD R4, R0.reuse, 0xfa ;  /* 0x000000fa00047836 */ /* 0x040fe20000000000 */
[----:B------:R-:W-:Y:S01]  /*b630*/  IABS R206, R196 ;  /* 0x000000c400ce7213 */ /* 0x000fe20000000000 */
[----:B------:R-:W-:-:S02]  /*b640*/  VIADD R196, R0, 0xf8 ;  /* 0x000000f800c47836 */ /* 0x000fc40000000000 */
[----:B------:R-:W-:Y:S01]  /*b650*/  VIADD R217, R0, 0xf9 ;  /* 0x000000f900d97836 */ /* 0x000fe20000000000 */
[----:B------:R-:W-:Y:S01]  /*b660*/  IABS R249, R4 ;  /* 0x0000000400f97213 */ /* 0x000fe20000000000 */
[----:B-1----:R-:W-:Y:S01]  /*b670*/  IMAD R2, R126, 0x2, R2 ;  /* 0x000000027e027824 */ /* 0x002fe200078e0202 */
[----:B------:R-:W-:Y:S01]  /*b680*/  ISETP.GE.AND P2, PT, R196, RZ, PT ;  /* 0x000000ffc400720c */ /* 0x000fe20003f46270 */
[--C-:B------:R-:W-:Y:S01]  /*b690*/  @!P0 IMAD.IADD R193, R193, 0x1, -R201.reuse ;  /* 0x00000001c1c18824 */ /* 0x100fe200078e0ac9 */
[----:B------:R-:W-:Y:S01]  /*b6a0*/  IABS R198, R196 ;  /* 0x000000c400c67213 */ /* 0x000fe20000000000 */
[----:B------:R-:W-:Y:S01]  /*b6b0*/  IMAD.HI.U32 R196, R207, R206, RZ ;  /* 0x000000cecfc47227 */ /* 0x000fe200078e00ff */
[----:B------:R1:W-:Y:S01]  /*b6c0*/  STL [R1+0x48], R2 ;  /* 0x0000480201007387 */ /* 0x0003e20000100800 */
[----:B------:R-:W-:Y:S02]  /*b6d0*/  IABS R203, R217 ;  /* 0x000000d900cb7213 */ /* 0x000fe40000000000 */
[----:B------:R-:W-:Y:S01]  /*b6e0*/  @!P6 IMAD.IADD R194, R194, 0x1, -R201 ;  /* 0x00000001c2c2e824 */ /* 0x000fe200078e0ac9 */
[----:B------:R-:W-:Y:S01]  /*b6f0*/  ISETP.GT.U32.AND P0, PT, R201, R193, PT ;  /* 0x000000c1c900720c */ /* 0x000fe20003f04070 */
[----:B------:R-:W-:-:S02]  /*b700*/  IMAD.MOV R250, RZ, RZ, -R196 ;  /* 0x000000fffffa7224 */ /* 0x000fc400078e0ac4 */
[----:B------:R-:W-:Y:S01]  /*b710*/  IMAD.MOV.U32 R196, RZ, RZ, R198 ;  /* 0x000000ffffc47224 */ /* 0x000fe200078e00c6 */
[C---:B------:R-:W-:Y:S01]  /*b720*/  ISETP.GT.U32.AND P6, PT, R201.reuse, R194, PT ;  /* 0x000000c2c900720c */ /* 0x040fe20003fc4070 */
[----:B------:R-:W-:Y:S02]  /*b730*/  IMAD R206, R201, R250, R206 ;  /* 0x000000fac9ce7224 */ /* 0x000fe400078e02ce */
[----:B-1----:R-:W-:Y:S02]  /*b740*/  IMAD R2, R126, 0x2, R2 ;  /* 0x000000027e027824 */ /* 0x002fe400078e0202 */
[----:B------:R-:W-:-:S03]  /*b750*/  IMAD.HI.U32 R251, R207, R196, RZ ;  /* 0x000000c4cffb7227 */ /* 0x000fc600078e00ff */
[----:B------:R1:W-:Y:S01]  /*b760*/  STL [R1+0x54], R2 ;  /* 0x0000540201007387 */ /* 0x0003e20000100800 */
[----:B------:R-:W-:Y:S02]  /*b770*/  IMAD.MOV R251, RZ, RZ, -R251 ;  /* 0x000000fffffb7224 */ /* 0x000fe400078e0afb */
[----:B------:R-:W-:Y:S01]  /*b780*/  @!P0 IMAD.IADD R193, R193, 0x1, -R201 ;  /* 0x00000001c1c18824 */ /* 0x000fe200078e0ac9 */
[C---:B------:R-:W-:Y:S01]  /*b790*/  ISETP.GT.U32.AND P0, PT, R201.reuse, R206, PT ;  /* 0x000000cec900720c */ /* 0x040fe20003f04070 */
[C---:B------:R-:W-:Y:S02]  /*b7a0*/  IMAD R196, R201.reuse, R251, R196 ;  /* 0x000000fbc9c47224 */ /* 0x040fe400078e02c4 */
[----:B------:R-:W-:Y:S02]  /*b7b0*/  IMAD.MOV.U32 R198, RZ, RZ, R249 ;  /* 0x000000ffffc67224 */ /* 0x000fe400078e00f9 */
[----:B------:R-:W-:Y:S01]  /*b7c0*/  @!P6 IMAD.IADD R194, R194, 0x1, -R201 ;  /* 0x00000001c2c2e824 */ /* 0x000fe200078e0ac9 */
[----:B------:R-:W-:Y:S01]  /*b7d0*/  ISETP.GT.U32.AND P6, PT, R201, R196, PT ;  /* 0x000000c4c900720c */ /* 0x000fe20003fc4070 */
[----:B-1----:R-:W-:-:S02]  /*b7e0*/  IMAD R2, R126, 0x2, R2 ;  /* 0x000000027e027824 */ /* 0x002fc400078e0202 */
[----:B------:R-:W-:-:S03]  /*b7f0*/  IMAD.HI.U32 R249, R207, R198, RZ ;  /* 0x000000c6cff97227 */ /* 0x000fc600078e00ff */
[----:B------:R1:W-:Y:S01]  /*b800*/  STL [R1+0x50], R2 ;  /* 0x0000500201007387 */ /* 0x0003e20000100800 */
[----:B------:R-:W-:-:S04]  /*b810*/  IMAD.HI.U32 R250, R207, R203, RZ ;  /* 0x000000cbcffa7227 */ /* 0x000fc800078e00ff */
[----:B------:R-:W-:Y:S02]  /*b820*/  IMAD.MOV R249, RZ, RZ, -R249 ;  /* 0x000000fffff97224 */ /* 0x000fe400078e0af9 */
[C---:B------:R-:W-:Y:S02]  /*b830*/  VIADD R216, R0.reuse, 0xfb ;  /* 0x000000fb00d87836 */ /* 0x040fe40000000000 */
[----:B------:R-:W-:Y:S02]  /*b840*/  VIADD R3, R0, 0xfe ;  /* 0x000000fe00037836 */ /* 0x000fe40000000000 */
[----:B-1----:R-:W-:Y:S02]  /*b850*/  IMAD R2, R126, 0x2, R2 ;  /* 0x000000027e027824 */ /* 0x002fe400078e0202 */
[----:B------:R-:W-:Y:S01]  /*b860*/  IMAD.MOV R250, RZ, RZ, -R250 ;  /* 0x000000fffffa7224 */ /* 0x000fe200078e0afa */
[----:B------:R-:W-:Y:S01]  /*b870*/  IABS R218, R3 ;  /* 0x0000000300da7213 */ /* 0x000fe20000000000 */
[C---:B------:R-:W-:Y:S01]  /*b880*/  VIADD R215, R0.reuse, 0xfc ;  /* 0x000000fc00d77836 */ /* 0x040fe20000000000 */
[----:B------:R1:W-:Y:S01]  /*b890*/  STL [R1+0x5c], R2 ;  /* 0x00005c0201007387 */ /* 0x0003e20000100800 */
[C---:B------:R-:W-:Y:S01]  /*b8a0*/  IMAD R198, R201.reuse, R249, R198 ;  /* 0x000000f9c9c67224 */ /* 0x040fe200078e02c6 */
[----:B------:R-:W-:Y:S01]  /*b8b0*/  IABS R249, R216 ;  /* 0x000000d800f97213 */ /* 0x000fe20000000000 */
[----:B------:R-:W-:Y:S01]  /*b8c0*/  IMAD R203, R201, R250, R203 ;  /* 0x000000fac9cb7224 */ /* 0x000fe200078e02cb */
[----:B------:R-:W-:Y:S01]  /*b8d0*/  IABS R250, R215 ;  /* 0x000000d700fa7213 */ /* 0x000fe20000000000 */
[----:B------:R-:W-:-:S02]  /*b8e0*/  VIADD R204, R0, 0xfd ;  /* 0x000000fd00cc7836 */ /* 0x000fc40000000000 */
[--C-:B------:R-:W-:Y:S01]  /*b8f0*/  @!P0 IMAD.IADD R206, R206, 0x1, -R201.reuse ;  /* 0x00000001cece8824 */ /* 0x100fe200078e0ac9 */
[C---:B------:R-:W-:Y:S01]  /*b900*/  ISETP.GT.U32.AND P0, PT, R201.reuse, R203, PT ;  /* 0x000000cbc900720c */ /* 0x040fe20003f04070 */
[----:B------:R-:W-:Y:S01]  /*b910*/  @!P6 IMAD.IADD R196, R196, 0x1, -R201 ;  /* 0x00000001c4c4e824 */ /* 0x000fe200078e0ac9 */
[----:B------:R-:W-:Y:S01]  /*b920*/  IABS R251, R204 ;  /* 0x000000cc00fb7213 */ /* 0x000fe20000000000 */
[----:B-1----:R-:W-:Y:S01]  /*b930*/  IMAD R2, R126, 0x2, R2 ;  /* 0x000000027e027824 */ /* 0x002fe200078e0202 */
[----:B------:R-:W-:Y:S01]  /*b940*/  ISETP.GT.U32.AND P6, PT, R201, R206, PT ;  /* 0x000000cec900720c */ /* 0x000fe20003fc4070 */
[----:B------:R-:W-:-:S03]  /*b950*/  IMAD.HI.U32 R220, R207, R249, RZ ;  /* 0x000000f9cfdc7227 */ /* 0x000fc600078e00ff */
[----:B------:R1:W-:Y:S01]  /*b960*/  STL [R1+0x68], R2 ;  /* 0x0000680201007387 */ /* 0x0003e20000100800 */
[----:B------:R-:W-:Y:S02]  /*b970*/  IMAD.MOV.U32 R219, RZ, RZ, R218 ;  /* 0x000000ffffdb7224 */ /* 0x000fe400078e00da */
[----:B------:R-:W-:-:S04]  /*b980*/  IMAD.HI.U32 R218, R207, R250, RZ ;  /* 0x000000facfda7227 */ /* 0x000fc800078e00ff */
[----:B------:R-:W-:Y:S01]  /*b990*/  @!P3 IMAD.MOV R205, RZ, RZ, -R205 ;  /* 0x000000ffffcdb224 */ /* 0x000fe200078e0acd */
[----:B------:R-:W-:Y:S01]  /*b9a0*/  ISETP.GT.U32.AND P3, PT, R201, R196, PT ;  /* 0x000000c4c900720c */ /* 0x000fe20003f64070 */
[----:B------:R-:W-:Y:S02]  /*b9b0*/  IMAD.MOV R222, RZ, RZ, -R220 ;  /* 0x000000ffffde7224 */ /* 0x000fe400078e0adc */
[----:B-1----:R-:W-:Y:S02]  /*b9c0*/  IMAD R2, R126, 0x2, R2 ;  /* 0x000000027e027824 */ /* 0x002fe400078e0202 */
[----:B------:R-:W-:Y:S02]  /*b9d0*/  IMAD.MOV R221, RZ, RZ, -R218 ;  /* 0x000000ffffdd7224 */ /* 0x000fe400078e0ada */
[C---:B------:R-:W-:Y:S01]  /*b9e0*/  IMAD.HI.U32 R220, R207.reuse, R251, RZ ;  /* 0x000000fbcfdc7227 */ /* 0x040fe200078e00ff */
[----:B------:R1:W-:Y:S03]  /*b9f0*/  STL [R1+0x84], R2 ;  /* 0x0000840201007387 */ /* 0x0003e60000100800 */
[----:B------:R-:W-:-:S04]  /*ba00*/  IMAD.HI.U32 R218, R207, R219, RZ ;  /* 0x000000dbcfda7227 */ /* 0x000fc800078e00ff */
[----:B------:R-:W-:Y:S01]  /*ba10*/  @!P4 IMAD.MOV R193, RZ, RZ, -R193 ;  /* 0x000000ffffc1c224 */ /* 0x000fe200078e0ac1 */
[C---:B------:R-:W-:Y:S01]  /*ba20*/  ISETP.GT.U32.AND P4, PT, R201.reuse, R198, PT ;  /* 0x000000c6c900720c */ /* 0x040fe20003f84070 */
[C---:B------:R-:W-:Y:S02]  /*ba30*/  IMAD R207, R201.reuse, R222, R249 ;  /* 0x000000dec9cf7224 */ /* 0x040fe400078e02f9 */
[----:B-1----:R-:W-:Y:S02]  /*ba40*/  IMAD R2, R126, 0x2, R2 ;  /* 0x000000027e027824 */ /* 0x002fe400078e0202 */
[----:B------:R-:W-:Y:S02]  /*ba50*/  IMAD R250, R201, R221, R250 ;  /* 0x000000ddc9fa7224 */ /* 0x000fe400078e02fa */
[----:B------:R-:W-:Y:S01]  /*ba60*/  IMAD.MOV R249, RZ, RZ, -R220 ;  /* 0x000000fffff97224 */ /* 0x000fe200078e0adc */
[----:B------:R1:W-:Y:S01]  /*ba70*/  STL [R1+0x7c], R2 ;  /* 0x00007c0201007387 */ /* 0x0003e20000100800 */
[----:B------:R-:W-:-:S02]  /*ba80*/  IMAD.MOV R218, RZ, RZ, -R218 ;  /* 0x000000ffffda7224 */ /* 0x000fc400078e0ada */
[C---:B------:R-:W-:Y:S02]  /*ba90*/  IMAD R251, R201.reuse, R249, R251 ;  /* 0x000000f9c9fb7224 */ /* 0x040fe400078e02fb */
[----:B------:R-:W-:Y:S01]  /*baa0*/  @!P6 IMAD.IADD R206, R206, 0x1, -R201 ;  /* 0x00000001cecee824 */ /* 0x000fe200078e0ac9 */
[C---:B------:R-:W-:Y:S01]  /*bab0*/  ISETP.GT.U32.AND P6, PT, R201.reuse, R250, PT ;  /* 0x000000fac900720c */ /* 0x040fe20003fc4070 */
[C---:B------:R-:W-:Y:S02]  /*bac0*/  IMAD R249, R201.reuse, R218, R219 ;  /* 0x000000dac9f97224 */ /* 0x040fe400078e02db */
[--C-:B------:R-:W-:Y:S01]  /*bad0*/  @!P3 IMAD.IADD R196, R196, 0x1, -R201.reuse ;  /* 0x00000001c4c4b824 */ /* 0x100fe200078e0ac9 */
[C---:B------:R-:W-:Y:S01]  /*bae0*/  ISETP.GT.U32.AND P3, PT, R201.reuse, R251, PT ;  /* 0x000000fbc900720c */ /* 0x040fe20003f64070 */
[----:B-1----:R-:W-:Y:S02]  /*baf0*/  IMAD R2, R126, 0x2, R2 ;  /* 0x000000027e027824 */ /* 0x002fe400078e0202 */
[--C-:B------:R-:W-:Y:S01]  /*bb00*/  @!P4 IMAD.IADD R198, R198, 0x1, -R201.reuse ;  /* 0x00000001c6c6c824 */ /* 0x100fe200078e0ac9 */
[----:B------:R-:W-:Y:S01]  /*bb10*/  ISETP.GT.U32.AND P4, PT, R201, R249, PT ;  /* 0x000000f9c900720c */ /* 0x000fe20003f84070 */
[--C-:B------:R-:W-:Y:S01]  /*bb20*/  @!P0 IMAD.IADD R203, R203, 0x1, -R201.reuse ;  /* 0x00000001cbcb8824 */ /* 0x100fe200078e0ac9 */
[----:B------:R1:W-:Y:S01]  /*bb30*/  STL [R1+0xf0], R2 ;  /* 0x0000f00201007387 */ /* 0x0003e20000100800 */
[----:B------:R-:W-:Y:S01]  /*bb40*/  @!P1 IMAD.MOV R194, RZ, RZ, -R194 ;  /* 0x000000ffffc29224 */ /* 0x000fe200078e0ac2 */
[C---:B------:R-:W-:Y:S01]  /*bb50*/  ISETP.GT.U32.AND P1, PT, R201.reuse, R207, PT ;  /* 0x000000cfc900720c */ /* 0x040fe20003f24070 */
[--C-:B------:R-:W-:Y:S01]  /*bb60*/  @!P6 IMAD.IADD R250, R250, 0x1, -R201.reuse ;  /* 0x00000001fafae824 */ /* 0x100fe200078e0ac9 */
[C---:B------:R-:W-:Y:S01]  /*bb70*/  ISETP.GT.U32.AND P6, PT, R201.reuse, R198, PT ;  /* 0x000000c6c900720c */ /* 0x040fe20003fc4070 */
[----:B------:R-:W-:Y:S01]  /*bb80*/  @!P5 IMAD.MOV R206, RZ, RZ, -R206 ;  /* 0x000000ffffced224 */ /* 0x000fe200078e0ace */
[----:B------:R-:W-:Y:S01]  /*bb90*/  ISETP.GT.U32.AND P0, PT, R201, R203, PT ;  /* 0x000000cbc900720c */ /* 0x000fe20003f04070 */
[----:B------:R-:W-:Y:S01]  /*bba0*/  @!P3 IMAD.IADD R251, R251, 0x1, -R201 ;  /* 0x00000001fbfbb824 */ /* 0x000fe200078e0ac9 */
[----:B------:R-:W-:Y:S01]  /*bbb0*/  ISETP.GT.U32.AND P3, PT, R201, R250, PT ;  /* 0x000000fac900720c */ /* 0x000fe20003f64070 */
[----:B------:R-:W-:-:S02]  /*bbc0*/  @!P2 IMAD.MOV R196, RZ, RZ, -R196 ;  /* 0x000000ffffc4a224 */ /* 0x000fc400078e0ac4 */
[----:B-1----:R-:W-:Y:S02]  /*bbd0*/  IMAD R2, R126, 0x2, R2 ;  /* 0x000000027e027824 */ /* 0x002fe400078e0202 */
[--C-:B------:R-:W-:Y:S01]  /*bbe0*/  @!P4 IMAD.IADD R249, R249, 0x1, -R201.reuse ;  /* 0x00000001f9f9c824 */ /* 0x100fe200078e0ac9 */
[----:B------:R-:W-:Y:S01]  /*bbf0*/  ISETP.GT.U32.AND P4, PT, R201, R251, PT ;  /* 0x000000fbc900720c */ /* 0x000fe20003f84070 */
[--C-:B------:R-:W-:Y:S01]  /*bc00*/  @!P1 IMAD.IADD R207, R207, 0x1, -R201.reuse ;  /* 0x00000001cfcf9824 */ /* 0x100fe200078e0ac9 */
[----:B------:R1:W-:Y:S01]  /*bc10*/  STL [R1+0x104], R2 ;  /* 0x0001040201007387 */ /* 0x0003e20000100800 */
[--C-:B------:R-:W-:Y:S01]  /*bc20*/  @!P6 IMAD.IADD R198, R198, 0x1, -R201.reuse ;  /* 0x00000001c6c6e824 */ /* 0x100fe200078e0ac9 */
[----:B------:R-:W-:Y:S01]  /*bc30*/  ISETP.GE.AND P6, PT, R4, RZ, PT ;  /* 0x000000ff0400720c */ /* 0x000fe20003fc6270 */
[----:B------:R-:W-:Y:S01]  /*bc40*/  @!P0 IMAD.IADD R203, R203, 0x1, -R201 ;  /* 0x00000001cbcb8824 */ /* 0x000fe200078e0ac9 */
[----:B------:R-:W-:Y:S02]  /*bc50*/  ISETP.GT.U32.AND P0, PT, R201, R252, PT ;  /* 0x000000fcc900720c */ /* 0x000fe40003f04070 */
[----:B------:R-:W-:-:S02]  /*bc60*/  ISETP.GE.AND P1, PT, R217, RZ, PT ;  /* 0x000000ffd900720c */ /* 0x000fc40003f26270 */
[C---:B------:R-:W-:Y:S01]  /*bc70*/  ISETP.GT.U32.AND P5, PT, R201.reuse, R207, PT ;  /* 0x000000cfc900720c */ /* 0x040fe20003fa4070 */
[----:B-1----:R-:W-:Y:S01]  /*bc80*/  IMAD R2, R126, 0x2, R2 ;  /* 0x000000027e027824 */ /* 0x002fe200078e0202 */
[----:B------:R-:W-:-:S04]  /*bc90*/  ISETP.GT.U32.AND P2, PT, R201, R249, PT ;  /* 0x000000f9c900720c */ /* 0x000fc80003f44070 */
[----:B------:R1:W-:Y:S01]  /*bca0*/  STL [R1+0x64], R2 ;  /* 0x0000640201007387 */ /* 0x0003e20000100800 */
[--C-:B------:R-:W-:Y:S02]  /*bcb0*/  @!P4 IMAD.IADD R251, R251, 0x1, -R201.reuse ;  /* 0x00000001fbfbc824 */ /* 0x100fe400078e0ac9 */
[----:B------:R-:W-:Y:S02]  /*bcc0*/  @!P0 IMAD.IADD R252, R252, 0x1, -R201 ;  /* 0x00000001fcfc8824 */ /* 0x000fe400078e0ac9 */
[----:B-1----:R-:W-:Y:S01]  /*bcd0*/  IMAD R2, R126, 0x2, R2 ;  /* 0x000000027e027824 */ /* 0x002fe200078e0202 */
[----:B------:R-:W-:Y:S02]  /*bce0*/  ISETP.GE.AND P4, PT, R204, RZ, PT ;  /* 0x000000ffcc00720c */ /* 0x000fe40003f86270 */
[----:B------:R-:W-:Y:S02]  /*bcf0*/  ISETP.GT.U32.AND P0, PT, R201, R252, PT ;  /* 0x000000fcc900720c */ /* 0x000fe40003f04070 */
[----:B------:R1:W-:Y:S02]  /*bd00*/  STL [R1+0xec], R2 ;  /* 0x0000ec0201007387 */ /* 0x0003e40000100800 */
[----:B-1----:R-:W-:-:S05]  /*bd10*/  IMAD R2, R126, 0x2, R2 ;  /* 0x000000027e027824 */ /* 0x002fca00078e0202 */
        /* <DEDUP_REMOVED lines=36> */
[----:B------:R1:W-:Y:S04]  /*bf60*/  STL [R1+0x12c], R2 ;  /* 0x00012c0201007387 */ /* 0x0003e80000100800 */
[----:B------:R-:W2:Y:S01]  /*bf70*/  LDL R4, [R1+0xdc8] ;  /* 0x000dc80001047983 */ /* 0x000ea20000100800 */
[----:B------:R-:W-:Y:S02]  /*bf80*/  @!P1 IMAD.MOV R203, RZ, RZ, -R203 ;  /* 0x000000ffffcb9224 */ /* 0x000fe400078e0acb */
[--C-:B------:R-:W-:Y:S02]  /*bf90*/  @!P5 IMAD.IADD R207, R207, 0x1, -R201.reuse ;  /* 0x00000001cfcfd824 */ /* 0x100fe400078e0ac9 */
[--C-:B------:R-:W-:Y:S02]  /*bfa0*/  @!P3 IMAD.IADD R250, R250, 0x1, -R201.reuse ;  /* 0x00000001fafab824 */ /* 0x100fe400078e0ac9 */
[----:B-1----:R-:W-:Y:S01]  /*bfb0*/  IMAD R2, R126, 0x2, R2 ;  /* 0x000000027e027824 */ /* 0x002fe200078e0202 */
[----:B------:R-:W-:Y:S01]  /*bfc0*/  ISETP.GE.AND P1, PT, R0, RZ, PT ;  /* 0x000000ff0000720c */ /* 0x000fe20003f26270 */
[--C-:B------:R-:W-:Y:S01]  /*bfd0*/  @!P2 IMAD.IADD R249, R249, 0x1, -R201.reuse ;  /* 0x00000001f9f9a824 */ /* 0x100fe200078e0ac9 */
[----:B------:R-:W-:Y:S01]  /*bfe0*/  ISETP.GE.AND P5, PT, R216, RZ, PT ;  /* 0x000000ffd800720c */ /* 0x000fe20003fa6270 */
[----:B------:R-:W-:Y:S01]  /*bff0*/  @!P6 IMAD.MOV R198, RZ, RZ, -R198 ;  /* 0x000000ffffc6e224 */ /* 0x000fe200078e0ac6 */
[----:B------:R1:W-:Y:S01]  /*c000*/  STL [R1+0x130], R2 ;  /* 0x0001300201007387 */ /* 0x0003e20000100800 */
[----:B------:R-:W-:Y:S01]  /*c010*/  ISETP.GE.AND P3, PT, R215, RZ, PT ;  /* 0x000000ffd700720c */ /* 0x000fe20003f66270 */
[----:B------:R-:W-:Y:S01]  /*c020*/  @!P0 IMAD.IADD R252, R252, 0x1, -R201 ;  /* 0x00000001fcfc8824 */ /* 0x000fe200078e0ac9 */
[----:B------:R-:W-:Y:S01]  /*c030*/  ISETP.GE.AND P2, PT, R3, RZ, PT ;  /* 0x000000ff0300720c */ /* 0x000fe20003f46270 */
[----:B-1----:R-:W-:-:S05]  /*c040*/  IMAD R2, R126, 0x2, R2 ;  /* 0x000000027e027824 */ /* 0x002fca00078e0202 */
[----:B------:R1:W-:Y:S04]  /*c050*/  STL [R1+0x134], R2 ;  /* 0x0001340201007387 */ /* 0x0003e80000100800 */
[----:B------:R-:W3:Y:S01]  /*c060*/  LDL R204, [R1+0xdcc] ;  /* 0x000dcc0001cc7983 */ /* 0x000ee20000100800 */
[----:B-1----:R-:W-:-:S05]  /*c070*/  IMAD R2, R126, 0x2, R2 ;  /* 0x000000027e027824 */ /* 0x002fca00078e0202 */
[----:B------:R1:W-:Y:S02]  /*c080*/  STL [R1+0x138], R2 ;  /* 0x0001380201007387 */ /* 0x0003e40000100800 */
[----:B-1----:R-:W-:-:S05]  /*c090*/  IMAD R2, R126, 0x2, R2 ;  /* 0x000000027e027824 */ /* 0x002fca00078e0202 */
[----:B------:R1:W-:Y:S02]  /*c0a0*/  STL [R1+0x140], R2 ;  /* 0x0001400201007387 */ /* 0x0003e40000100800 */
[----:B-1----:R-:W-:-:S04]  /*c0b0*/  IMAD R2, R126, 0x2, R2 ;  /* 0x000000027e027824 */ /* 0x002fc800078e0202 */
[C---:B------:R-:W-:Y:S01]  /*c0c0*/  IMAD R222, R126.reuse, 0x2, R2 ;  /* 0x000000027ede7824 */ /* 0x040fe200078e0202 */
[----:B------:R-:W-:Y:S04]  /*c0d0*/  STL [R1+0x13c], R2 ;  /* 0x00013c0201007387 */ /* 0x000fe80000100800 */
[----:B------:R-:W-:Y:S04]  /*c0e0*/  STL [R1+0xeec], R0 ;  /* 0x000eec0001007387 */ /* 0x000fe80000100800 */
[----:B------:R-:W4:Y:S04]  /*c0f0*/  LDL.LU R221, [R1+0x2c] ;  /* 0x00002c0001dd7983 */ /* 0x000f280000300800 */
[----:B------:R-:W2:Y:S04]  /*c100*/  LDL.LU R220, [R1+0x28] ;  /* 0x0000280001dc7983 */ /* 0x000ea80000300800 */
[----:B------:R-:W2:Y:S04]  /*c110*/  LDL.LU R219, [R1+0x24] ;  /* 0x0000240001db7983 */ /* 0x000ea80000300800 */
[----:B------:R1:W-:Y:S04]  /*c120*/  STL [R1+0x144], R222 ;  /* 0x000144de01007387 */ /* 0x0003e80000100800 */
[----:B------:R-:W2:Y:S04]  /*c130*/  LDL.LU R218, [R1+0x20] ;  /* 0x0000200001da7983 */ /* 0x000ea80000300800 */
[----:B------:R-:W2:Y:S01]  /*c140*/  LDL.LU R217, [R1+0x1c] ;  /* 0x00001c0001d97983 */ /* 0x000ea20000300800 */
[----:B-1----:R-:W-:-:S03]  /*c150*/  IMAD R222, R126, 0x2, R222 ;  /* 0x000000027ede7824 */ /* 0x002fc600078e02de */
[----:B------:R-:W2:Y:S04]  /*c160*/  LDL.LU R216, [R1+0x18] ;  /* 0x0000180001d87983 */ /* 0x000ea80000300800 */
[----:B------:R-:W2:Y:S04]  /*c170*/  LDL.LU R215, [R1+0x14] ;  /* 0x0000140001d77983 */ /* 0x000ea80000300800 */
[----:B------:R-:W2:Y:S04]  /*c180*/  LDL.LU R2, [R1+0x10] ;  /* 0x0000100001027983 */ /* 0x000ea80000300800 */
[----:B------:R-:W2:Y:S04]  /*c190*/  LDL.LU R0, [R1+0x8] ;  /* 0x0000080001007983 */ /* 0x000ea80000300800 */
[----:B------:R-:W2:Y:S01]  /*c1a0*/  LDL.LU R3, [R1] ;  /* 0x0000000001037983 */ /* 0x000ea20000300800 */
[----:B------:R-:W-:Y:S01]  /*c1b0*/  @!P1 IMAD.MOV R252, RZ, RZ, -R252 ;  /* 0x000000fffffc9224 */ /* 0x000fe200078e0afc */
[----:B------:R-:W-:-:S02]  /*c1c0*/  ISETP.NE.AND P0, PT, RZ, UR17, PT ;  /* 0x00000011ff007c0c */ /* 0x000fc4000bf05270 */
[----:B------:R-:W-:-:S04]  /*c1d0*/  LOP3.LUT R201, RZ, UR17, RZ, 0x33, !PT ;  /* 0x00000011ffc97c12 */ /* 0x000fc8000f8e33ff */
[C---:B------:R-:W-:Y:S02]  /*c1e0*/  SEL R252, R201.reuse, R252, !P0 ;  /* 0x000000fcc9fc7207 */ /* 0x040fe40004000000 */
[----:B------:R-:W-:Y:S02]  /*c1f0*/  SEL R200, R201, R200, !P0 ;  /* 0x000000c8c9c87207 */ /* 0x000fe40004000000 */
[----:B---3--:R-:W-:Y:S02]  /*c200*/  ISETP.GE.AND P6, PT, R204, RZ, PT ;  /* 0x000000ffcc00720c */ /* 0x008fe40003fc6270 */
[----:B------:R-:W3:Y:S04]  /*c210*/  LDL.LU R204, [R1+0xf18] ;  /* 0x000f180001cc7983 */ /* 0x000ee80000300800 */
[----:B------:R1:W-:Y:S02]  /*c220*/  STL [R1+0x14c], R222 ;  /* 0x00014cde01007387 */ /* 0x0003e40000100800 */
[----:B-1----:R-:W-:-:S05]  /*c230*/  IMAD R222, R126, 0x2, R222 ;  /* 0x000000027ede7824 */ /* 0x002fca00078e02de */
[----:B------:R1:W-:Y:S02]  /*c240*/  STL [R1+0x150], R222 ;  /* 0x000150de01007387 */ /* 0x0003e40000100800 */
[----:B-1----:R-:W-:-:S05]  /*c250*/  IMAD R222, R126, 0x2, R222 ;  /* 0x000000027ede7824 */ /* 0x002fca00078e02de */
[----:B------:R-:W-:Y:S04]  /*c260*/  STL [R1+0x148], R222 ;  /* 0x000148de01007387 */ /* 0x000fe80000100800 */
[----:B------:R1:W-:Y:S02]  /*c270*/  STL [R1+0x184], R252 ;  /* 0x000184fc01007387 */ /* 0x0003e40000100800 */
[----:B-1----:R-:W-:Y:S02]  /*c280*/  IMAD R252, R126, 0x2, R222 ;  /* 0x000000027efc7824 */ /* 0x002fe400078e02de */
[----:B------:R-:W3:Y:S04]  /*c290*/  LDL.LU R222, [R1+0xf14] ;  /* 0x000f140001de7983 */ /* 0x000ee80000300800 */
[----:B------:R1:W-:Y:S04]  /*c2a0*/  STL [R1+0x41c], R200 ;  /* 0x00041cc801007387 */ /* 0x0003e80000100800 */
[----:B-1----:R-:W3:Y:S01]  /*c2b0*/  LDL.LU R200, [R1+0xc] ;  /* 0x00000c0001c87983 */ /* 0x002ee20000300800 */
[----:B----4-:R-:W-:-:S02]  /*c2c0*/  SEL R221, R201, R221, !P0 ;  /* 0x000000ddc9dd7207 */ /* 0x010fc40004000000 */
[C---:B--2---:R-:W-:Y:S02]  /*c2d0*/  SEL R220, R201.reuse, R220, !P0 ;  /* 0x000000dcc9dc7207 */ /* 0x044fe40004000000 */
[C---:B------:R-:W-:Y:S01]  /*c2e0*/  SEL R219, R201.reuse, R219, !P0 ;  /* 0x000000dbc9db7207 */ /* 0x040fe20004000000 */
[----:B------:R1:W-:Y:S01]  /*c2f0*/  STL [R1+0x180], R221 ;  /* 0x000180dd01007387 */ /* 0x0003e20000100800 */
[C---:B------:R-:W-:Y:S02]  /*c300*/  SEL R218, R201.reuse, R218, !P0 ;  /* 0x000000dac9da7207 */ /* 0x040fe40004000000 */
[C---:B------:R-:W-:Y:S02]  /*c310*/  SEL R217, R201.reuse, R217, !P0 ;  /* 0x000000d9c9d97207 */ /* 0x040fe40004000000 */
[C---:B------:R-:W-:Y:S01]  /*c320*/  SEL R216, R201.reuse, R216, !P0 ;  /* 0x000000d8c9d87207 */ /* 0x040fe20004000000 */
[----:B-1----:R-:W2:Y:S04]  /*c330*/  LDL.LU R221, [R1+0xf10] ;  /* 0x000f100001dd7983 */ /* 0x002ea80000300800 */
[----:B------:R1:W-:Y:S01]  /*c340*/  STL [R1+0x17c], R220 ;  /* 0x00017cdc01007387 */ /* 0x0003e20000100800 */
[----:B------:R-:W-:-:S02]  /*c350*/  SEL R215, R201, R215, !P0 ;  /* 0x000000d7c9d77207 */ /* 0x000fc40004000000 */
[C---:B------:R-:W-:Y:S01]  /*c360*/  SEL R2, R201.reuse, R2, !P0 ;  /* 0x00000002c9027207 */ /* 0x040fe20004000000 */
[----:B-1----:R-:W4:Y:S04]  /*c370*/  LDL.LU R220, [R1+0xf0c] ;  /* 0x000f0c0001dc7983 */ /* 0x002f280000300800 */
[----:B------:R1:W-:Y:S04]  /*c380*/  STL [R1+0x178], R219 ;  /* 0x000178db01007387 */ /* 0x0003e80000100800 */
[----:B-1----:R-:W2:Y:S04]  /*c390*/  LDL.LU R219, [R1+0xf08] ;  /* 0x000f080001db7983 */ /* 0x002ea80000300800 */
[----:B------:R1:W-:Y:S04]  /*c3a0*/  STL [R1+0x174], R218 ;  /* 0x000174da01007387 */ /* 0x0003e80000100800 */
[----:B-1----:R-:W4:Y:S04]  /*c3b0*/  LDL.LU R218, [R1+0xf04] ;  /* 0x000f040001da7983 */ /* 0x002f280000300800 */
[----:B------:R1:W-:Y:S04]  /*c3c0*/  STL [R1+0x170], R217 ;  /* 0x000170d901007387 */ /* 0x0003e80000100800 */
[----:B-1----:R-:W2:Y:S04]  /*c3d0*/  LDL.LU R217, [R1+0xf00] ;  /* 0x000f000001d97983 */ /* 0x002ea80000300800 */
[----:B------:R1:W-:Y:S04]  /*c3e0*/  STL [R1+0x16c], R216 ;  /* 0x00016cd801007387 */ /* 0x0003e80000100800 */
[----:B-1----:R-:W4:Y:S04]  /*c3f0*/  LDL.LU R216, [R1+0xefc] ;  /* 0x000efc0001d87983 */ /* 0x002f280000300800 */
[----:B------:R1:W-:Y:S04]  /*c400*/  STL [R1+0x168], R215 ;  /* 0x000168d701007387 */ /* 0x0003e80000100800 */
[----:B-1----:R-:W2:Y:S04]  /*c410*/  LDL.LU R215, [R1+0xef8] ;  /* 0x000ef80001d77983 */ /* 0x002ea80000300800 */
[----:B------:R1:W-:Y:S01]  /*c420*/  STL [R1+0x164], R2 ;  /* 0x0001640201007387 */ /* 0x0003e20000100800 */
[----:B------:R-:W-:-:S03]  /*c430*/  SEL R7, R201, R7, !P0 ;  /* 0x00000007c9077207 */ /* 0x000fc60004000000 */
[----:B-1----:R-:W4:Y:S01]  /*c440*/  LDL.LU R2, [R1+0xef4] ;  /* 0x000ef40001027983 */ /* 0x002f220000300800 */
[----:B---3--:R-:W-:-:S05]  /*c450*/  SEL R200, R201, R200, !P0 ;  /* 0x000000c8c9c87207 */ /* 0x008fca0004000000 */
[----:B------:R1:W-:Y:S02]  /*c460*/  STL [R1+0x160], R200 ;  /* 0x000160c801007387 */ /* 0x0003e40000100800 */
[C---:B-1----:R-:W-:Y:S02]  /*c470*/  SEL R200, R201.reuse, R240, !P0 ;  /* 0x000000f0c9c87207 */ /* 0x042fe40004000000 */
[C---:B------:R-:W-:Y:S02]  /*c480*/  SEL R240, R201.reuse, R211, !P0 ;  /* 0x000000d3c9f07207 */ /* 0x040fe40004000000 */
[C---:B------:R-:W-:Y:S02]  /*c490*/  SEL R211, R201.reuse, R5, !P0 ;  /* 0x00000005c9d37207 */ /* 0x040fe40004000000 */
[C---:B------:R-:W-:Y:S01]  /*c4a0*/  SEL R5, R201.reuse, R6, !P0 ;  /* 0x00000006c9057207 */ /* 0x040fe20004000000 */
[----:B------:R-:W-:Y:S01]  /*c4b0*/  STL [R1+0x418], R240 ;  /* 0x000418f001007387 */ /* 0x000fe20000100800 */
[----:B------:R-:W-:-:S03]  /*c4c0*/  SEL R6, R201, R8, !P0 ;  /* 0x00000008c9067207 */ /* 0x000fc60004000000 */
[----:B------:R-:W-:Y:S04]  /*c4d0*/  STL [R1+0x3cc], R211 ;  /* 0x0003ccd301007387 */ /* 0x000fe80000100800 */
[----:B------:R1:W-:Y:S04]  /*c4e0*/  STL [R1+0x3c8], R5 ;  /* 0x0003c80501007387 */ /* 0x0003e80000100800 */
[----:B------:R3:W-:Y:S01]  /*c4f0*/  STL [R1+0x3c4], R7 ;  /* 0x0003c40701007387 */ /* 0x0007e20000100800 */
[----:B-1----:R-:W-:-:S03]  /*c500*/  SEL R5, R201, R9, !P0 ;  /* 0x00000009c9057207 */ /* 0x002fc60004000000 */
[----:B------:R1:W-:Y:S01]  /*c510*/  STL [R1+0x3c0], R6 ;  /* 0x0003c00601007387 */ /* 0x0003e20000100800 */
[----:B---3--:R-:W-:-:S03]  /*c520*/  SEL R7, R201, R10, !P0 ;  /* 0x0000000ac9077207 */ /* 0x008fc60004000000 */
[----:B------:R3:W-:Y:S01]  /*c530*/  STL [R1+0x3bc], R5 ;  /* 0x0003bc0501007387 */ /* 0x0007e20000100800 */
[----:B-1----:R-:W-:-:S03]  /*c540*/  SEL R6, R201, R11, !P0 ;  /* 0x0000000bc9067207 */ /* 0x002fc60004000000 */
[----:B------:R1:W-:Y:S01]  /*c550*/  STL [R1+0x3b8], R7 ;  /* 0x0003b80701007387 */ /* 0x0003e20000100800 */
[----:B---3--:R-:W-:-:S03]  /*c560*/  SEL R5, R201, R12, !P0 ;  /* 0x0000000cc9057207 */ /* 0x008fc60004000000 */
[----:B------:R3:W-:Y:S04]  /*c570*/  STL [R1+0x3b4], R6 ;  /* 0x0003b40601007387 */ /* 0x0007e80000100800 */
[----:B------:R3:W-:Y:S01]  /*c580*/  STL [R1+0x3b0], R5 ;  /* 0x0003b00501007387 */ /* 0x0007e20000100800 */
[C---:B-1----:R-:W-:Y:S01]  /*c590*/  SEL R7, R201.reuse, R13, !P0 ;  /* 0x0000000dc9077207 */ /* 0x042fe20004000000 */
[----:B------:R-:W-:Y:S01]  /*c5a0*/  @!P5 IMAD.MOV R207, RZ, RZ, -R207 ;  /* 0x000000ffffcfd224 */ /* 0x000fe200078e0acf */
[----:B------:R-:W1:Y:S01]  /*c5b0*/  LDC R13, c[0x0][0x230] ;  /* 0x00008c00ff0d7b82 */ /* 0x000e620000000800 */
[C---:B---3--:R-:W-:Y:S02]  /*c5c0*/  SEL R6, R201.reuse, R14, !P0 ;  /* 0x0000000ec9067207 */ /* 0x048fe40004000000 */
[----:B------:R3:W-:Y:S01]  /*c5d0*/  STL [R1+0x3ac], R7 ;  /* 0x0003ac0701007387 */ /* 0x0007e20000100800 */
[----:B------:R-:W-:-:S03]  /*c5e0*/  SEL R5, R201, R15, !P0 ;  /* 0x0000000fc9057207 */ /* 0x000fc60004000000 */
[----:B------:R3:W-:Y:S04]  /*c5f0*/  STL [R1+0x3a8], R6 ;  /* 0x0003a80601007387 */ /* 0x0007e80000100800 */
[----:B------:R2:W-:Y:S01]  /*c600*/  STL [R1+0x3a4], R5 ;  /* 0x0003a40501007387 */ /* 0x0005e20000100800 */
[C---:B---3--:R-:W-:Y:S02]  /*c610*/  SEL R7, R201.reuse, R16, !P0 ;  /* 0x00000010c9077207 */ /* 0x048fe40004000000 */
[----:B------:R-:W-:-:S03]  /*c620*/  SEL R6, R201, R17, !P0 ;  /* 0x00000011c9067207 */ /* 0x000fc60004000000 */
[----:B------:R3:W-:Y:S01]  /*c630*/  STL [R1+0x3a0], R7 ;  /* 0x0003a00701007387 */ /* 0x0007e20000100800 */
[----:B--2---:R-:W-:-:S03]  /*c640*/  SEL R5, R201, R18, !P0 ;  /* 0x00000012c9057207 */ /* 0x004fc60004000000 */
[----:B------:R2:W-:Y:S04]  /*c650*/  STL [R1+0x39c], R6 ;  /* 0x00039c0601007387 */ /* 0x0005e80000100800 */
[----:B------:R2:W-:Y:S01]  /*c660*/  STL [R1+0x398], R5 ;  /* 0x0003980501007387 */ /* 0x0005e20000100800 */
[C---:B---3--:R-:W-:Y:S02]  /*c670*/  SEL R7, R201.reuse, R19, !P0 ;  /* 0x00000013c9077207 */ /* 0x048fe40004000000 */
[----:B--2---:R-:W-:-:S03]  /*c680*/  SEL R6, R201, R20, !P0 ;  /* 0x00000014c9067207 */ /* 0x004fc60004000000 */
[----:B------:R2:W-:Y:S01]  /*c690*/  STL [R1+0x394], R7 ;  /* 0x0003940701007387 */ /* 0x0005e20000100800 */
[----:B------:R-:W-:-:S03]  /*c6a0*/  SEL R5, R201, R21, !P0 ;  /* 0x00000015c9057207 */ /* 0x000fc60004000000 */
[----:B------:R3:W-:Y:S04]  /*c6b0*/  STL [R1+0x390], R6 ;  /* 0x0003900601007387 */ /* 0x0007e80000100800 */
[----:B------:R4:W-:Y:S01]  /*c6c0*/  STL [R1+0x38c], R5 ;  /* 0x00038c0501007387 */ /* 0x0009e20000100800 */
[C---:B--2---:R-:W-:Y:S02]  /*c6d0*/  SEL R7, R201.reuse, R22, !P0 ;  /* 0x00000016c9077207 */ /* 0x044fe40004000000 */
[----:B---3--:R-:W-:-:S03]  /*c6e0*/  SEL R6, R201, R23, !P0 ;  /* 0x00000017c9067207 */ /* 0x008fc60004000000 */
[----:B------:R2:W-:Y:S01]  /*c6f0*/  STL [R1+0x388], R7 ;  /* 0x0003880701007387 */ /* 0x0005e20000100800 */
[----:B----4-:R-:W-:-:S03]  /*c700*/  SEL R5, R201, R24, !P0 ;  /* 0x00000018c9057207 */ /* 0x010fc60004000000 */
        /* <DEDUP_REMOVED lines=276> */
[----:B------:R3:W-:Y:S01]  /*d850*/  STL [R1+0x3ec], R6 ;  /* 0x0003ec0601007387 */ /* 0x0007e20000100800 */
[----:B------:R-:W-:-:S03]  /*d860*/  ISETP.NE.AND P5, PT, R4, RZ, PT ;  /* 0x000000ff0400720c */ /* 0x000fc60003fa5270 */
        /* <DEDUP_REMOVED lines=9> */
[----:B------:R-:W-:Y:S01]  /*d900*/  STL [R1+0x3d8], R7 ;  /* 0x0003d80701007387 */ /* 0x000fe20000100800 */
[----:B----4-:R-:W-:-:S03]  /*d910*/  SEL R5, R201, R171, !P0 ;  /* 0x000000abc9057207 */ /* 0x010fc60004000000 */
[----:B------:R-:W-:Y:S01]  /*d920*/  STL [R1+0x3d4], R6 ;  /* 0x0003d40601007387 */ /* 0x000fe20000100800 */
[----:B------:R-:W-:Y:S01]  /*d930*/  @!P6 IMAD.MOV R204, RZ, RZ, -R204 ;  /* 0x000000ffffcce224 */ /* 0x000fe200078e0acc */
[----:B------:R-:W-:Y:S02]  /*d940*/  @!P5 LOP3.LUT R204, RZ, R4, RZ, 0x33, !PT ;  /* 0x00000004ffccd212 */ /* 0x000fe400078e33ff */
[----:B------:R2:W-:Y:S04]  /*d950*/  STL [R1+0x3d0], R5 ;  /* 0x0003d00501007387 */ /* 0x0005e80000100800 */
[----:B------:R-:W3:Y:S04]  /*d960*/  LDL.LU R4, [R1+0xef0] ;  /* 0x000ef00001047983 */ /* 0x000ee80000300800 */
[----:B------:R-:W4:Y:S04]  /*d970*/  LDL.LU R23, [R1+0xa4] ;  /* 0x0000a40001177983 */ /* 0x000f280000300800 */
[----:B------:R-:W4:Y:S04]  /*d980*/  LDL.LU R22, [R1+0xa0] ;  /* 0x0000a00001167983 */ /* 0x000f280000300800 */
[----:B------:R-:W4:Y:S04]  /*d990*/  LDL.LU R161, [R1+0x9c] ;  /* 0x00009c0001a17983 */ /* 0x000f280000300800 */
[----:B------:R-:W4:Y:S04]  /*d9a0*/  LDL.LU R160, [R1+0xb8] ;  /* 0x0000b80001a07983 */ /* 0x000f280000300800 */
[----:B------:R-:W4:Y:S04]  /*d9b0*/  LDL.LU R162, [R1+0x40] ;  /* 0x0000400001a27983 */ /* 0x000f280000300800 */
[----:B------:R-:W4:Y:S04]  /*d9c0*/  LDL.LU R159, [R1+0x3c] ;  /* 0x00003c00019f7983 */ /* 0x000f280000300800 */
[----:B------:R-:W4:Y:S01]  /*d9d0*/  LDL.LU R158, [R1+0x38] ;  /* 0x00003800019e7983 */ /* 0x000f220000300800 */
[----:B-1----:R-:W-:-:S03]  /*d9e0*/  VIADD R14, R13, 0x7f ;  /* 0x0000007f0d0e7836 */ /* 0x002fc60000000000 */
[----:B------:R-:W4:Y:S04]  /*d9f0*/  LDL.LU R157, [R1+0x34] ;  /* 0x00003400019d7983 */ /* 0x000f280000300800 */
[----:B------:R-:W4:Y:S04]  /*da00*/  LDL.LU R13, [R1+0x30] ;  /* 0x00003000010d7983 */ /* 0x000f280000300800 */
[----:B------:R-:W4:Y:S04]  /*da10*/  LDL.LU R156, [R1+0x44] ;  /* 0x00004400019c7983 */ /* 0x000f280000300800 */
[----:B------:R-:W4:Y:S01]  /*da20*/  LDL.LU R155, [R1+0x58] ;  /* 0x00005800019b7983 */ /* 0x000f220000300800 */
[----:B------:R-:W-:-:S03]  /*da30*/  SEL R211, R201, R153, !P0 ;  /* 0x00000099c9d37207 */ /* 0x000fc60004000000 */
[----:B------:R-:W4:Y:S04]  /*da40*/  LDL.LU R154, [R1+0x74] ;  /* 0x00007400019a7983 */ /* 0x000f280000300800 */
[----:B------:R-:W4:Y:S04]  /*da50*/  LDL.LU R153, [R1+0x60] ;  /* 0x0000600001997983 */ /* 0x000f280000300800 */
[----:B------:R-:W4:Y:S01]  /*da60*/  LDL.LU R152, [R1+0x70] ;  /* 0x0000700001987983 */ /* 0x000f220000300800 */
[----:B------:R-:W-:Y:S02]  /*da70*/  @!P3 IMAD.MOV R250, RZ, RZ, -R250 ;  /* 0x000000fffffab224 */ /* 0x000fe400078e0afa */
[----:B------:R-:W-:-:S02]  /*da80*/  @!P4 IMAD.MOV R251, RZ, RZ, -R251 ;  /* 0x000000fffffbc224 */ /* 0x000fc400078e0afb */
[----:B------:R-:W-:Y:S02]  /*da90*/  @!P2 IMAD.MOV R249, RZ, RZ, -R249 ;  /* 0x000000fffff9a224 */ /* 0x000fe400078e0af9 */
[----:B------:R-:W-:Y:S01]  /*daa0*/  IMAD R11, R204, UR4, RZ ;  /* 0x00000004cc0b7c24 */ /* 0x000fe2000f8e02ff */
[C---:B------:R-:W-:Y:S02]  /*dab0*/  SEL R0, R201.reuse, R0, !P0 ;  /* 0x00000000c9007207 */ /* 0x040fe40004000000 */
[C---:B------:R-:W-:Y:S02]  /*dac0*/  SEL R2, R201.reuse, R2, !P0 ;  /* 0x00000002c9027207 */ /* 0x040fe40004000000 */
[C---:B------:R-:W-:Y:S02]  /*dad0*/  SEL R3, R201.reuse, R3, !P0 ;  /* 0x00000003c9037207 */ /* 0x040fe40004000000 */
[C---:B------:R-:W-:Y:S02]  /*dae0*/  SEL R215, R201.reuse, R215, !P0 ;  /* 0x000000d7c9d77207 */ /* 0x040fe40004000000 */
[----:B------:R-:W-:-:S02]  /*daf0*/  SEL R216, R201, R216, !P0 ;  /* 0x000000d8c9d87207 */ /* 0x000fc40004000000 */
[C---:B------:R-:W-:Y:S02]  /*db00*/  SEL R217, R201.reuse, R217, !P0 ;  /* 0x000000d9c9d97207 */ /* 0x040fe40004000000 */
        /* <DEDUP_REMOVED lines=68> */
[C---:B------:R-:W-:Y:S01]  /*df50*/  SEL R207, R201.reuse, R207, !P0 ;  /* 0x000000cfc9cf7207 */ /* 0x040fe20004000000 */
[----:B------:R-:W1:Y:S01]  /*df60*/  S2R R240, SR_TID.X ;  /* 0x0000000000f07919 */ /* 0x000e620000002100 */
[C---:B------:R-:W-:Y:S01]  /*df70*/  SEL R250, R201.reuse, R250, !P0 ;  /* 0x000000fac9fa7207 */ /* 0x040fe20004000000 */
[----:B--2---:R-:W-:Y:S01]  /*df80*/  IMAD R5, R126, 0x2, R252 ;  /* 0x000000027e057824 */ /* 0x004fe200078e02fc */
[C---:B------:R-:W-:Y:S01]  /*df90*/  SEL R251, R201.reuse, R251, !P0 ;  /* 0x000000fbc9fb7207 */ /* 0x040fe20004000000 */
[----:B------:R-:W-:Y:S01]  /*dfa0*/  ULDC.64 UR4, c[0x0][0x218] ;  /* 0x0000860000047ab9 */ /* 0x000fe20000000a00 */
[----:B------:R-:W-:-:S02]  /*dfb0*/  SEL R201, R201, R249, !P0 ;  /* 0x000000f9c9c97207 */ /* 0x000fc40004000000 */
[----:B------:R-:W-:-:S04]  /*dfc0*/  LEA R12, P0, R11, UR6, 0x2 ;  /* 0x000000060b0c7c11 */ /* 0x000fc8000f8010ff */
[----:B------:R-:W-:Y:S02]  /*dfd0*/  LEA.HI.X.SX32 R11, R11, UR7, 0x2, P0 ;  /* 0x000000070b0b7c11 */ /* 0x000fe400080f16ff */
[----:B------:R-:W-:Y:S02]  /*dfe0*/  ISETP.GT.AND P0, PT, R14, 0x7f, PT ;  /* 0x0000007f0e00780c */ /* 0x000fe40003f04270 */
[CC--:B---3--:R-:W-:Y:S02]  /*dff0*/  LEA R20, P4, R4.reuse, R12.reuse, 0x2 ;  /* 0x0000000c04147211 */ /* 0x0c8fe400078810ff */
[-C--:B----4-:R-:W-:Y:S02]  /*e000*/  LEA R18, P5, R23, R12.reuse, 0x2 ;  /* 0x0000000c17127211 */ /* 0x090fe400078a10ff */
[----:B------:R-:W-:Y:S02]  /*e010*/  LEA.HI.X.SX32 R21, R4, R11, 0x2, P4 ;  /* 0x0000000b04157211 */ /* 0x000fe400020f16ff */
[----:B------:R-:W-:-:S02]  /*e020*/  LEA R16, P2, R22, R12, 0x2 ;  /* 0x0000000c16107211 */ /* 0x000fc400078410ff */
[-C--:B------:R-:W-:Y:S02]  /*e030*/  LEA.HI.X.SX32 R19, R23, R11.reuse, 0x2, P5 ;  /* 0x0000000b17137211 */ /* 0x080fe400028f16ff */
[CC--:B------:R-:W-:Y:S01]  /*e040*/  LEA R14, P3, R161.reuse, R12.reuse, 0x2 ;  /* 0x0000000ca10e7211 */ /* 0x0c0fe200078610ff */
[----:B------:R2:W-:Y:S01]  /*e050*/  STL.64 [R1+0x660], R20 ;  /* 0x0006601401007387 */ /* 0x0005e20000100a00 */
[-C--:B------:R-:W-:Y:S02]  /*e060*/  LEA.HI.X.SX32 R17, R22, R11.reuse, 0x2, P2 ;  /* 0x0000000b16117211 */ /* 0x080fe400010f16ff */
[----:B------:R-:W-:Y:S01]  /*e070*/  LEA.HI.X.SX32 R15, R161, R11, 0x2, P3 ;  /* 0x0000000ba10f7211 */ /* 0x000fe200018f16ff */
[----:B------:R-:W3:Y:S04]  /*e080*/  LDL.LU R23, [R1+0x6c] ;  /* 0x00006c0001177983 */ /* 0x000ee80000300800 */
[----:B------:R4:W-:Y:S01]  /*e090*/  STL.64 [R1+0x658], R18 ;  /* 0x0006581201007387 */ /* 0x0009e20000100a00 */
[----:B--2---:R-:W-:-:S03]  /*e0a0*/  LEA R20, P4, R160, R12, 0x2 ;  /* 0x0000000ca0147211 */ /* 0x004fc600078810ff */
[----:B------:R-:W2:Y:S01]  /*e0b0*/  LDL.LU R22, [R1+0x4c] ;  /* 0x00004c0001167983 */ /* 0x000ea20000300800 */
[----:B------:R-:W-:-:S03]  /*e0c0*/  LEA.HI.X.SX32 R21, R160, R11, 0x2, P4 ;  /* 0x0000000ba0157211 */ /* 0x000fc600020f16ff */
[----:B------:R1:W-:Y:S01]  /*e0d0*/  STL.64 [R1+0x650], R16 ;  /* 0x0006501001007387 */ /* 0x0003e20000100a00 */
[----:B----4-:R-:W-:-:S03]  /*e0e0*/  LEA R18, P5, R162, R12, 0x2 ;  /* 0x0000000ca2127211 */ /* 0x010fc600078a10ff */
[----:B------:R-:W4:Y:S01]  /*e0f0*/  LDL.LU R161, [R1+0x48] ;  /* 0x0000480001a17983 */ /* 0x000f220000300800 */
[----:B------:R-:W-:-:S03]  /*e100*/  LEA.HI.X.SX32 R19, R162, R11, 0x2, P5 ;  /* 0x0000000ba2137211 */ /* 0x000fc600028f16ff */
[----:B------:R1:W-:Y:S02]  /*e110*/  STL.64 [R1+0x648], R14 ;  /* 0x0006480e01007387 */ /* 0x0003e40000100a00 */
[CC--:B-1----:R-:W-:Y:S02]  /*e120*/  LEA R16, P2, R159.reuse, R12.reuse, 0x2 ;  /* 0x0000000c9f107211 */ /* 0x0c2fe400078410ff */
[----:B------:R-:W4:Y:S02]  /*e130*/  LDL.LU R160, [R1+0x54] ;  /* 0x0000540001a07983 */ /* 0x000f240000300800 */
[----:B------:R-:W-:Y:S02]  /*e140*/  LEA.HI.X.SX32 R17, R159, R11, 0x2, P2 ;  /* 0x0000000b9f117211 */ /* 0x000fe400010f16ff */
[----:B------:R1:W-:Y:S01]  /*e150*/  STL.64 [R1+0x640], R20 ;  /* 0x0006401401007387 */ /* 0x0003e20000100a00 */
[----:B------:R-:W-:-:S03]  /*e160*/  LEA R14, P3, R158, R12, 0x2 ;  /* 0x0000000c9e0e7211 */ /* 0x000fc600078610ff */
        /* <DEDUP_REMOVED lines=16> */
[----:B------:R-:W4:Y:S04]  /*e270*/  LDL.LU R13, [R1+0x7c] ;  /* 0x00007c00010d7983 */ /* 0x000f280000300800 */
[----:B------:R1:W-:Y:S01]  /*e280*/  STL.64 [R1+0x618], R18 ;  /* 0x0006181201007387 */ /* 0x0003e20000100a00 */
[----:B------:R-:W-:-:S03]  /*e290*/  LEA.HI.X.SX32 R15, R155, R11, 0x2, P3 ;  /* 0x0000000b9b0f7211 */ /* 0x000fc600018f16ff */
[----:B------:R-:W4:Y:S01]  /*e2a0*/  LDL.LU R157, [R1+0xf0] ;  /* 0x0000f000019d7983 */ /* 0x000f220000300800 */
[----:B-1----:R-:W-:-:S03]  /*e2b0*/  LEA R20, P4, R154, R12, 0x2 ;  /* 0x0000000c9a147211 */ /* 0x002fc600078810ff */
[----:B------:R1:W-:Y:S04]  /*e2c0*/  STL.64 [R1+0x610], R16 ;  /* 0x0006101001007387 */ /* 0x0003e80000100a00 */
[----:B------:R-:W4:Y:S01]  /*e2d0*/  LDL.LU R156, [R1+0x104] ;  /* 0x00010400019c7983 */ /* 0x000f220000300800 */
[----:B------:R-:W-:-:S03]  /*e2e0*/  LEA R18, P5, R153, R12, 0x2 ;  /* 0x0000000c99127211 */ /* 0x000fc600078a10ff */
[----:B------:R-:W4:Y:S01]  /*e2f0*/  LDL.LU R155, [R1+0x64] ;  /* 0x00006400019b7983 */ /* 0x000f220000300800 */
[-C--:B------:R-:W-:Y:S02]  /*e300*/  LEA.HI.X.SX32 R21, R154, R11.reuse, 0x2, P4 ;  /* 0x0000000b9a157211 */ /* 0x080fe400020f16ff */
[----:B------:R-:W-:Y:S01]  /*e310*/  LEA.HI.X.SX32 R19, R153, R11, 0x2, P5 ;  /* 0x0000000b99137211 */ /* 0x000fe200028f16ff */
[----:B------:R3:W-:Y:S01]  /*e320*/  STL.64 [R1+0x608], R14 ;  /* 0x0006080e01007387 */ /* 0x0007e20000100a00 */
[----:B-1----:R-:W-:-:S03]  /*e330*/  LEA R16, P2, R152, R12, 0x2 ;  /* 0x0000000c98107211 */ /* 0x002fc600078410ff */
[----:B------:R-:W4:Y:S01]  /*e340*/  LDL.LU R154, [R1+0xec] ;  /* 0x0000ec00019a7983 */ /* 0x000f220000300800 */
[----:B------:R-:W-:-:S03]  /*e350*/  LEA.HI.X.SX32 R17, R152, R11, 0x2, P2 ;  /* 0x0000000b98117211 */ /* 0x000fc600010f16ff */
[----:B------:R2:W-:Y:S04]  /*e360*/  STL.64 [R1+0x600], R20 ;  /* 0x0006001401007387 */ /* 0x0005e80000100a00 */
[----:B------:R-:W4:Y:S04]  /*e370*/  LDL.LU R153, [R1+0xe8] ;  /* 0x0000e80001997983 */ /* 0x000f280000300800 */
[----:B------:R4:W-:Y:S04]  /*e380*/  STL.64 [R1+0xd0], R18 ;  /* 0x0000d01201007387 */ /* 0x0009e80000100a00 */
[----:B------:R-:W4:Y:S04]  /*e390*/  LDL.LU R152, [R1+0xd8] ;  /* 0x0000d80001987983 */ /* 0x000f280000300800 */
[----:B------:R1:W-:Y:S01]  /*e3a0*/  STL.64 [R1+0xc8], R16 ;  /* 0x0000c81001007387 */ /* 0x0003e20000100a00 */
[----:B---3--:R-:W-:-:S04]  /*e3b0*/  LEA R14, P3, R23, R12, 0x2 ;  /* 0x0000000c170e7211 */ /* 0x008fc800078610ff */
[----:B------:R-:W-:Y:S02]  /*e3c0*/  LEA.HI.X.SX32 R15, R23, R11, 0x2, P3 ;  /* 0x0000000b170f7211 */ /* 0x000fe400018f16ff */
[----:B------:R-:W3:Y:S01]  /*e3d0*/  LDL.LU R23, [R1+0xdc] ;  /* 0x0000dc0001177983 */ /* 0x000ee20000300800 */
[----:B--2---:R-:W-:-:S03]  /*e3e0*/  LEA R20, P4, R22, R12, 0x2 ;  /* 0x0000000c16147211 */ /* 0x004fc600078810ff */
[----:B------:R2:W-:Y:S01]  /*e3f0*/  STL.64 [R1+0xc0], R14 ;  /* 0x0000c00e01007387 */ /* 0x0005e20000100a00 */
[----:B------:R-:W-:-:S03]  /*e400*/  LEA.HI.X.SX32 R21, R22, R11, 0x2, P4 ;  /* 0x0000000b16157211 */ /* 0x000fc600020f16ff */
[----:B------:R-:W3:Y:S01]  /*e410*/  LDL.LU R22, [R1+0x100] ;  /* 0x0001000001167983 */ /* 0x000ee20000300800 */
[----:B----4-:R-:W-:-:S04]  /*e420*/  LEA R18, P5, R161, R12, 0x2 ;  /* 0x0000000ca1127211 */ /* 0x010fc800078a10ff */
[-C--:B------:R-:W-:Y:S02]  /*e430*/  LEA.HI.X.SX32 R19, R161, R11.reuse, 0x2, P5 ;  /* 0x0000000ba1137211 */ /* 0x080fe400028f16ff */
[CC--:B-1----:R-:W-:Y:S01]  /*e440*/  LEA R16, P2, R160.reuse, R12.reuse, 0x2 ;  /* 0x0000000ca0107211 */ /* 0x0c2fe200078410ff */
[----:B------:R1:W-:Y:S03]  /*e450*/  STL.64 [R1+0xb8], R20 ;  /* 0x0000b81401007387 */ /* 0x0003e60000100a00 */
[----:B------:R-:W-:Y:S01]  /*e460*/  LEA.HI.X.SX32 R17, R160, R11, 0x2, P2 ;  /* 0x0000000ba0117211 */ /* 0x000fe200010f16ff */
[----:B------:R-:W4:Y:S01]  /*e470*/  LDL.LU R161, [R1+0xfc] ;  /* 0x0000fc0001a17983 */ /* 0x000f220000300800 */
[----:B--2---:R-:W-:-:S03]  /*e480*/  LEA R14, P3, R163, R12, 0x2 ;  /* 0x0000000ca30e7211 */ /* 0x004fc600078610ff */
[----:B------:R2:W-:Y:S01]  /*e490*/  STL.64 [R1+0xb0], R18 ;  /* 0x0000b01201007387 */ /* 0x0005e20000100a00 */
[----:B------:R-:W-:-:S03]  /*e4a0*/  LEA.HI.X.SX32 R15, R163, R11, 0x2, P3 ;  /* 0x0000000ba30f7211 */ /* 0x000fc600018f16ff */
[----:B------:R-:W4:Y:S01]  /*e4b0*/  LDL.LU R160, [R1+0xf8] ;  /* 0x0000f80001a07983 */ /* 0x000f220000300800 */
[----:B-1----:R-:W-:-:S03]  /*e4c0*/  LEA R20, P4, R159, R12, 0x2 ;  /* 0x0000000c9f147211 */ /* 0x002fc600078810ff */
[----:B------:R1:W-:Y:S01]  /*e4d0*/  STL.64 [R1+0xa8], R16 ;  /* 0x0000a81001007387 */ /* 0x0003e20000100a00 */
[-C--:B------:R-:W-:Y:S02]  /*e4e0*/  LEA.HI.X.SX32 R21, R159, R11.reuse, 0x2, P4 ;  /* 0x0000000b9f157211 */ /* 0x080fe400020f16ff */
[CC--:B--2---:R-:W-:Y:S01]  /*e4f0*/  LEA R18, P5, R158.reuse, R12.reuse, 0x2 ;  /* 0x0000000c9e127211 */ /* 0x0c4fe200078a10ff */
[----:B------:R2:W-:Y:S03]  /*e500*/  STL.64 [R1+0xa0], R14 ;  /* 0x0000a00e01007387 */ /* 0x0005e60000100a00 */
[----:B------:R-:W-:Y:S01]  /*e510*/  LEA.HI.X.SX32 R19, R158, R11, 0x2, P5 ;  /* 0x0000000b9e137211 */ /* 0x000fe200028f16ff */
[----:B------:R-:W4:Y:S01]  /*e520*/  LDL.LU R159, [R1+0xe4] ;  /* 0x0000e400019f7983 */ /* 0x000f220000300800 */
[----:B-1----:R-:W-:-:S03]  /*e530*/  LEA R16, P2, R162, R12, 0x2 ;  /* 0x0000000ca2107211 */ /* 0x002fc600078410ff */
[----:B------:R1:W-:Y:S01]  /*e540*/  STL.64 [R1+0x98], R20 ;  /* 0x0000981401007387 */ /* 0x0003e20000100a00 */
[----:B------:R-:W-:-:S03]  /*e550*/  LEA.HI.X.SX32 R17, R162, R11, 0x2, P2 ;  /* 0x0000000ba2117211 */ /* 0x000fc600010f16ff */
[----:B------:R-:W4:Y:S01]  /*e560*/  LDL.LU R158, [R1+0xe0] ;  /* 0x0000e000019e7983 */ /* 0x000f220000300800 */
[----:B--2---:R-:W-:-:S03]  /*e570*/  LEA R14, P3, R13, R12, 0x2 ;  /* 0x0000000c0d0e7211 */ /* 0x004fc600078610ff */
[----:B------:R2:W-:Y:S01]  /*e580*/  STL.64 [R1+0x90], R18 ;  /* 0x0000901201007387 */ /* 0x0005e20000100a00 */
[----:B------:R-:W-:-:S03]  /*e590*/  LEA.HI.X.SX32 R15, R13, R11, 0x2, P3 ;  /* 0x0000000b0d0f7211 */ /* 0x000fc600018f16ff */
[----:B------:R2:W-:Y:S01]  /*e5a0*/  STL.64 [R1+0x88], R16 ;  /* 0x0000881001007387 */ /* 0x0005e20000100a00 */
[----:B-1----:R-:W-:-:S03]  /*e5b0*/  LEA R20, P4, R157, R12, 0x2 ;  /* 0x0000000c9d147211 */ /* 0x002fc600078810ff */
[----:B------:R-:W4:Y:S01]  /*e5c0*/  LDL.LU R13, [R1+0xf4] ;  /* 0x0000f400010d7983 */ /* 0x000f220000300800 */
[-C--:B------:R-:W-:Y:S02]  /*e5d0*/  LEA.HI.X.SX32 R21, R157, R11.reuse, 0x2, P4 ;  /* 0x0000000b9d157211 */ /* 0x080fe400020f16ff */
[CC--:B--2---:R-:W-:Y:S02]  /*e5e0*/  LEA R18, P5, R156.reuse, R12.reuse, 0x2 ;  /* 0x0000000c9c127211 */ /* 0x0c4fe400078a10ff */
[C---:B------:R-:W-:Y:S02]  /*e5f0*/  LEA R16, P2, R155.reuse, R12, 0x2 ;  /* 0x0000000c9b107211 */ /* 0x040fe400078410ff */
[-C--:B------:R-:W-:Y:S01]  /*e600*/  LEA.HI.X.SX32 R19, R156, R11.reuse, 0x2, P5 ;  /* 0x0000000b9c137211 */ /* 0x080fe200028f16ff */
[----:B------:R1:W-:Y:S01]  /*e610*/  STL.64 [R1+0x80], R14 ;  /* 0x0000800e01007387 */ /* 0x0003e20000100a00 */
[----:B------:R-:W-:-:S03]  /*e620*/  LEA.HI.X.SX32 R17, R155, R11, 0x2, P2 ;  /* 0x0000000b9b117211 */ /* 0x000fc600010f16ff */
[----:B------:R-:W2:Y:S04]  /*e630*/  LDL.LU R163, [R1+0x10c] ;  /* 0x00010c0001a37983 */ /* 0x000ea80000300800 */
[----:B------:R1:W-:Y:S04]  /*e640*/  STL.64 [R1+0x78], R20 ;  /* 0x0000781401007387 */ /* 0x0003e80000100a00 */
[----:B------:R1:W-:Y:S02]  /*e650*/  STL.64 [R1+0x70], R18 ;  /* 0x0000701201007387 */ /* 0x0003e40000100a00 */
[----:B-1----:R-:W-:-:S02]  /*e660*/  LEA R14, P3, R154, R12, 0x2 ;  /* 0x0000000c9a0e7211 */ /* 0x002fc400078610ff */
[----:B------:R-:W2:Y:S02]  /*e670*/  LDL.LU R162, [R1+0x108] ;  /* 0x0001080001a27983 */ /* 0x000ea40000300800 */
[----:B------:R-:W-:Y:S02]  /*e680*/  LEA.HI.X.SX32 R15, R154, R11, 0x2, P3 ;  /* 0x0000000b9a0f7211 */ /* 0x000fe400018f16ff */
[----:B------:R3:W-:Y:S01]  /*e690*/  STL.64 [R1+0x68], R16 ;  /* 0x0000681001007387 */ /* 0x0007e20000100a00 */
[----:B------:R-:W-:-:S03]  /*e6a0*/  LEA R20, P4, R153, R12, 0x2 ;  /* 0x0000000c99147211 */ /* 0x000fc600078810ff */
[----:B------:R-:W2:Y:S01]  /*e6b0*/  LDL.LU R157, [R1+0x114] ;  /* 0x00011400019d7983 */ /* 0x000ea20000300800 */
[C---:B------:R-:W-:Y:S02]  /*e6c0*/  LEA R18, P5, R152.reuse, R12, 0x2 ;  /* 0x0000000c98127211 */ /* 0x040fe400078a10ff */
[-C--:B------:R-:W-:Y:S01]  /*e6d0*/  LEA.HI.X.SX32 R21, R153, R11.reuse, 0x2, P4 ;  /* 0x0000000b99157211 */ /* 0x080fe200020f16ff */
[----:B------:R1:W-:Y:S01]  /*e6e0*/  STL.64 [R1+0x60], R14 ;  /* 0x0000600e01007387 */ /* 0x0003e20000100a00 */
[----:B------:R-:W-:-:S03]  /*e6f0*/  LEA.HI.X.SX32 R19, R152, R11, 0x2, P5 ;  /* 0x0000000b98137211 */ /* 0x000fc600028f16ff */
[----:B------:R-:W2:Y:S04]  /*e700*/  LDL.LU R156, [R1+0x124] ;  /* 0x00012400019c7983 */ /* 0x000ea80000300800 */
[----:B------:R4:W-:Y:S04]  /*e710*/  STL.64 [R1+0x58], R20 ;  /* 0x0000581401007387 */ /* 0x0009e80000100a00 */
[----:B------:R-:W2:Y:S04]  /*e720*/  LDL.LU R155, [R1+0x11c] ;  /* 0x00011c00019b7983 */ /* 0x000ea80000300800 */
[----:B------:R-:W2:Y:S04]  /*e730*/  LDL.LU R154, [R1+0x110] ;  /* 0x00011000019a7983 */ /* 0x000ea80000300800 */
[----:B------:R4:W-:Y:S04]  /*e740*/  STL.64 [R1+0x50], R18 ;  /* 0x0000501201007387 */ /* 0x0009e80000100a00 */
[----:B------:R-:W2:Y:S04]  /*e750*/  LDL.LU R153, [R1+0x118] ;  /* 0x0001180001997983 */ /* 0x000ea80000300800 */
[----:B------:R-:W2:Y:S01]  /*e760*/  LDL.LU R152, [R1+0x120] ;  /* 0x0001200001987983 */ /* 0x000ea20000300800 */
[----:B---3--:R-:W-:-:S04]  /*e770*/  LEA R16, P2, R23, R12, 0x2 ;  /* 0x0000000c17107211 */ /* 0x008fc800078410ff */
[----:B------:R-:W-:Y:S02]  /*e780*/  LEA.HI.X.SX32 R17, R23, R11, 0x2, P2 ;  /* 0x0000000b17117211 */ /* 0x000fe400010f16ff */
[----:B-1----:R-:W-:-:S03]  /*e790*/  LEA R14, P3, R22, R12, 0x2 ;  /* 0x0000000c160e7211 */ /* 0x002fc600078610ff */
[----:B------:R1:W-:Y:S01]  /*e7a0*/  STL.64 [R1+0x48], R16 ;  /* 0x0000481001007387 */ /* 0x0003e20000100a00 */
[----:B------:R-:W-:-:S03]  /*e7b0*/  LEA.HI.X.SX32 R15, R22, R11, 0x2, P3 ;  /* 0x0000000b160f7211 */ /* 0x000fc600018f16ff */
[----:B------:R-:W3:Y:S04]  /*e7c0*/  LDL.LU R23, [R1+0x128] ;  /* 0x0001280001177983 */ /* 0x000ee80000300800 */
[----:B------:R-:W3:Y:S01]  /*e7d0*/  LDL.LU R22, [R1+0x12c] ;  /* 0x00012c0001167983 */ /* 0x000ee20000300800 */
[----:B----4-:R-:W-:-:S04]  /*e7e0*/  LEA R20, P4, R161, R12, 0x2 ;  /* 0x0000000ca1147211 */ /* 0x010fc800078810ff */
[-C--:B------:R-:W-:Y:S02]  /*e7f0*/  LEA.HI.X.SX32 R21, R161, R11.reuse, 0x2, P4 ;  /* 0x0000000ba1157211 */ /* 0x080fe400020f16ff */
[CC--:B------:R-:W-:Y:S01]  /*e800*/  LEA R18, P5, R160.reuse, R12.reuse, 0x2 ;  /* 0x0000000ca0127211 */ /* 0x0c0fe200078a10ff */
[----:B------:R-:W-:Y:S03]  /*e810*/  STL.64 [R1+0x40], R14 ;  /* 0x0000400e01007387 */ /* 0x000fe60000100a00 */
[----:B------:R-:W-:Y:S01]  /*e820*/  LEA.HI.X.SX32 R19, R160, R11, 0x2, P5 ;  /* 0x0000000ba0137211 */ /* 0x000fe200028f16ff */
[----:B------:R4:W-:Y:S01]  /*e830*/  STL.64 [R1+0x38], R20 ;  /* 0x0000381401007387 */ /* 0x0009e20000100a00 */
[----:B-1----:R-:W-:-:S03]  /*e840*/  LEA R16, P2, R159, R12, 0x2 ;  /* 0x0000000c9f107211 */ /* 0x002fc600078410ff */
[----:B----4-:R-:W4:Y:S01]  /*e850*/  LDL.LU R21, [R1+0x130] ;  /* 0x0001300001157983 */ /* 0x010f220000300800 */
[----:B------:R-:W-:-:S03]  /*e860*/  LEA.HI.X.SX32 R17, R159, R11, 0x2, P2 ;  /* 0x0000000b9f117211 */ /* 0x000fc600010f16ff */
[----:B------:R-:W4:Y:S01]  /*e870*/  LDL.LU R20, [R1+0x134] ;  /* 0x0001340001147983 */ /* 0x000f220000300800 */
[----:B------:R-:W-:-:S03]  /*e880*/  LEA R14, P3, R158, R12, 0x2 ;  /* 0x0000000c9e0e7211 */ /* 0x000fc600078610ff */
[----:B------:R1:W-:Y:S01]  /*e890*/  STL.64 [R1+0x30], R18 ;  /* 0x0000301201007387 */ /* 0x0003e20000100a00 */
[-C--:B------:R-:W-:Y:S02]  /*e8a0*/  LEA.HI.X.SX32 R15, R158, R11.reuse, 0x2, P3 ;  /* 0x0000000b9e0f7211 */ /* 0x080fe400018f16ff */
[C---:B------:R-:W-:Y:S01]  /*e8b0*/  LEA R166, P4, R13.reuse, R12, 0x2 ;  /* 0x0000000c0da67211 */ /* 0x040fe200078810ff */
[----:B-1----:R-:W4:Y:S04]  /*e8c0*/  LDL.LU R19, [R1+0x138] ;  /* 0x0001380001137983 */ /* 0x002f280000300800 */
[----:B------:R-:W4:Y:S01]  /*e8d0*/  LDL.LU R18, [R1+0x140] ;  /* 0x0001400001127983 */ /* 0x000f220000300800 */
[----:B------:R-:W-:-:S03]  /*e8e0*/  LEA.HI.X.SX32 R167, R13, R11, 0x2, P4 ;  /* 0x0000000b0da77211 */ /* 0x000fc600020f16ff */
[----:B------:R1:W-:Y:S01]  /*e8f0*/  STL.64 [R1+0x28], R16 ;  /* 0x0000281001007387 */ /* 0x0003e20000100a00 */
[----:B--2---:R-:W-:-:S03]  /*e900*/  LEA R164, P5, R163, R12, 0x2 ;  /* 0x0000000ca3a47211 */ /* 0x004fc600078a10ff */
[----:B-1----:R-:W2:Y:S01]  /*e910*/  LDL.LU R17, [R1+0x13c] ;  /* 0x00013c0001117983 */ /* 0x002ea20000300800 */
[----:B------:R-:W-:-:S03]  /*e920*/  LEA.HI.X.SX32 R165, R163, R11, 0x2, P5 ;  /* 0x0000000ba3a57211 */ /* 0x000fc600028f16ff */
[----:B------:R-:W2:Y:S01]  /*e930*/  LDL.LU R16, [R1+0x144] ;  /* 0x0001440001107983 */ /* 0x000ea20000300800 */
[----:B------:R-:W-:-:S03]  /*e940*/  LEA R160, P2, R162, R12, 0x2 ;  /* 0x0000000ca2a07211 */ /* 0x000fc600078410ff */
[----:B------:R1:W-:Y:S01]  /*e950*/  STL.64 [R1+0x20], R14 ;  /* 0x0000200e01007387 */ /* 0x0003e20000100a00 */
[----:B------:R-:W-:Y:S02]  /*e960*/  LEA.HI.X.SX32 R161, R162, R11, 0x2, P2 ;  /* 0x0000000ba2a17211 */ /* 0x000fe400010f16ff */
[----:B------:R-:W-:-:S04]  /*e970*/  LEA R158, P3, R157, R12, 0x2 ;  /* 0x0000000c9d9e7211 */ /* 0x000fc800078610ff */
[----:B------:R-:W-:Y:S01]  /*e980*/  LEA.HI.X.SX32 R159, R157, R11, 0x2, P3 ;  /* 0x0000000b9d9f7211 */ /* 0x000fe200018f16ff */
[----:B-1----:R-:W2:Y:S04]  /*e990*/  LDL.LU R15, [R1+0x14c] ;  /* 0x00014c00010f7983 */ /* 0x002ea80000300800 */
[----:B------:R-:W2:Y:S04]  /*e9a0*/  LDL.LU R14, [R1+0x150] ;  /* 0x00015000010e7983 */ /* 0x000ea80000300800 */
[----:B------:R-:W2:Y:S01]  /*e9b0*/  LDL.LU R13, [R1+0x148] ;  /* 0x00014800010d7983 */ /* 0x000ea20000300800 */
[----:B------:R-:W-:-:S03]  /*e9c0*/  LEA R58, P4, R156, R12, 0x2 ;  /* 0x0000000c9c3a7211 */ /* 0x000fc600078810ff */
[----:B------:R-:W-:Y:S04]  /*e9d0*/  STL.64 [R1+0x18], R166 ;  /* 0x000018a601007387 */ /* 0x000fe80000100a00 */
[----:B------:R-:W-:Y:S01]  /*e9e0*/  STL.64 [R1+0x10], R164 ;  /* 0x000010a401007387 */ /* 0x000fe20000100a00 */
[----:B------:R-:W-:-:S03]  /*e9f0*/  LEA R56, P5, R155, R12, 0x2 ;  /* 0x0000000c9b387211 */ /* 0x000fc600078a10ff */
[----:B------:R1:W-:Y:S01]  /*ea00*/  STL.64 [R1+0x8], R160 ;  /* 0x000008a001007387 */ /* 0x0003e20000100a00 */
[----:B------:R-:W-:-:S03]  /*ea10*/  LEA R54, P2, R154, R12, 0x2 ;  /* 0x0000000c9a367211 */ /* 0x000fc600078410ff */
[----:B------:R1:W-:Y:S01]  /*ea20*/  STL.64 [R1], R158 ;  /* 0x0000009e01007387 */ /* 0x0003e20000100a00 */
[-C--:B------:R-:W-:Y:S02]  /*ea30*/  LEA R52, P3, R153, R12.reuse, 0x2 ;  /* 0x0000000c99347211 */ /* 0x080fe400078610ff */
[----:B------:R-:W-:Y:S01]  /*ea40*/  LEA.HI.X.SX32 R59, R156, R11, 0x2, P4 ;  /* 0x0000000b9c3b7211 */ /* 0x000fe200020f16ff */
[----:B-1----:R-:W2:Y:S01]  /*ea50*/  LDL.LU R161, [R1+0x184] ;  /* 0x0001840001a17983 */ /* 0x002ea20000300800 */
[----:B------:R-:W-:-:S03]  /*ea60*/  LEA R50, P4, R152, R12, 0x2 ;  /* 0x0000000c98327211 */ /* 0x000fc600078810ff */
[----:B------:R-:W2:Y:S01]  /*ea70*/  LDL.LU R160, [R1+0x180] ;  /* 0x0001800001a07983 */ /* 0x000ea20000300800 */
[----:B------:R-:W-:-:S03]  /*ea80*/  LEA.HI.X.SX32 R57, R155, R11, 0x2, P5 ;  /* 0x0000000b9b397211 */ /* 0x000fc600028f16ff */
[----:B------:R-:W2:Y:S01]  /*ea90*/  LDL.LU R159, [R1+0x17c] ;  /* 0x00017c00019f7983 */ /* 0x000ea20000300800 */
[----:B------:R-:W-:-:S03]  /*eaa0*/  LEA.HI.X.SX32 R55, R154, R11, 0x2, P2 ;  /* 0x0000000b9a377211 */ /* 0x000fc600010f16ff */
[----:B------:R-:W2:Y:S01]  /*eab0*/  LDL.LU R158, [R1+0x178] ;  /* 0x00017800019e7983 */ /* 0x000ea20000300800 */
[----:B------:R-:W-:-:S03]  /*eac0*/  LEA.HI.X.SX32 R53, R153, R11, 0x2, P3 ;  /* 0x0000000b99357211 */ /* 0x000fc600018f16ff */
[----:B------:R-:W2:Y:S01]  /*ead0*/  LDL.LU R157, [R1+0x174] ;  /* 0x00017400019d7983 */ /* 0x000ea20000300800 */
[----:B------:R-:W-:-:S03]  /*eae0*/  LEA.HI.X.SX32 R51, R152, R11, 0x2, P4 ;  /* 0x0000000b98337211 */ /* 0x000fc600020f16ff */
[----:B------:R-:W2:Y:S04]  /*eaf0*/  LDL.LU R156, [R1+0x170] ;  /* 0x00017000019c7983 */ /* 0x000ea80000300800 */
[----:B------:R-:W2:Y:S04]  /*eb00*/  LDL.LU R155, [R1+0x16c] ;  /* 0x00016c00019b7983 */ /* 0x000ea80000300800 */
[----:B------:R-:W2:Y:S04]  /*eb10*/  LDL.LU R154, [R1+0x168] ;  /* 0x00016800019a7983 */ /* 0x000ea80000300800 */
[----:B------:R-:W2:Y:S04]  /*eb20*/  LDL.LU R153, [R1+0x164] ;  /* 0x0001640001997983 */ /* 0x000ea80000300800 */
[----:B------:R-:W2:Y:S01]  /*eb30*/  LDL.LU R152, [R1+0x160] ;  /* 0x0001600001987983 */ /* 0x000ea20000300800 */
[----:B------:R-:W-:Y:S01]  /*eb40*/  IMAD R6, R126, 0x2, R5 ;  /* 0x000000027e067824 */ /* 0x000fe200078e0205 */
[----:B------:R-:W-:-:S03]  /*eb50*/  LOP3.LUT R240, R240, 0x7f, RZ, 0xc0, !PT ;  /* 0x0000007ff0f07812 */ /* 0x000fc600078ec0ff */
[----:B------:R-:W-:Y:S02]  /*eb60*/  IMAD R8, R126, 0x2, R6 ;  /* 0x000000027e087824 */ /* 0x000fe400078e0206 */
[----:B------:R-:W-:Y:S02]  /*eb70*/  IMAD R127, R240, R127, RZ ;  /* 0x0000007ff07f7224 */ /* 0x000fe400078e02ff */
[----:B------:R-:W-:-:S03]  /*eb80*/  IMAD R7, R126, 0x2, R8 ;  /* 0x000000027e077824 */ /* 0x000fc600078e0208 */
[----:B------:R-:W-:Y:S01]  /*eb90*/  LEA R240, P1, R127, UR4, 0x2 ;  /* 0x000000047ff07c11 */ /* 0x000fe2000f8210ff */
[----:B------:R-:W-:Y:S01]  /*eba0*/  IMAD R9, R126, 0x2, R7 ;  /* 0x000000027e097824 */ /* 0x000fe200078e0207 */
[----:B------:R-:W-:-:S03]  /*ebb0*/  ULDC UR4, c[0x0][0x240] ;  /* 0x0000900000047ab9 */ /* 0x000fc60000000800 */
[----:B------:R-:W-:Y:S01]  /*ebc0*/  IMAD R10, R126, 0x2, R9 ;  /* 0x000000027e0a7824 */ /* 0x000fe200078e0209 */
[----:B------:R-:W-:-:S03]  /*ebd0*/  SEL R4, RZ, 0x4, !P0 ;  /* 0x00000004ff047807 */ /* 0x000fc60004000000 */
[----:B------:R-:W-:Y:S02]  /*ebe0*/  IMAD R126, R126, 0x2, R10 ;  /* 0x000000027e7e7824 */ /* 0x000fe400078e020a */
[----:B------:R-:W-:Y:S02]  /*ebf0*/  IMAD R101, R0, UR4, RZ ;  /* 0x0000000400657c24 */ /* 0x000fe4000f8e02ff */
[----:B------:R-:W2:Y:S01]  /*ec00*/  LDL.LU R0, [R1+0xeec] ;  /* 0x000eec0001007983 */ /* 0x000ea20000300800 */
[----:B------:R-:W-:-:S03]  /*ec10*/  IMAD R100, R2, UR4, RZ ;  /* 0x0000000402647c24 */ /* 0x000fc6000f8e02ff */
[----:B------:R-:W2:Y:S01]  /*ec20*/  LDL.LU R2, [R1+0xee8] ;  /* 0x000ee80001027983 */ /* 0x000ea20000300800 */
[----:B------:R-:W-:Y:S02]  /*ec30*/  IMAD R99, R3, UR4, RZ ;  /* 0x0000000403637c24 */ /* 0x000fe4000f8e02ff */
[----:B------:R-:W-:Y:S02]  /*ec40*/  IMAD R98, R215, UR4, RZ ;  /* 0x00000004d7627c24 */ /* 0x000fe4000f8e02ff */
[----:B------:R-:W-:Y:S02]  /*ec50*/  IMAD R97, R216, UR4, RZ ;  /* 0x00000004d8617c24 */ /* 0x000fe4000f8e02ff */
[----:B------:R-:W-:Y:S02]  /*ec60*/  IMAD R96, R217, UR4, RZ ;  /* 0x00000004d9607c24 */ /* 0x000fe4000f8e02ff */
[----:B------:R-:W-:Y:S02]  /*ec70*/  IMAD R95, R218, UR4, RZ ;  /* 0x00000004da5f7c24 */ /* 0x000fe4000f8e02ff */
[----:B------:R-:W-:-:S02]  /*ec80*/  IMAD R94, R219, UR4, RZ ;  /* 0x00000004db5e7c24 */ /* 0x000fc4000f8e02ff */
        /* <DEDUP_REMOVED lines=10> */
[----:B------:R-:W-:Y:S01]  /*ed30*/  IMAD R83, R230, UR4, RZ ;  /* 0x00000004e6537c24 */ /* 0x000fe2000f8e02ff */
[-C--:B---3--:R-:W-:Y:S02]  /*ed40*/  LEA R48, P5, R23, R12.reuse, 0x2 ;  /* 0x0000000c17307211 */ /* 0x088fe400078a10ff */
[----:B------:R-:W-:-:S02]  /*ed50*/  LEA R46, P2, R22, R12, 0x2 ;  /* 0x0000000c162e7211 */ /* 0x000fc400078410ff */
[-C--:B------:R-:W-:Y:S02]  /*ed60*/  LEA.HI.X.SX32 R49, R23, R11.reuse, 0x2, P5 ;  /* 0x0000000b17317211 */ /* 0x080fe400028f16ff */
[-C--:B------:R-:W-:Y:S02]  /*ed70*/  LEA.HI.X.SX32 R47, R22, R11.reuse, 0x2, P2 ;  /* 0x0000000b162f7211 */ /* 0x080fe400010f16ff */
[CC--:B----4-:R-:W-:Y:S02]  /*ed80*/  LEA R44, P3, R21.reuse, R12.reuse, 0x2 ;  /* 0x0000000c152c7211 */ /* 0x0d0fe400078610ff */
[C---:B------:R-:W-:Y:S02]  /*ed90*/  LEA R42, P4, R20.reuse, R12, 0x2 ;  /* 0x0000000c142a7211 */ /* 0x040fe400078810ff */
[-C--:B------:R-:W-:Y:S02]  /*eda0*/  LEA.HI.X.SX32 R45, R21, R11.reuse, 0x2, P3 ;  /* 0x0000000b152d7211 */ /* 0x080fe400018f16ff */
[----:B------:R-:W-:-:S02]  /*edb0*/  LEA.HI.X.SX32 R43, R20, R11, 0x2, P4 ;  /* 0x0000000b142b7211 */ /* 0x000fc400020f16ff */
[CC--:B------:R-:W-:Y:S02]  /*edc0*/  LEA R40, P5, R19.reuse, R12.reuse, 0x2 ;  /* 0x0000000c13287211 */ /* 0x0c0fe400078a10ff */
[CC--:B------:R-:W-:Y:S02]  /*edd0*/  LEA R38, P2, R18.reuse, R12.reuse, 0x2 ;  /* 0x0000000c12267211 */ /* 0x0c0fe400078410ff */
[-C--:B------:R-:W-:Y:S02]  /*ede0*/  LEA.HI.X.SX32 R41, R19, R11.reuse, 0x2, P5 ;  /* 0x0000000b13297211 */ /* 0x080fe400028f16ff */
[----:B------:R-:W-:Y:S02]  /*edf0*/  LEA.HI.X.SX32 R39, R18, R11, 0x2, P2 ;  /* 0x0000000b12277211 */ /* 0x000fe400010f16ff */
[-C--:B--2---:R-:W-:Y:S02]  /*ee00*/  LEA R36, P3, R17, R12.reuse, 0x2 ;  /* 0x0000000c11247211 */ /* 0x084fe400078610ff */
[----:B------:R-:W-:-:S02]  /*ee10*/  LEA R34, P4, R16, R12, 0x2 ;  /* 0x0000000c10227211 */ /* 0x000fc400078810ff */
[-C--:B------:R-:W-:Y:S02]  /*ee20*/  LEA.HI.X.SX32 R37, R17, R11.reuse, 0x2, P3 ;  /* 0x0000000b11257211 */ /* 0x080fe400018f16ff */
[-C--:B------:R-:W-:Y:S02]  /*ee30*/  LEA.HI.X.SX32 R35, R16, R11.reuse, 0x2, P4 ;  /* 0x0000000b10237211 */ /* 0x080fe400020f16ff */
[-C--:B------:R-:W-:Y:S02]  /*ee40*/  LEA R26, P4, R252, R12.reuse, 0x2 ;  /* 0x0000000cfc1a7211 */ /* 0x080fe400078810ff */
[CC--:B------:R-:W-:Y:S02]  /*ee50*/  LEA R32, P5, R15.reuse, R12.reuse, 0x2 ;  /* 0x0000000c0f207211 */ /* 0x0c0fe400078a10ff */
[----:B------:R-:W-:Y:S02]  /*ee60*/  LEA R30, P2, R14, R12, 0x2 ;  /* 0x0000000c0e1e7211 */ /* 0x000fe400078410ff */
[----:B------:R-:W-:-:S02]  /*ee70*/  LEA.HI.X.SX32 R33, R15, R11, 0x2, P5 ;  /* 0x0000000b0f217211 */ /* 0x000fc400028f16ff */
[-C--:B------:R-:W-:Y:S02]  /*ee80*/  LEA R28, P3, R13, R12.reuse, 0x2 ;  /* 0x0000000c0d1c7211 */ /* 0x080fe400078610ff */
[-C--:B------:R-:W-:Y:S02]  /*ee90*/  LEA R24, P5, R5, R12.reuse, 0x2 ;  /* 0x0000000c05187211 */ /* 0x080fe400078a10ff */
[-C--:B------:R-:W-:Y:S02]  /*eea0*/  LEA.HI.X.SX32 R31, R14, R11.reuse, 0x2, P2 ;  /* 0x0000000b0e1f7211 */ /* 0x080fe400010f16ff */
[----:B------:R-:W-:Y:S02]  /*eeb0*/  LEA R22, P2, R6, R12, 0x2 ;  /* 0x0000000c06167211 */ /* 0x000fe400078410ff */
[-C--:B------:R-:W-:Y:S02]  /*eec0*/  LEA.HI.X.SX32 R29, R13, R11.reuse, 0x2, P3 ;  /* 0x0000000b0d1d7211 */ /* 0x080fe400018f16ff */
[----:B------:R-:W-:-:S02]  /*eed0*/  LEA.HI.X.SX32 R25, R5, R11, 0x2, P5 ;  /* 0x0000000b05197211 */ /* 0x000fc400028f16ff */
[-C--:B------:R-:W-:Y:S02]  /*eee0*/  LEA R20, P3, R8, R12.reuse, 0x2 ;  /* 0x0000000c08147211 */ /* 0x080fe400078610ff */
[----:B------:R-:W-:Y:S02]  /*eef0*/  LEA.HI.X.SX32 R5, R127, UR5, 0x2, P1 ;  /* 0x000000057f057c11 */ /* 0x000fe400088f16ff */
[-C--:B------:R-:W-:Y:S01]  /*ef00*/  LEA.HI.X.SX32 R27, R252, R11.reuse, 0x2, P4 ;  /* 0x0000000bfc1b7211 */ /* 0x080fe200020f16ff */
[----:B------:R-:W-:Y:S01]  /*ef10*/  IMAD R111, R161, UR4, RZ ;  /* 0x00000004a16f7c24 */ /* 0x000fe2000f8e02ff */
[-C--:B------:R-:W-:Y:S02]  /*ef20*/  LEA R18, P4, R7, R12.reuse, 0x2 ;  /* 0x0000000c07127211 */ /* 0x080fe400078810ff */
[----:B------:R-:W-:Y:S01]  /*ef30*/  LEA.HI.X.SX32 R23, R6, R11, 0x2, P2 ;  /* 0x0000000b06177211 */ /* 0x000fe200010f16ff */
[----:B------:R-:W-:Y:S01]  /*ef40*/  IMAD R110, R160, UR4, RZ ;  /* 0x00000004a06e7c24 */ /* 0x000fe2000f8e02ff */
[----:B------:R-:W-:-:S02]  /*ef50*/  LEA R16, P5, R9, R12, 0x2 ;  /* 0x0000000c09107211 */ /* 0x000fc400078a10ff */
[-C--:B------:R-:W-:Y:S01]  /*ef60*/  LEA.HI.X.SX32 R21, R8, R11.reuse, 0x2, P3 ;  /* 0x0000000b08157211 */ /* 0x080fe200018f16ff */
[----:B------:R-:W-:Y:S01]  /*ef70*/  IMAD R109, R159, UR4, RZ ;  /* 0x000000049f6d7c24 */ /* 0x000fe2000f8e02ff */
[-C--:B------:R-:W-:Y:S02]  /*ef80*/  LEA R14, P2, R10, R12.reuse, 0x2 ;  /* 0x0000000c0a0e7211 */ /* 0x080fe400078410ff */
[----:B------:R-:W-:Y:S01]  /*ef90*/  LEA R12, P3, R126, R12, 0x2 ;  /* 0x0000000c7e0c7211 */ /* 0x000fe200078610ff */
[----:B------:R-:W-:Y:S01]  /*efa0*/  IMAD R108, R158, UR4, RZ ;  /* 0x000000049e6c7c24 */ /* 0x000fe2000f8e02ff */
[-C--:B------:R-:W-:Y:S02]  /*efb0*/  LEA.HI.X.SX32 R19, R7, R11.reuse, 0x2, P4 ;  /* 0x0000000b07137211 */ /* 0x080fe400020f16ff */
[-C--:B------:R-:W-:Y:S01]  /*efc0*/  LEA.HI.X.SX32 R17, R9, R11.reuse, 0x2, P5 ;  /* 0x0000000b09117211 */ /* 0x080fe200028f16ff */
[----:B------:R-:W-:Y:S01]  /*efd0*/  IMAD R107, R157, UR4, RZ ;  /* 0x000000049d6b7c24 */ /* 0x000fe2000f8e02ff */
[----:B------:R-:W-:Y:S01]  /*efe0*/  LEA.HI.X.SX32 R13, R126, R11, 0x2, P3 ;  /* 0x0000000b7e0d7211 */ /* 0x000fe200018f16ff */
[----:B------:R-:W-:Y:S01]  /*eff0*/  IMAD R106, R156, UR4, RZ ;  /* 0x000000049c6a7c24 */ /* 0x000fe2000f8e02ff */
[----:B------:R-:W-:Y:S01]  /*f000*/  LEA R156, P4, R110, R240, 0x2 ;  /* 0x000000f06e9c7211 */ /* 0x000fe200078810ff */
[----:B------:R-:W-:-:S02]  /*f010*/  IMAD R103, R153, UR4, RZ ;  /* 0x0000000499677c24 */ /* 0x000fc4000f8e02ff */
[----:B------:R-:W-:Y:S01]  /*f020*/  IMAD R102, R152, UR4, RZ ;  /* 0x0000000498667c24 */ /* 0x000fe2000f8e02ff */
[----:B------:R-:W-:-:S04]  /*f030*/  LEA R152, P0, R111, R240, 0x2 ;  /* 0x000000f06f987211 */ /* 0x000fc800078010ff */
[----:B------:R-:W-:Y:S01]  /*f040*/  LEA.HI.X.SX32 R153, R111, R5, 0x2, P0 ;  /* 0x000000056f997211 */ /* 0x000fe200000f16ff */
[----:B------:R-:W-:Y:S01]  /*f050*/  IMAD R104, R154, UR4, RZ ;  /* 0x000000049a687c24 */ /* 0x000fe2000f8e02ff */
[----:B------:R-:W-:-:S03]  /*f060*/  LEA R154, P5, R109, R240, 0x2 ;  /* 0x000000f06d9a7211 */ /* 0x000fc600078a10ff */
[----:B------:R1:W-:Y:S01]  /*f070*/  STL.64 [R1+0x5f8], R152 ;  /* 0x0005f89801007387 */ /* 0x0003e20000100a00 */
[----:B------:R-:W-:Y:S01]  /*f080*/  IMAD R105, R155, UR4, RZ ;  /* 0x000000049b697c24 */ /* 0x000fe2000f8e02ff */
[-C--:B------:R-:W-:Y:S02]  /*f090*/  LEA.HI.X.SX32 R157, R110, R5.reuse, 0x2, P4 ;  /* 0x000000056e9d7211 */ /* 0x080fe400020f16ff */
[----:B------:R-:W-:Y:S02]  /*f0a0*/  LEA.HI.X.SX32 R155, R109, R5, 0x2, P5 ;  /* 0x000000056d9b7211 */ /* 0x000fe400028f16ff */
[----:B------:R-:W-:Y:S02]  /*f0b0*/  LEA.HI.X.SX32 R15, R10, R11, 0x2, P2 ;  /* 0x0000000b0a0f7211 */ /* 0x000fe400010f16ff */
[-C--:B-1----:R-:W-:Y:S02]  /*f0c0*/  LEA R152, P3, R108, R240.reuse, 0x2 ;  /* 0x000000f06c987211 */ /* 0x082fe400078610ff */
[----:B------:R-:W-:-:S02]  /*f0d0*/  LEA R162, P2, R107, R240, 0x2 ;  /* 0x000000f06ba27211 */ /* 0x000fc400078410ff */
[-C--:B------:R-:W-:Y:S01]  /*f0e0*/  LEA.HI.X.SX32 R153, R108, R5.reuse, 0x2, P3 ;  /* 0x000000056c997211 */ /* 0x080fe200018f16ff */
[----:B------:R1:W-:Y:S01]  /*f0f0*/  STL.64 [R1+0x5f0], R156 ;  /* 0x0005f09c01007387 */ /* 0x0003e20000100a00 */
[CC--:B------:R-:W-:Y:S02]  /*f100*/  LEA R160, P1, R106.reuse, R240.reuse, 0x2 ;  /* 0x000000f06aa07211 */ /* 0x0c0fe400078210ff */
[----:B------:R-:W-:Y:S01]  /*f110*/  LEA R158, P0, R105, R240, 0x2 ;  /* 0x000000f0699e7211 */ /* 0x000fe200078010ff */
[----:B------:R2:W-:Y:S01]  /*f120*/  STL.64 [R1+0x5e8], R154 ;  /* 0x0005e89a01007387 */ /* 0x0005e20000100a00 */
[-C--:B------:R-:W-:Y:S02]  /*f130*/  LEA.HI.X.SX32 R163, R107, R5.reuse, 0x2, P2 ;  /* 0x000000056ba37211 */ /* 0x080fe400010f16ff */
[-C--:B------:R-:W-:Y:S01]  /*f140*/  LEA.HI.X.SX32 R161, R106, R5.reuse, 0x2, P1 ;  /* 0x000000056aa17211 */ /* 0x080fe200008f16ff */
[----:B------:R3:W-:Y:S01]  /*f150*/  STL.64 [R1+0x5e0], R152 ;  /* 0x0005e09801007387 */ /* 0x0007e20000100a00 */
[----:B------:R-:W-:-:S02]  /*f160*/  LEA.HI.X.SX32 R159, R105, R5, 0x2, P0 ;  /* 0x00000005699f7211 */ /* 0x000fc400000f16ff */
[CC--:B-1----:R-:W-:Y:S02]  /*f170*/  LEA R156, P4, R104.reuse, R240.reuse, 0x2 ;  /* 0x000000f0689c7211 */ /* 0x0c2fe400078810ff */
[CC--:B--2---:R-:W-:Y:S02]  /*f180*/  LEA R154, P5, R103.reuse, R240.reuse, 0x2 ;  /* 0x000000f0679a7211 */ /* 0x0c4fe400078a10ff */
[-C--:B------:R-:W-:Y:S02]  /*f190*/  LEA.HI.X.SX32 R157, R104, R5.reuse, 0x2, P4 ;  /* 0x00000005689d7211 */ /* 0x080fe400020f16ff */
[CC--:B---3--:R-:W-:Y:S01]  /*f1a0*/  LEA R152, P3, R102.reuse, R240.reuse, 0x2 ;  /* 0x000000f066987211 */ /* 0x0c8fe200078610ff */
[----:B------:R1:W-:Y:S01]  /*f1b0*/  STL.64 [R1+0x5d8], R162 ;  /* 0x0005d8a201007387 */ /* 0x0003e20000100a00 */
[-C--:B------:R-:W-:Y:S02]  /*f1c0*/  LEA.HI.X.SX32 R155, R103, R5.reuse, 0x2, P5 ;  /* 0x00000005679b7211 */ /* 0x080fe400028f16ff */
[----:B------:R-:W-:Y:S01]  /*f1d0*/  LEA.HI.X.SX32 R153, R102, R5, 0x2, P3 ;  /* 0x0000000566997211 */ /* 0x000fe200018f16ff */
[----:B------:R2:W-:Y:S04]  /*f1e0*/  STL.64 [R1+0x5d0], R160 ;  /* 0x0005d0a001007387 */ /* 0x0005e80000100a00 */
[----:B------:R3:W-:Y:S01]  /*f1f0*/  STL.64 [R1+0x5c8], R158 ;  /* 0x0005c89e01007387 */ /* 0x0007e20000100a00 */
[----:B-1----:R-:W-:-:S03]  /*f200*/  LEA R162, P2, R101, R240, 0x2 ;  /* 0x000000f065a27211 */ /* 0x002fc600078410ff */
[----:B------:R1:W-:Y:S01]  /*f210*/  STL.64 [R1+0x5c0], R156 ;  /* 0x0005c09c01007387 */ /* 0x0003e20000100a00 */
[----:B--2---:R-:W-:-:S03]  /*f220*/  LEA R160, P1, R100, R240, 0x2 ;  /* 0x000000f064a07211 */ /* 0x004fc600078210ff */
[----:B------:R2:W-:Y:S01]  /*f230*/  STL.64 [R1+0x5b8], R154 ;  /* 0x0005b89a01007387 */ /* 0x0005e20000100a00 */
[-C--:B------:R-:W-:Y:S02]  /*f240*/  LEA.HI.X.SX32 R163, R101, R5.reuse, 0x2, P2 ;  /* 0x0000000565a37211 */ /* 0x080fe400010f16ff */
[CC--:B---3--:R-:W-:Y:S01]  /*f250*/  LEA R158, P0, R99.reuse, R240.reuse, 0x2 ;  /* 0x000000f0639e7211 */ /* 0x0c8fe200078010ff */
[----:B------:R3:W-:Y:S01]  /*f260*/  STL.64 [R1+0x5b0], R152 ;  /* 0x0005b09801007387 */ /* 0x0007e20000100a00 */
[-C--:B------:R-:W-:Y:S02]  /*f270*/  LEA.HI.X.SX32 R161, R100, R5.reuse, 0x2, P1 ;  /* 0x0000000564a17211 */ /* 0x080fe400008f16ff */
[-C--:B-1----:R-:W-:Y:S02]  /*f280*/  LEA R156, P4, R98, R240.reuse, 0x2 ;  /* 0x000000f0629c7211 */ /* 0x082fe400078810ff */
[----:B------:R-:W-:Y:S02]  /*f290*/  LEA.HI.X.SX32 R159, R99, R5, 0x2, P0 ;  /* 0x00000005639f7211 */ /* 0x000fe400000f16ff */
[----:B--2---:R-:W-:-:S02]  /*f2a0*/  LEA R154, P5, R97, R240, 0x2 ;  /* 0x000000f0619a7211 */ /* 0x004fc400078a10ff */
        /* <DEDUP_REMOVED lines=30> */
[-C--:B---3--:R-:W-:Y:S01]  /*f490*/  LEA R158, P0, R87, R240.reuse, 0x2 ;  /* 0x000000f0579e7211 */ /* 0x088fe200078010ff */
[----:B------:R3:W-:Y:S01]  /*f4a0*/  STL.64 [R1+0x550], R152 ;  /* 0x0005509801007387 */ /* 0x0007e20000100a00 */
[-C--:B------:R-:W-:Y:S02]  /*f4b0*/  LEA.HI.X.SX32 R161, R88, R5.reuse, 0x2, P1 ;  /* 0x0000000558a17211 */ /* 0x080fe400008f16ff */
[-C--:B-1----:R-:W-:Y:S01]  /*f4c0*/  LEA R156, P4, R86, R240.reuse, 0x2 ;  /* 0x000000f0569c7211 */ /* 0x082fe200078810ff */
[----:B------:R-:W-:Y:S01]  /*f4d0*/  IMAD R82, R231, UR4, RZ ;  /* 0x00000004e7527c24 */ /* 0x000fe2000f8e02ff */
[-C--:B------:R-:W-:Y:S02]  /*f4e0*/  LEA.HI.X.SX32 R159, R87, R5.reuse, 0x2, P0 ;  /* 0x00000005579f7211 */ /* 0x080fe400000f16ff */
[----:B--2---:R-:W-:Y:S01]  /*f4f0*/  LEA R154, P5, R85, R240, 0x2 ;  /* 0x000000f0559a7211 */ /* 0x004fe200078a10ff */
[----:B------:R-:W-:Y:S01]  /*f500*/  IMAD R81, R232, UR4, RZ ;  /* 0x00000004e8517c24 */ /* 0x000fe2000f8e02ff */
[----:B------:R-:W-:-:S02]  /*f510*/  LEA.HI.X.SX32 R157, R86, R5, 0x2, P4 ;  /* 0x00000005569d7211 */ /* 0x000fc400020f16ff */
[-C--:B---3--:R-:W-:Y:S01]  /*f520*/  LEA R152, P3, R84, R240.reuse, 0x2 ;  /* 0x000000f054987211 */ /* 0x088fe200078610ff */
[----:B------:R-:W-:Y:S01]  /*f530*/  IMAD R80, R233, UR4, RZ ;  /* 0x00000004e9507c24 */ /* 0x000fe2000f8e02ff */
[-C--:B------:R-:W-:Y:S01]  /*f540*/  LEA.HI.X.SX32 R155, R85, R5.reuse, 0x2, P5 ;  /* 0x00000005559b7211 */ /* 0x080fe200028f16ff */
[----:B------:R-:W-:Y:S01]  /*f550*/  IMAD R79, R234, UR4, RZ ;  /* 0x00000004ea4f7c24 */ /* 0x000fe2000f8e02ff */
[----:B------:R1:W-:Y:S01]  /*f560*/  STL.64 [R1+0x548], R162 ;  /* 0x000548a201007387 */ /* 0x0003e20000100a00 */
[----:B------:R-:W-:Y:S01]  /*f570*/  LEA.HI.X.SX32 R153, R84, R5, 0x2, P3 ;  /* 0x0000000554997211 */ /* 0x000fe200018f16ff */
[----:B------:R-:W-:Y:S02]  /*f580*/  IMAD R78, R235, UR4, RZ ;  /* 0x00000004eb4e7c24 */ /* 0x000fe4000f8e02ff */
        /* <DEDUP_REMOVED lines=9> */
[----:B------:R-:W-:Y:S01]  /*f620*/  IMAD R77, R236, UR4, RZ ;  /* 0x00000004ec4d7c24 */ /* 0x000fe2000f8e02ff */
[-C--:B------:R-:W-:Y:S02]  /*f630*/  LEA.HI.X.SX32 R161, R82, R5.reuse, 0x2, P1 ;  /* 0x0000000552a17211 */ /* 0x080fe400008f16ff */
[----:B-1----:R-:W-:Y:S01]  /*f640*/  LEA R156, P4, R80, R240, 0x2 ;  /* 0x000000f0509c7211 */ /* 0x002fe200078810ff */
[----:B------:R-:W-:Y:S01]  /*f650*/  IMAD R76, R237, UR4, RZ ;  /* 0x00000004ed4c7c24 */ /* 0x000fe2000f8e02ff */
[----:B------:R-:W-:-:S02]  /*f660*/  LEA.HI.X.SX32 R159, R81, R5, 0x2, P0 ;  /* 0x00000005519f7211 */ /* 0x000fc400000f16ff */
[-C--:B--2---:R-:W-:Y:S01]  /*f670*/  LEA R154, P5, R79, R240.reuse, 0x2 ;  /* 0x000000f04f9a7211 */ /* 0x084fe200078a10ff */
[----:B------:R-:W-:Y:S01]  /*f680*/  IMAD R75, R238, UR4, RZ ;  /* 0x00000004ee4b7c24 */ /* 0x000fe2000f8e02ff */
[-C--:B------:R-:W-:Y:S02]  /*f690*/  LEA.HI.X.SX32 R157, R80, R5.reuse, 0x2, P4 ;  /* 0x00000005509d7211 */ /* 0x080fe400020f16ff */
[----:B---3--:R-:W-:Y:S01]  /*f6a0*/  LEA R152, P3, R78, R240, 0x2 ;  /* 0x000000f04e987211 */ /* 0x008fe200078610ff */
[----:B------:R-:W-:Y:S01]  /*f6b0*/  IMAD R74, R239, UR4, RZ ;  /* 0x00000004ef4a7c24 */ /* 0x000fe2000f8e02ff */
[-C--:B------:R-:W-:Y:S01]  /*f6c0*/  LEA.HI.X.SX32 R155, R79, R5.reuse, 0x2, P5 ;  /* 0x000000054f9b7211 */ /* 0x080fe200028f16ff */
[----:B------:R-:W-:Y:S01]  /*f6d0*/  IMAD R73, R200, UR4, RZ ;  /* 0x00000004c8497c24 */ /* 0x000fe2000f8e02ff */
[----:B------:R1:W-:Y:S01]  /*f6e0*/  STL.64 [R1+0x518], R162 ;  /* 0x000518a201007387 */ /* 0x0003e20000100a00 */
[----:B------:R-:W-:Y:S01]  /*f6f0*/  LEA.HI.X.SX32 R153, R78, R5, 0x2, P3 ;  /* 0x000000054e997211 */ /* 0x000fe200018f16ff */
[----:B------:R-:W-:-:S02]  /*f700*/  IMAD R72, R241, UR4, RZ ;  /* 0x00000004f1487c24 */ /* 0x000fc4000f8e02ff */
        /* <DEDUP_REMOVED lines=41> */
[C---:B---3--:R-:W-:Y:S01]  /*f9a0*/  LEA R152, P3, R66.reuse, R240, 0x2 ;  /* 0x000000f042987211 */ /* 0x048fe200078610ff */
        /* <DEDUP_REMOVED lines=22> */
[----:B---3--:R-:W-:Y:S01]  /*fb10*/  LEA R152, P3, R9, R240, 0x2 ;  /* 0x000000f009987211 */ /* 0x008fe200078610ff */
[----:B------:R-:W-:Y:S01]  /*fb20*/  IMAD R10, R213, UR4, RZ ;  /* 0x00000004d50a7c24 */ /* 0x000fe2000f8e02ff */
[-C--:B------:R-:W-:Y:S01]  /*fb30*/  LEA.HI.X.SX32 R155, R11, R5.reuse, 0x2, P5 ;  /* 0x000000050b9b7211 */ /* 0x080fe200028f16ff */
[----:B------:R1:W-:Y:S01]  /*fb40*/  STL.64 [R1+0x488], R162 ;  /* 0x000488a201007387 */ /* 0x0003e20000100a00 */
[----:B------:R-:W-:Y:S01]  /*fb50*/  LEA.HI.X.SX32 R153, R9, R5, 0x2, P3 ;  /* 0x0000000509997211 */ /* 0x000fe200018f16ff */
[----:B------:R-:W-:Y:S01]  /*fb60*/  IMAD R7, R212, UR4, RZ ;  /* 0x00000004d4077c24 */ /* 0x000fe2000f8e02ff */
[----:B------:R-:W2:Y:S01]  /*fb70*/  S2R R3, SR_TID.X ;  /* 0x0000000000037919 */ /* 0x000ea20000002100 */
[----:B------:R-:W-:Y:S01]  /*fb80*/  IMAD R8, R214, UR4, RZ ;  /* 0x00000004d6087c24 */ /* 0x000fe2000f8e02ff */
[----:B------:R3:W-:Y:S01]  /*fb90*/  STL.64 [R1+0x480], R160 ;  /* 0x000480a001007387 */ /* 0x0007e20000100a00 */
[----:B------:R-:W-:-:S03]  /*fba0*/  IMAD R6, R210, UR4, RZ ;  /* 0x00000004d2067c24 */ /* 0x000fc6000f8e02ff */
[----:B------:R4:W-:Y:S01]  /*fbb0*/  STL.64 [R1+0x478], R158 ;  /* 0x0004789e01007387 */ /* 0x0009e20000100a00 */
[----:B-1----:R-:W-:-:S03]  /*fbc0*/  LEA R162, P2, R62, R240, 0x2 ;  /* 0x000000f03ea27211 */ /* 0x002fc600078410ff */
[----:B------:R1:W-:Y:S01]  /*fbd0*/  STL.64 [R1+0x470], R156 ;  /* 0x0004709c01007387 */ /* 0x0003e20000100a00 */
[----:B------:R-:W-:Y:S02]  /*fbe0*/  LEA.HI.X.SX32 R163, R62, R5, 0x2, P2 ;  /* 0x000000053ea37211 */ /* 0x000fe400010f16ff */
[-C--:B---3--:R-:W-:Y:S01]  /*fbf0*/  LEA R160, P1, R60, R240.reuse, 0x2 ;  /* 0x000000f03ca07211 */ /* 0x088fe200078210ff */
[----:B------:R3:W-:Y:S01]  /*fc00*/  STL.64 [R1+0x468], R154 ;  /* 0x0004689a01007387 */ /* 0x0007e20000100a00 */
[----:B----4-:R-:W-:-:S03]  /*fc10*/  LEA R158, P0, R10, R240, 0x2 ;  /* 0x000000f00a9e7211 */ /* 0x010fc600078010ff */
[----:B------:R4:W-:Y:S01]  /*fc20*/  STL.64 [R1+0x460], R152 ;  /* 0x0004609801007387 */ /* 0x0009e20000100a00 */
[-C--:B------:R-:W-:Y:S02]  /*fc30*/  LEA.HI.X.SX32 R161, R60, R5.reuse, 0x2, P1 ;  /* 0x000000053ca17211 */ /* 0x080fe400008f16ff */
[-C--:B-1----:R-:W-:Y:S02]  /*fc40*/  LEA R156, P4, R8, R240.reuse, 0x2 ;  /* 0x000000f0089c7211 */ /* 0x082fe400078810ff */
[-C--:B------:R-:W-:Y:S02]  /*fc50*/  LEA.HI.X.SX32 R159, R10, R5.reuse, 0x2, P0 ;  /* 0x000000050a9f7211 */ /* 0x080fe400000f16ff */
[-C--:B---3--:R-:W-:Y:S02]  /*fc60*/  LEA R154, P5, R6, R240.reuse, 0x2 ;  /* 0x000000f0069a7211 */ /* 0x088fe400078a10ff */
[----:B----4-:R-:W-:Y:S01]  /*fc70*/  LEA R152, P3, R7, R240, 0x2 ;  /* 0x000000f007987211 */ /* 0x010fe200078610ff */
[----:B------:R-:W-:Y:S01]  /*fc80*/  STL.64 [R1+0x458], R162 ;  /* 0x000458a201007387 */ /* 0x000fe20000100a00 */
[----:B------:R-:W-:-:S02]  /*fc90*/  LEA.HI.X.SX32 R157, R8, R5, 0x2, P4 ;  /* 0x00000005089d7211 */ /* 0x000fc400020f16ff */
[-C--:B------:R-:W-:Y:S01]  /*fca0*/  LEA.HI.X.SX32 R153, R7, R5.reuse, 0x2, P3 ;  /* 0x0000000507997211 */ /* 0x080fe200018f16ff */
[----:B------:R-:W-:Y:S01]  /*fcb0*/  STL.64 [R1+0x450], R160 ;  /* 0x000450a001007387 */ /* 0x000fe20000100a00 */
[----:B------:R-:W-:-:S03]  /*fcc0*/  LEA.HI.X.SX32 R155, R6, R5, 0x2, P5 ;  /* 0x00000005069b7211 */ /* 0x000fc600028f16ff */
[----:B------:R-:W-:Y:S04]  /*fcd0*/  STL.64 [R1+0x448], R158 ;  /* 0x0004489e01007387 */ /* 0x000fe80000100a00 */
[----:B------:R1:W-:Y:S04]  /*fce0*/  STL.64 [R1+0x430], R152 ;  /* 0x0004309801007387 */ /* 0x0003e80000100a00 */
[----:B------:R-:W-:Y:S04]  /*fcf0*/  STL.64 [R1+0x440], R156 ;  /* 0x0004409c01007387 */ /* 0x000fe80000100a00 */
[----:B------:R3:W-:Y:S01]  /*fd00*/  STL.64 [R1+0x438], R154 ;  /* 0x0004389a01007387 */ /* 0x0007e20000100a00 */
[----:B--2---:R-:W-:-:S04]  /*fd10*/  SHF.R.U32.HI R3, RZ, 0x6, R3 ;  /* 0x00000006ff037819 */ /* 0x004fc80000011603 */
[----:B------:R-:W-:Y:S01]  /*fd20*/  SGXT.U32 R3, R3, 0x1 ;  /* 0x000000010303781a */ /* 0x000fe20000000000 */
[----:B------:R-:W2:Y:S01]  /*fd30*/  LDL.LU R249, [R1+0x3cc] ;  /* 0x0003cc0001f97983 */ /* 0x000ea20000300800 */
[----:B------:R-:W-:Y:S01]  /*fd40*/  ULDC UR34, c[0x0][0x240] ;  /* 0x0000900000227ab9 */ /* 0x000fe20000000800 */
[----:B------:R-:W-:Y:S01]  /*fd50*/  ULDC UR47, c[0x0][0x240] ;  /* 0x00009000002f7ab9 */ /* 0x000fe20000000800 */
[----:B------:R-:W-:Y:S01]  /*fd60*/  ULDC UR35, c[0x0][0x240] ;  /* 0x0000900000237ab9 */ /* 0x000fe20000000800 */
[----:B------:R-:W4:Y:S01]  /*fd70*/  LDL.LU R204, [R1+0x3c8] ;  /* 0x0003c80001cc7983 */ /* 0x000f220000300800 */
        /* <DEDUP_REMOVED lines=10> */
[----:B------:R-:W-:Y:S01]  /*fe20*/  IMAD R211, R211, UR4, RZ ;  /* 0x00000004d3d37c24 */ /* 0x000fe2000f8e02ff */
[----:B------:R-:W4:Y:S01]  /*fe30*/  LDL.LU R169, [R1+0x3bc] ;  /* 0x0003bc0001a97983 */ /* 0x000f220000300800 */
[----:B------:R-:W-:Y:S01]  /*fe40*/  ULDC UR55, c[0x0][0x240] ;  /* 0x0000900000377ab9 */ /* 0x000fe20000000800 */
[----:B------:R-:W-:Y:S01]  /*fe50*/  ULDC UR5, c[0x0][0x240] ;  /* 0x0000900000057ab9 */ /* 0x000fe20000000800 */
[----:B------:R-:W-:Y:S01]  /*fe60*/  ULDC UR6, c[0x0][0x240] ;  /* 0x0000900000067ab9 */ /* 0x000fe20000000800 */
[----:B-1----:R-:W4:Y:S01]  /*fe70*/  LDL.LU R153, [R1+0x3b8] ;  /* 0x0003b80001997983 */ /* 0x002f220000300800 */
        /* <DEDUP_REMOVED lines=15> */
[----:B---3--:R-:W3:Y:S01]  /*ff70*/  LDL.LU R154, [R1+0x3a8] ;  /* 0x0003a800019a7983 */ /* 0x008ee20000300800 */
[----:B------:R-:W-:Y:S01]  /*ff80*/  ULDC UR19, c[0x0][0x240] ;  /* 0x0000900000137ab9 */ /* 0x000fe20000000800 */
[----:B------:R-:W-:Y:S01]  /*ff90*/  ULDC UR20, c[0x0][0x240] ;  /* 0x0000900000147ab9 */ /* 0x000fe20000000800 */
[----:B------:R-:W-:Y:S01]  /*ffa0*/  ULDC UR24, c[0x0][0x240] ;  /* 0x0000900000187ab9 */ /* 0x000fe20000000800 */
[----:B------:R-:W3:Y:S01]  /*ffb0*/  LDL.LU R166, [R1+0x3a4] ;  /* 0x0003a40001a67983 */ /* 0x000ee20000300800 */
        /* <DEDUP_REMOVED lines=27> */
[----:B------:R-:W3:Y:S04]  /*10170*/  LDL.LU R159, [R1+0x388] ;  /* 0x00038800019f7983 */ /* 0x000ee80000300800 */
[----:B------:R-:W3:Y:S04]  /*10180*/  LDL.LU R158, [R1+0x384] ;  /* 0x00038400019e7983 */ /* 0x000ee80000300800 */
[----:B------:R-:W3:Y:S04]  /*10190*/  LDL.LU R157, [R1+0x380] ;  /* 0x00038000019d7983 */ /* 0x000ee80000300800 */
[----:B------:R-:W3:Y:S04]  /*101a0*/  LDL.LU R156, [R1+0x37c] ;  /* 0x00037c00019c7983 */ /* 0x000ee80000300800 */
[----:B------:R-:W3:Y:S04]  /*101b0*/  LDL.LU R155, [R1+0x378] ;  /* 0x00037800019b7983 */ /* 0x000ee80000300800 */
[----:B------:R-:W-:Y:S04]  /*101c0*/  STL.64 [R1+0x15c8], R22 ;  /* 0x0015c81601007387 */ /* 0x000fe80000100a00 */
[----:B------:R-:W-:Y:S04]  /*101d0*/  STL.64 [R1+0x15c0], R20 ;  /* 0x0015c01401007387 */ /* 0x000fe80000100a00 */
[----:B------:R-:W-:Y:S04]  /*101e0*/  STL.64 [R1+0x15b8], R18 ;  /* 0x0015b81201007387 */ /* 0x000fe80000100a00 */
[----:B------:R-:W-:Y:S04]  /*101f0*/  STL [R1+0x15b4], R17 ;  /* 0x0015b41101007387 */ /* 0x000fe80000100800 */
[----:B------:R-:W-:Y:S04]  /*10200*/  STL [R1+0x15b0], R14 ;  /* 0x0015b00e01007387 */ /* 0x000fe80000100800 */
[----:B------:R-:W-:Y:S04]  /*10210*/  STL [R1+0x15ac], R15 ;  /* 0x0015ac0f01007387 */ /* 0x000fe80000100800 */
[----:B------:R-:W-:Y:S04]  /*10220*/  STL [R1+0x15a8], R12 ;  /* 0x0015a80c01007387 */ /* 0x000fe80000100800 */
[----:B------:R-:W-:Y:S04]  /*10230*/  STL [R1+0x15a4], R13 ;  /* 0x0015a40d01007387 */ /* 0x000fe80000100800 */
[----:B------:R-:W-:Y:S01]  /*10240*/  STL [R1+0x15a0], R0 ;  /* 0x0015a00001007387 */ /* 0x000fe20000100800 */
[----:B--2---:R-:W-:-:S02]  /*10250*/  IMAD R7, R249, UR4, RZ ;  /* 0x00000004f9077c24 */ /* 0x004fc4000f8e02ff */
[----:B----4-:R-:W-:Y:S02]  /*10260*/  IMAD R8, R204, UR4, RZ ;  /* 0x00000004cc087c24 */ /* 0x010fe4000f8e02ff */
[----:B------:R-:W-:Y:S02]  /*10270*/  IMAD R9, R171, UR4, RZ ;  /* 0x00000004ab097c24 */ /* 0x000fe4000f8e02ff */
[----:B------:R-:W-:Y:S02]  /*10280*/  IMAD R10, R170, UR4, RZ ;  /* 0x00000004aa0a7c24 */ /* 0x000fe4000f8e02ff */
[----:B------:R-:W-:Y:S02]  /*10290*/  IMAD R11, R169, UR4, RZ ;  /* 0x00000004a90b7c24 */ /* 0x000fe4000f8e02ff */
[----:B------:R-:W-:Y:S02]  /*102a0*/  IMAD R60, R153, UR4, RZ ;  /* 0x00000004993c7c24 */ /* 0x000fe4000f8e02ff */
[----:B------:R-:W2:Y:S01]  /*102b0*/  LDL.LU R153, [R1+0x374] ;  /* 0x0003740001997983 */ /* 0x000ea20000300800 */
[----:B------:R-:W-:-:S02]  /*102c0*/  IMAD R61, R168, UR4, RZ ;  /* 0x00000004a83d7c24 */ /* 0x000fc4000f8e02ff */
[----:B------:R-:W-:Y:S02]  /*102d0*/  IMAD R62, R152, UR4, RZ ;  /* 0x00000004983e7c24 */ /* 0x000fe4000f8e02ff */
[----:B------:R-:W4:Y:S01]  /*102e0*/  LDL.LU R152, [R1+0x370] ;  /* 0x0003700001987983 */ /* 0x000f220000300800 */
[----:B------:R-:W-:Y:S02]  /*102f0*/  IMAD R63, R167, UR4, RZ ;  /* 0x00000004a73f7c24 */ /* 0x000fe4000f8e02ff */
[----:B---3--:R-:W-:Y:S02]  /*10300*/  IMAD R64, R154, UR4, RZ ;  /* 0x000000049a407c24 */ /* 0x008fe4000f8e02ff */
[----:B------:R-:W3:Y:S01]  /*10310*/  LDL.LU R154, [R1+0x36c] ;  /* 0x00036c00019a7983 */ /* 0x000ee20000300800 */
[----:B------:R-:W-:-:S03]  /*10320*/  IMAD R65, R166, UR4, RZ ;  /* 0x00000004a6417c24 */ /* 0x000fc6000f8e02ff */
        /* <DEDUP_REMOVED lines=22> */
[----:B------:R-:W3:Y:S04]  /*10490*/  LDL.LU R155, [R1+0x33c] ;  /* 0x00033c00019b7983 */ /* 0x000ee80000300800 */
[----:B------:R-:W3:Y:S01]  /*104a0*/  LDL.LU R168, [R1+0x338] ;  /* 0x0003380001a87983 */ /* 0x000ee20000300800 */
[----:B--2---:R-:W-:-:S03]  /*104b0*/  IMAD R77, R153, UR4, RZ ;  /* 0x00000004994d7c24 */ /* 0x004fc6000f8e02ff */
[----:B------:R-:W2:Y:S04]  /*104c0*/  LDL.LU R153, [R1+0x334] ;  /* 0x0003340001997983 */ /* 0x000ea80000300800 */
[----:B------:R-:W2:Y:S01]  /*104d0*/  LDL.LU R167, [R1+0x330] ;  /* 0x0003300001a77983 */ /* 0x000ea20000300800 */
[----:B----4-:R-:W-:-:S03]  /*104e0*/  IMAD R78, R152, UR4, RZ ;  /* 0x00000004984e7c24 */ /* 0x010fc6000f8e02ff */
[----:B------:R-:W4:Y:S04]  /*104f0*/  LDL.LU R152, [R1+0x32c] ;  /* 0x00032c0001987983 */ /* 0x000f280000300800 */
[----:B------:R-:W4:Y:S04]  /*10500*/  LDL.LU R166, [R1+0x328] ;  /* 0x0003280001a67983 */ /* 0x000f280000300800 */
[----:B------:R-:W4:Y:S04]  /*10510*/  LDL.LU R165, [R1+0x324] ;  /* 0x0003240001a57983 */ /* 0x000f280000300800 */
[----:B------:R-:W4:Y:S04]  /*10520*/  LDL.LU R164, [R1+0x320] ;  /* 0x0003200001a47983 */ /* 0x000f280000300800 */
[----:B------:R-:W4:Y:S04]  /*10530*/  LDL.LU R163, [R1+0x31c] ;  /* 0x00031c0001a37983 */ /* 0x000f280000300800 */
[----:B------:R-:W4:Y:S04]  /*10540*/  LDL.LU R162, [R1+0x318] ;  /* 0x0003180001a27983 */ /* 0x000f280000300800 */
[----:B------:R-:W4:Y:S04]  /*10550*/  LDL.LU R161, [R1+0x314] ;  /* 0x0003140001a17983 */ /* 0x000f280000300800 */
[----:B------:R-:W4:Y:S01]  /*10560*/  LDL.LU R160, [R1+0x310] ;  /* 0x0003100001a07983 */ /* 0x000f220000300800 */
[----:B---3--:R-:W-:-:S03]  /*10570*/  IMAD R79, R154, UR4, RZ ;  /* 0x000000049a4f7c24 */ /* 0x008fc6000f8e02ff */
[----:B------:R-:W3:Y:S04]  /*10580*/  LDL.LU R159, [R1+0x30c] ;  /* 0x00030c00019f7983 */ /* 0x000ee80000300800 */
[----:B------:R-:W3:Y:S04]  /*10590*/  LDL.LU R158, [R1+0x308] ;  /* 0x00030800019e7983 */ /* 0x000ee80000300800 */
[----:B------:R-:W3:Y:S04]  /*105a0*/  LDL.LU R157, [R1+0x304] ;  /* 0x00030400019d7983 */ /* 0x000ee80000300800 */
[----:B------:R-:W3:Y:S04]  /*105b0*/  LDL.LU R156, [R1+0x300] ;  /* 0x00030000019c7983 */ /* 0x000ee80000300800 */
[----:B------:R-:W3:Y:S01]  /*105c0*/  LDL.LU R154, [R1+0x2fc] ;  /* 0x0002fc00019a7983 */ /* 0x000ee20000300800 */
[----:B------:R-:W-:-:S02]  /*105d0*/  IMAD R80, R219, UR4, RZ ;  /* 0x00000004db507c24 */ /* 0x000fc4000f8e02ff */
[----:B------:R-:W-:Y:S02]  /*105e0*/  IMAD R91, R155, UR4, RZ ;  /* 0x000000049b5b7c24 */ /* 0x000fe4000f8e02ff */
[----:B------:R-:W3:Y:S01]  /*105f0*/  LDL.LU R155, [R1+0x2f8] ;  /* 0x0002f800019b7983 */ /* 0x000ee20000300800 */
        /* <DEDUP_REMOVED lines=11> */
[----:B--2---:R-:W-:Y:S02]  /*106b0*/  IMAD R93, R153, UR4, RZ ;  /* 0x00000004995d7c24 */ /* 0x004fe4000f8e02ff */
        /* <DEDUP_REMOVED lines=14> */
[----:B------:R-:W3:Y:S01]  /*107a0*/  LDL.LU R169, [R1+0x2c4] ;  /* 0x0002c40001a97983 */ /* 0x000ee20000300800 */
[----:B------:R-:W-:-:S03]  /*107b0*/  IMAD R107, R154, UR4, RZ ;  /* 0x000000049a6b7c24 */ /* 0x000fc6000f8e02ff */
[----:B------:R-:W3:Y:S04]  /*107c0*/  LDL.LU R154, [R1+0x2c0] ;  /* 0x0002c000019a7983 */ /* 0x000ee80000300800 */
[----:B------:R-:W3:Y:S04]  /*107d0*/  LDL.LU R168, [R1+0x2bc] ;  /* 0x0002bc0001a87983 */ /* 0x000ee80000300800 */
[----:B------:R-:W3:Y:S01]  /*107e0*/  LDL.LU R156, [R1+0x2b8] ;  /* 0x0002b800019c7983 */ /* 0x000ee20000300800 */
[----:B------:R-:W-:Y:S02]  /*107f0*/  IMAD R94, R167, UR4, RZ ;  /* 0x00000004a75e7c24 */ /* 0x000fe4000f8e02ff */
[----:B------:R-:W-:Y:S01]  /*10800*/  IMAD R104, R158, UR4, RZ ;  /* 0x000000049e687c24 */ /* 0x000fe2000f8e02ff */
[----:B------:R-:W3:Y:S01]  /*10810*/  LDL.LU R167, [R1+0x2b4] ;  /* 0x0002b40001a77983 */ /* 0x000ee20000300800 */
[----:B------:R-:W-:-:S02]  /*10820*/  IMAD R96, R166, UR4, RZ ;  /* 0x00000004a6607c24 */ /* 0x000fc4000f8e02ff */
[----:B------:R-:W-:Y:S01]  /*10830*/  IMAD R97, R165, UR4, RZ ;  /* 0x00000004a5617c24 */ /* 0x000fe2000f8e02ff */
        /* <DEDUP_REMOVED lines=17> */
[----:B------:R-:W3:Y:S04]  /*10950*/  LDL.LU R157, [R1+0x28c] ;  /* 0x00028c00019d7983 */ /* 0x000ee80000300800 */
[----:B------:R-:W3:Y:S01]  /*10960*/  LDL.LU R155, [R1+0x288] ;  /* 0x00028800019b7983 */ /* 0x000ee20000300800 */
[----:B--2---:R-:W-:-:S03]  /*10970*/  IMAD R109, R153, UR4, RZ ;  /* 0x00000004996d7c24 */ /* 0x004fc6000f8e02ff */
[----:B------:R-:W2:Y:S01]  /*10980*/  LDL.LU R153, [R1+0x284] ;  /* 0x0002840001997983 */ /* 0x000ea20000300800 */
[----:B----4-:R-:W-:-:S03]  /*10990*/  IMAD R110, R152, UR4, RZ ;  /* 0x00000004986e7c24 */ /* 0x010fc6000f8e02ff */
[----:B------:R-:W4:Y:S01]  /*109a0*/  LDL.LU R152, [R1+0x280] ;  /* 0x0002800001987983 */ /* 0x000f220000300800 */
[----:B---3--:R-:W-:-:S03]  /*109b0*/  IMAD R122, R154, UR4, RZ ;  /* 0x000000049a7a7c24 */ /* 0x008fc6000f8e02ff */
[----:B------:R-:W3:Y:S01]  /*109c0*/  LDL.LU R154, [R1+0x27c] ;  /* 0x00027c00019a7983 */ /* 0x000ee20000300800 */
[----:B------:R-:W-:-:S03]  /*109d0*/  IMAD R124, R156, UR4, RZ ;  /* 0x000000049c7c7c24 */ /* 0x000fc6000f8e02ff */
[----:B------:R-:W3:Y:S01]  /*109e0*/  LDL.LU R156, [R1+0x278] ;  /* 0x00027800019c7983 */ /* 0x000ee20000300800 */
[----:B------:R-:W-:Y:S02]  /*109f0*/  IMAD R111, R219, UR4, RZ ;  /* 0x00000004db6f7c24 */ /* 0x000fe4000f8e02ff */
[----:B------:R-:W-:Y:S02]  /*10a00*/  IMAD R112, R218, UR4, RZ ;  /* 0x00000004da707c24 */ /* 0x000fe4000f8e02ff */
[----:B------:R-:W-:Y:S02]  /*10a10*/  IMAD R126, R158, UR4, RZ ;  /* 0x000000049e7e7c24 */ /* 0x000fe4000f8e02ff */
        /* <DEDUP_REMOVED lines=19> */
[----:B------:R-:W-:Y:S02]  /*10b50*/  IMAD R136, R155, UR4, RZ ;  /* 0x000000049b887c24 */ /* 0x000fe4000f8e02ff */
[----:B------:R-:W-:-:S02]  /*10b60*/  IMAD R135, R157, UR4, RZ ;  /* 0x000000049d877c24 */ /* 0x000fc4000f8e02ff */
[----:B--2---:R-:W-:Y:S02]  /*10b70*/  IMAD R137, R153, UR4, RZ ;  /* 0x0000000499897c24 */ /* 0x004fe4000f8e02ff */
[----:B----4-:R-:W-:Y:S02]  /*10b80*/  IMAD R138, R152, UR4, RZ ;  /* 0x00000004988a7c24 */ /* 0x010fe4000f8e02ff */
[----:B------:R-:W2:Y:S04]  /*10b90*/  LDL.LU R152, [R1+0x248] ;  /* 0x0002480001987983 */ /* 0x000ea80000300800 */
[----:B------:R-:W4:Y:S01]  /*10ba0*/  LDL.LU R153, [R1+0x244] ;  /* 0x0002440001997983 */ /* 0x000f220000300800 */
[----:B---3--:R-:W-:-:S03]  /*10bb0*/  IMAD R139, R154, UR4, RZ ;  /* 0x000000049a8b7c24 */ /* 0x008fc6000f8e02ff */
[----:B------:R-:W3:Y:S04]  /*10bc0*/  LDL.LU R154, [R1+0x240] ;  /* 0x00024000019a7983 */ /* 0x000ee80000300800 */
[----:B------:R-:W3:Y:S01]  /*10bd0*/  LDL.LU R155, [R1+0x23c] ;  /* 0x00023c00019b7983 */ /* 0x000ee20000300800 */
[----:B------:R-:W-:-:S03]  /*10be0*/  IMAD R140, R156, UR4, RZ ;  /* 0x000000049c8c7c24 */ /* 0x000fc6000f8e02ff */
[----:B------:R-:W3:Y:S04]  /*10bf0*/  LDL.LU R156, [R1+0x238] ;  /* 0x00023800019c7983 */ /* 0x000ee80000300800 */
[----:B------:R-:W3:Y:S01]  /*10c00*/  LDL.LU R157, [R1+0x234] ;  /* 0x00023400019d7983 */ /* 0x000ee20000300800 */
[----:B------:R-:W-:Y:S02]  /*10c10*/  IMAD R134, R159, UR4, RZ ;  /* 0x000000049f867c24 */ /* 0x000fe4000f8e02ff */
[----:B------:R-:W-:Y:S02]  /*10c20*/  IMAD R141, R158, UR4, RZ ;  /* 0x000000049e8d7c24 */ /* 0x000fe4000f8e02ff */
        /* <DEDUP_REMOVED lines=21> */
[----:B------:R-:W-:-:S03]  /*10d80*/  IMAD R151, R170, UR4, RZ ;  /* 0x00000004aa977c24 */ /* 0x000fc6000f8e02ff */
[----:B------:R-:W3:Y:S01]  /*10d90*/  LDL.LU R169, [R1+0x204] ;  /* 0x0002040001a97983 */ /* 0x000ee20000300800 */
        /* <DEDUP_REMOVED lines=9> */
[----:B--2---:R-:W-:Y:S02]  /*10e30*/  IMAD R152, R152, UR4, RZ ;  /* 0x0000000498987c24 */ /* 0x004fe4000f8e02ff */
[----:B----4-:R-:W-:-:S05]  /*10e40*/  IMAD R153, R153, UR4, RZ ;  /* 0x0000000499997c24 */ /* 0x010fca000f8e02ff */
[----:B------:R-:W-:Y:S01]  /*10e50*/  STL.64 [R1+0x15d0], R152 ;  /* 0x0015d09801007387 */ /* 0x000fe20000100a00 */
[----:B---3--:R-:W-:Y:S02]  /*10e60*/  IMAD R154, R154, UR4, RZ ;  /* 0x000000049a9a7c24 */ /* 0x008fe4000f8e02ff */
[----:B------:R-:W-:Y:S02]  /*10e70*/  IMAD R155, R155, UR4, RZ ;  /* 0x000000049b9b7c24 */ /* 0x000fe4000f8e02ff */
[----:B------:R-:W-:Y:S02]  /*10e80*/  IMAD R156, R156, UR4, RZ ;  /* 0x000000049c9c7c24 */ /* 0x000fe4000f8e02ff */
[----:B------:R-:W-:Y:S01]  /*10e90*/  IMAD R157, R157, UR4, RZ ;  /* 0x000000049d9d7c24 */ /* 0x000fe2000f8e02ff */
[----:B------:R1:W-:Y:S04]  /*10ea0*/  STL.64 [R1+0x15d8], R154 ;  /* 0x0015d89a01007387 */ /* 0x0003e80000100a00 */
[----:B------:R2:W-:Y:S04]  /*10eb0*/  STL.64 [R1+0x15e0], R156 ;  /* 0x0015e09c01007387 */ /* 0x0005e80000100a00 */
[----:B------:R-:W3:Y:S04]  /*10ec0*/  LDL.LU R170, [R1+0x200] ;  /* 0x0002000001aa7983 */ /* 0x000ee80000300800 */
[----:B------:R-:W4:Y:S04]  /*10ed0*/  LDL.LU R171, [R1+0x1fc] ;  /* 0x0001fc0001ab7983 */ /* 0x000f280000300800 */
[----:B------:R-:W2:Y:S04]  /*10ee0*/  LDL.LU R200, [R1+0x1f8] ;  /* 0x0001f80001c87983 */ /* 0x000ea80000300800 */
[----:B------:R-:W3:Y:S04]  /*10ef0*/  LDL.LU R239, [R1+0x1f4] ;  /* 0x0001f40001ef7983 */ /* 0x000ee80000300800 */
        /* <DEDUP_REMOVED lines=28> */
[-C--:B-1----:R-:W-:Y:S01]  /*110c0*/  LEA R154, P5, R7, R240.reuse, 0x2 ;  /* 0x000000f0079a7211 */ /* 0x082fe200078a10ff */
[----:B------:R-:W-:Y:S01]  /*110d0*/  IMAD R20, R182, UR34, RZ ;  /* 0x00000022b6147c24 */ /* 0x000fe2000f8e02ff */
[-C--:B------:R-:W-:Y:S01]  /*110e0*/  LEA R182, P3, R8, R240.reuse, 0x2 ;  /* 0x000000f008b67211 */ /* 0x080fe200078610ff */
[----:B------:R-:W-:Y:S01]  /*110f0*/  IMAD R17, R206, UR47, RZ ;  /* 0x0000002fce117c24 */ /* 0x000fe2000f8e02ff */
[----:B------:R-:W-:-:S02]  /*11100*/  LEA R152, P2, R9, R240, 0x2 ;  /* 0x000000f009987211 */ /* 0x000fc400078410ff */
[-C--:B------:R-:W-:Y:S01]  /*11110*/  LEA.HI.X.SX32 R155, R7, R5.reuse, 0x2, P5 ;  /* 0x00000005079b7211 */ /* 0x080fe200028f16ff */
[----:B------:R-:W-:Y:S01]  /*11120*/  IMAD R19, R183, UR35, RZ ;  /* 0x00000023b7137c24 */ /* 0x000fe2000f8e02ff */
[-C--:B------:R-:W-:Y:S02]  /*11130*/  LEA.HI.X.SX32 R183, R8, R5.reuse, 0x2, P3 ;  /* 0x0000000508b77211 */ /* 0x080fe400018f16ff */
[----:B------:R-:W-:Y:S01]  /*11140*/  LEA.HI.X.SX32 R153, R9, R5, 0x2, P2 ;  /* 0x0000000509997211 */ /* 0x000fe200010f16ff */
[----:B------:R-:W-:Y:S01]  /*11150*/  IMAD R22, R180, UR32, RZ ;  /* 0x00000020b4167c24 */ /* 0x000fe2000f8e02ff */
[----:B------:R-:W-:Y:S01]  /*11160*/  LEA R180, P1, R10, R240, 0x2 ;  /* 0x000000f00ab47211 */ /* 0x000fe200078210ff */
[----:B------:R-:W-:-:S03]  /*11170*/  IMAD R21, R181, UR33, RZ ;  /* 0x00000021b5157c24 */ /* 0x000fc6000f8e02ff */
[----:B------:R-:W-:Y:S01]  /*11180*/  LEA.HI.X.SX32 R181, R10, R5, 0x2, P1 ;  /* 0x000000050ab57211 */ /* 0x000fe200008f16ff */
[----:B------:R-:W-:Y:S02]  /*11190*/  IMAD.MOV.U32 R9, RZ, RZ, R207 ;  /* 0x000000ffff097224 */ /* 0x000fe400078e00cf */
[----:B------:R-:W-:Y:S02]  /*111a0*/  IMAD R13, R178, UR30, RZ ;  /* 0x0000001eb20d7c24 */ /* 0x000fe4000f8e02ff */
[----:B------:R-:W-:Y:S02]  /*111b0*/  IMAD R23, R179, UR31, RZ ;  /* 0x0000001fb3177c24 */ /* 0x000fe4000f8e02ff */
[----:B------:R-:W-:Y:S02]  /*111c0*/  IMAD.MOV.U32 R179, RZ, RZ, R13 ;  /* 0x000000ffffb37224 */ /* 0x000fe400078e000d */
[----:B------:R-:W-:Y:S02]  /*111d0*/  IMAD R13, R207, UR51, RZ ;  /* 0x00000033cf0d7c24 */ /* 0x000fe4000f8e02ff */
[----:B--2---:R-:W-:-:S02]  /*111e0*/  IMAD R192, R200, UR4, RZ ;  /* 0x00000004c8c07c24 */ /* 0x004fc4000f8e02ff */
[----:B---3--:R-:W-:Y:S02]  /*111f0*/  IMAD R195, R239, UR4, RZ ;  /* 0x00000004efc37c24 */ /* 0x008fe4000f8e02ff */
[----:B----4-:R-:W-:Y:S02]  /*11200*/  IMAD R197, R238, UR4, RZ ;  /* 0x00000004eec57c24 */ /* 0x010fe4000f8e02ff */
[----:B------:R-:W-:Y:S02]  /*11210*/  IMAD R199, R237, UR4, RZ ;  /* 0x00000004edc77c24 */ /* 0x000fe4000f8e02ff */
[----:B------:R-:W-:Y:S02]  /*11220*/  IMAD R200, R236, UR4, RZ ;  /* 0x00000004ecc87c24 */ /* 0x000fe4000f8e02ff */
[----:B------:R-:W-:Y:S02]  /*11230*/  IMAD R202, R235, UR4, RZ ;  /* 0x00000004ebca7c24 */ /* 0x000fe4000f8e02ff */
[----:B------:R-:W-:-:S02]  /*11240*/  IMAD R208, R234, UR4, RZ ;  /* 0x00000004ead07c24 */ /* 0x000fc4000f8e02ff */
[----:B------:R-:W-:Y:S02]  /*11250*/  IMAD R209, R233, UR4, RZ ;  /* 0x00000004e9d17c24 */ /* 0x000fe4000f8e02ff */
[----:B------:R-:W-:Y:S02]  /*11260*/  IMAD R210, R232, UR4, RZ ;  /* 0x00000004e8d27c24 */ /* 0x000fe4000f8e02ff */
[----:B------:R-:W-:Y:S02]  /*11270*/  IMAD R212, R231, UR4, RZ ;  /* 0x00000004e7d47c24 */ /* 0x000fe4000f8e02ff */
        /* <DEDUP_REMOVED lines=10> */
[----:B------:R-:W-:-:S03]  /*11320*/  IMAD R214, R229, UR4, RZ ;  /* 0x00000004e5d67c24 */ /* 0x000fc6000f8e02ff */
[----:B------:R-:W4:Y:S04]  /*11330*/  LDL.LU R242, [R1+0x3f0] ;  /* 0x0003f00001f27983 */ /* 0x000f280000300800 */
[----:B------:R-:W4:Y:S01]  /*11340*/  LDL.LU R243, [R1+0x3ec] ;  /* 0x0003ec0001f37983 */ /* 0x000f220000300800 */
[----:B------:R-:W-:-:S03]  /*11350*/  IMAD R213, R230, UR4, RZ ;  /* 0x00000004e6d57c24 */ /* 0x000fc6000f8e02ff */
[----:B------:R-:W4:Y:S04]  /*11360*/  LDL.LU R244, [R1+0x3e8] ;  /* 0x0003e80001f47983 */ /* 0x000f280000300800 */
[----:B------:R-:W4:Y:S01]  /*11370*/  LDL.LU R245, [R1+0x3e4] ;  /* 0x0003e40001f57983 */ /* 0x000f220000300800 */
[----:B------:R-:W-:-:S03]  /*11380*/  IMAD R229, R228, UR4, RZ ;  /* 0x00000004e4e57c24 */ /* 0x000fc6000f8e02ff */
[----:B------:R-:W4:Y:S01]  /*11390*/  LDL.LU R246, [R1+0x3e0] ;  /* 0x0003e00001f67983 */ /* 0x000f220000300800 */
[----:B------:R-:W-:-:S03]  /*113a0*/  IMAD R230, R226, UR4, RZ ;  /* 0x00000004e2e67c24 */ /* 0x000fc6000f8e02ff */
[----:B------:R-:W4:Y:S01]  /*113b0*/  LDL.LU R247, [R1+0x3dc] ;  /* 0x0003dc0001f77983 */ /* 0x000f220000300800 */
[----:B------:R-:W-:-:S03]  /*113c0*/  IMAD R228, R224, UR4, RZ ;  /* 0x00000004e0e47c24 */ /* 0x000fc6000f8e02ff */
[----:B------:R-:W4:Y:S01]  /*113d0*/  LDL.LU R248, [R1+0x3d8] ;  /* 0x0003d80001f87983 */ /* 0x000f220000300800 */
[----:B------:R-:W-:-:S05]  /*113e0*/  IMAD R6, R6, UR4, RZ ;  /* 0x0000000406067c24 */ /* 0x000fca000f8e02ff */
[-C--:B------:R-:W-:Y:S01]  /*113f0*/  LEA R156, P4, R6, R240.reuse, 0x2 ;  /* 0x000000f0069c7211 */ /* 0x080fe200078810ff */
[----:B------:R-:W-:Y:S02]  /*11400*/  IMAD R224, R249, UR4, RZ ;  /* 0x00000004f9e07c24 */ /* 0x000fe4000f8e02ff */
[----:B------:R-:W-:Y:S01]  /*11410*/  IMAD R226, R252, UR4, RZ ;  /* 0x00000004fce27c24 */ /* 0x000fe2000f8e02ff */
[----:B------:R-:W-:Y:S01]  /*11420*/  LEA.HI.X.SX32 R157, R6, R5, 0x2, P4 ;  /* 0x00000005069d7211 */ /* 0x000fe200020f16ff */
[----:B------:R-:W4:Y:S01]  /*11430*/  LDL.LU R249, [R1+0x3d4] ;  /* 0x0003d40001f97983 */ /* 0x000f220000300800 */
[----:B------:R-:W-:-:S03]  /*11440*/  LEA R206, P4, R11, R240, 0x2 ;  /* 0x000000f00bce7211 */ /* 0x000fc600078810ff */
[----:B------:R-:W4:Y:S04]  /*11450*/  LDL.LU R252, [R1+0x3d0] ;  /* 0x0003d00001fc7983 */ /* 0x000f280000300800 */
[----:B------:R1:W-:Y:S04]  /*11460*/  STL.64 [R1+0x428], R156 ;  /* 0x0004289c01007387 */ /* 0x0003e80000100a00 */
[----:B-1----:R-:W2:Y:S04]  /*11470*/  LDL.LU.64 R156, [R1+0x15e0] ;  /* 0x0015e000019c7983 */ /* 0x002ea80000300a00 */
[----:B------:R1:W-:Y:S04]  /*11480*/  STL.64 [R1+0x420], R154 ;  /* 0x0004209a01007387 */ /* 0x0003e80000100a00 */
[----:B-1----:R-:W3:Y:S04]  /*11490*/  LDL.LU.64 R154, [R1+0x15d8] ;  /* 0x0015d800019a7983 */ /* 0x002ee80000300a00 */
[----:B------:R-:W-:Y:S04]  /*114a0*/  STL [R1+0x400], R206 ;  /* 0x000400ce01007387 */ /* 0x000fe80000100800 */
[----:B------:R-:W-:Y:S04]  /*114b0*/  STL.64 [R1+0x418], R182 ;  /* 0x000418b601007387 */ /* 0x000fe80000100a00 */
[----:B------:R1:W-:Y:S04]  /*114c0*/  STL.64 [R1+0x410], R152 ;  /* 0x0004109801007387 */ /* 0x0003e80000100a00 */
[----:B-1----:R-:W4:Y:S01]  /*114d0*/  LDL.LU.64 R152, [R1+0x15d0] ;  /* 0x0015d00001987983 */ /* 0x002f220000300a00 */
[----:B------:R-:W-:-:S02]  /*114e0*/  LEA R6, P5, R60, R240, 0x2 ;  /* 0x000000f03c067211 */ /* 0x000fc400078a10ff */
[-C--:B------:R-:W-:Y:S01]  /*114f0*/  LEA R182, P3, R61, R240.reuse, 0x2 ;  /* 0x000000f03db67211 */ /* 0x080fe200078610ff */
[----:B------:R-:W-:Y:S01]  /*11500*/  IMAD.MOV.U32 R8, RZ, RZ, R206 ;  /* 0x000000ffff087224 */ /* 0x000fe200078e00ce */
[-C--:B------:R-:W-:Y:S01]  /*11510*/  LEA.HI.X.SX32 R9, R11, R5.reuse, 0x2, P4 ;  /* 0x000000050b097211 */ /* 0x080fe200020f16ff */
[----:B------:R1:W-:Y:S01]  /*11520*/  STL.64 [R1+0x408], R180 ;  /* 0x000408b401007387 */ /* 0x0003e20000100a00 */
[-C--:B------:R-:W-:Y:S02]  /*11530*/  LEA.HI.X.SX32 R7, R60, R5.reuse, 0x2, P5 ;  /* 0x000000053c077211 */ /* 0x080fe400028f16ff */
[-C--:B------:R-:W-:Y:S02]  /*11540*/  LEA R206, P2, R62, R240.reuse, 0x2 ;  /* 0x000000f03ece7211 */ /* 0x080fe400078410ff */
[----:B------:R-:W-:Y:S01]  /*11550*/  LEA.HI.X.SX32 R183, R61, R5, 0x2, P3 ;  /* 0x000000053db77211 */ /* 0x000fe200018f16ff */
[----:B------:R1:W-:Y:S01]  /*11560*/  STL [R1+0x404], R9 ;  /* 0x0004040901007387 */ /* 0x0003e20000100800 */
[----:B------:R-:W-:-:S02]  /*11570*/  LEA R8, P4, R64, R240, 0x2 ;  /* 0x000000f040087211 */ /* 0x000fc400078810ff */
[-C--:B------:R-:W-:Y:S02]  /*11580*/  LEA.HI.X.SX32 R207, R62, R5.reuse, 0x2, P2 ;  /* 0x000000053ecf7211 */ /* 0x080fe400010f16ff */
[C---:B-1----:R-:W-:Y:S01]  /*11590*/  LEA R180, P1, R63.reuse, R240, 0x2 ;  /* 0x000000f03fb47211 */ /* 0x042fe200078210ff */
[----:B------:R1:W-:Y:S03]  /*115a0*/  STL.64 [R1+0x3f8], R6 ;  /* 0x0003f80601007387 */ /* 0x0003e60000100a00 */
[-C--:B------:R-:W-:Y:S01]  /*115b0*/  LEA.HI.X.SX32 R181, R63, R5.reuse, 0x2, P1 ;  /* 0x000000053fb57211 */ /* 0x080fe200008f16ff */
[----:B------:R1:W-:Y:S01]  /*115c0*/  STL.64 [R1+0x3f0], R182 ;  /* 0x0003f0b601007387 */ /* 0x0003e20000100a00 */
[----:B------:R-:W-:-:S03]  /*115d0*/  LEA.HI.X.SX32 R9, R64, R5, 0x2, P4 ;  /* 0x0000000540097211 */ /* 0x000fc600020f16ff */
[----:B------:R1:W-:Y:S02]  /*115e0*/  STL.64 [R1+0x3e8], R206 ;  /* 0x0003e8ce01007387 */ /* 0x0003e40000100a00 */
[CC--:B-1----:R-:W-:Y:S02]  /*115f0*/  LEA R6, P5, R65.reuse, R240.reuse, 0x2 ;  /* 0x000000f041067211 */ /* 0x0c2fe400078a10ff */
[----:B------:R1:W-:Y:S01]  /*11600*/  STL.64 [R1+0x3e0], R180 ;  /* 0x0003e0b401007387 */ /* 0x0003e20000100a00 */
[CC--:B------:R-:W-:Y:S02]  /*11610*/  LEA R182, P3, R66.reuse, R240.reuse, 0x2 ;  /* 0x000000f042b67211 */ /* 0x0c0fe400078610ff */
[-C--:B------:R-:W-:Y:S02]  /*11620*/  LEA.HI.X.SX32 R7, R65, R5.reuse, 0x2, P5 ;  /* 0x0000000541077211 */ /* 0x080fe400028f16ff */
[-C--:B------:R-:W-:Y:S02]  /*11630*/  LEA R206, P2, R67, R240.reuse, 0x2 ;  /* 0x000000f043ce7211 */ /* 0x080fe400078410ff */
[----:B------:R-:W-:Y:S01]  /*11640*/  LEA.HI.X.SX32 R183, R66, R5, 0x2, P3 ;  /* 0x0000000542b77211 */ /* 0x000fe200018f16ff */
[----:B------:R1:W-:Y:S02]  /*11650*/  STL.64 [R1+0x3d8], R8 ;  /* 0x0003d80801007387 */ /* 0x0003e40000100a00 */
[----:B-1----:R-:W-:-:S02]  /*11660*/  LEA R180, P1, R68, R240, 0x2 ;  /* 0x000000f044b47211 */ /* 0x002fc400078210ff */
[----:B------:R1:W-:Y:S01]  /*11670*/  STL.64 [R1+0x3d0], R6 ;  /* 0x0003d00601007387 */ /* 0x0003e20000100a00 */
[-C--:B------:R-:W-:Y:S02]  /*11680*/  LEA.HI.X.SX32 R207, R67, R5.reuse, 0x2, P2 ;  /* 0x0000000543cf7211 */ /* 0x080fe400010f16ff */
[-C--:B------:R-:W-:Y:S01]  /*11690*/  LEA.HI.X.SX32 R181, R68, R5.reuse, 0x2, P1 ;  /* 0x0000000544b57211 */ /* 0x080fe200008f16ff */
[----:B------:R1:W-:Y:S01]  /*116a0*/  STL.64 [R1+0x3c8], R182 ;  /* 0x0003c8b601007387 */ /* 0x0003e20000100a00 */
[CC--:B------:R-:W-:Y:S02]  /*116b0*/  LEA R8, P4, R69.reuse, R240.reuse, 0x2 ;  /* 0x000000f045087211 */ /* 0x0c0fe400078810ff */
[CC--:B-1----:R-:W-:Y:S01]  /*116c0*/  LEA R6, P5, R70.reuse, R240.reuse, 0x2 ;  /* 0x000000f046067211 */ /* 0x0c2fe200078a10ff */
[----:B------:R1:W-:Y:S01]  /*116d0*/  STL.64 [R1+0x3c0], R206 ;  /* 0x0003c0ce01007387 */ /* 0x0003e20000100a00 */
[-C--:B------:R-:W-:Y:S02]  /*116e0*/  LEA.HI.X.SX32 R9, R69, R5.reuse, 0x2, P4 ;  /* 0x0000000545097211 */ /* 0x080fe400020f16ff */
[----:B------:R-:W-:Y:S01]  /*116f0*/  LEA R182, P3, R71, R240, 0x2 ;  /* 0x000000f047b67211 */ /* 0x000fe200078610ff */
[----:B------:R1:W-:Y:S01]  /*11700*/  STL.64 [R1+0x3b8], R180 ;  /* 0x0003b8b401007387 */ /* 0x0003e20000100a00 */
[----:B------:R-:W-:-:S02]  /*11710*/  LEA.HI.X.SX32 R7, R70, R5, 0x2, P5 ;  /* 0x0000000546077211 */ /* 0x000fc400028f16ff */
[-C--:B------:R-:W-:Y:S01]  /*11720*/  LEA.HI.X.SX32 R183, R71, R5.reuse, 0x2, P3 ;  /* 0x0000000547b77211 */ /* 0x080fe200018f16ff */
[----:B------:R1:W-:Y:S02]  /*11730*/  STL.64 [R1+0x3b0], R8 ;  /* 0x0003b00801007387 */ /* 0x0003e40000100a00 */
[CC--:B-1----:R-:W-:Y:S02]  /*11740*/  LEA R206, P2, R72.reuse, R240.reuse, 0x2 ;  /* 0x000000f048ce7211 */ /* 0x0c2fe400078410ff */
[----:B------:R1:W-:Y:S01]  /*11750*/  STL.64 [R1+0x3a8], R6 ;  /* 0x0003a80601007387 */ /* 0x0003e20000100a00 */
[CC--:B------:R-:W-:Y:S02]  /*11760*/  LEA R180, P1, R73.reuse, R240.reuse, 0x2 ;  /* 0x000000f049b47211 */ /* 0x0c0fe400078210ff */
[-C--:B------:R-:W-:Y:S02]  /*11770*/  LEA.HI.X.SX32 R207, R72, R5.reuse, 0x2, P2 ;  /* 0x0000000548cf7211 */ /* 0x080fe400010f16ff */
[----:B------:R-:W-:Y:S01]  /*11780*/  LEA R8, P4, R74, R240, 0x2 ;  /* 0x000000f04a087211 */ /* 0x000fe200078810ff */
[----:B------:R1:W-:Y:S01]  /*11790*/  STL.64 [R1+0x3a0], R182 ;  /* 0x0003a0b601007387 */ /* 0x0003e20000100a00 */
[----:B------:R-:W-:-:S02]  /*117a0*/  LEA.HI.X.SX32 R181, R73, R5, 0x2, P1 ;  /* 0x0000000549b57211 */ /* 0x000fc400008f16ff */
[CC--:B-1----:R-:W-:Y:S01]  /*117b0*/  LEA R6, P5, R75.reuse, R240.reuse, 0x2 ;  /* 0x000000f04b067211 */ /* 0x0c2fe200078a10ff */
[----:B------:R1:W-:Y:S01]  /*117c0*/  STL.64 [R1+0x398], R206 ;  /* 0x000398ce01007387 */ /* 0x0003e20000100a00 */
[-C--:B------:R-:W-:Y:S02]  /*117d0*/  LEA.HI.X.SX32 R9, R74, R5.reuse, 0x2, P4 ;  /* 0x000000054a097211 */ /* 0x080fe400020f16ff */
[----:B------:R-:W-:Y:S01]  /*117e0*/  LEA.HI.X.SX32 R7, R75, R5, 0x2, P5 ;  /* 0x000000054b077211 */ /* 0x000fe200028f16ff */
[----:B------:R1:W-:Y:S01]  /*117f0*/  STL.64 [R1+0x390], R180 ;  /* 0x000390b401007387 */ /* 0x0003e20000100a00 */
[----:B------:R-:W-:-:S03]  /*11800*/  LEA R182, P3, R76, R240, 0x2 ;  /* 0x000000f04cb67211 */ /* 0x000fc600078610ff */
[----:B------:R1:W-:Y:S01]  /*11810*/  STL.64 [R1+0x388], R8 ;  /* 0x0003880801007387 */ /* 0x0003e20000100a00 */
[-C--:B------:R-:W-:Y:S02]  /*11820*/  LEA.HI.X.SX32 R183, R76, R5.reuse, 0x2, P3 ;  /* 0x000000054cb77211 */ /* 0x080fe400018f16ff */
[CC--:B-1----:R-:W-:Y:S02]  /*11830*/  LEA R206, P2, R77.reuse, R240.reuse, 0x2 ;  /* 0x000000f04dce7211 */ /* 0x0c2fe400078410ff */
[CC--:B------:R-:W-:Y:S01]  /*11840*/  LEA R180, P1, R78.reuse, R240.reuse, 0x2 ;  /* 0x000000f04eb47211 */ /* 0x0c0fe200078210ff */
        /* <DEDUP_REMOVED lines=9> */
[-C--:B------:R-:W-:Y:S02]  /*118e0*/  LEA R182, P3, R81, R240.reuse, 0x2 ;  /* 0x000000f051b67211 */ /* 0x080fe400078610ff */
[----:B------:R-:W-:Y:S02]  /*118f0*/  LEA.HI.X.SX32 R7, R80, R5, 0x2, P5 ;  /* 0x0000000550077211 */ /* 0x000fe400028f16ff */
[----:B------:R-:W-:-:S02]  /*11900*/  LEA R206, P2, R82, R240, 0x2 ;  /* 0x000000f052ce7211 */ /* 0x000fc400078410ff */
[-C--:B------:R-:W-:Y:S01]  /*11910*/  LEA.HI.X.SX32 R183, R81, R5.reuse, 0x2, P3 ;  /* 0x0000000551b77211 */ /* 0x080fe200018f16ff */
[----:B------:R1:W-:Y:S02]  /*11920*/  STL.64 [R1+0x360], R8 ;  /* 0x0003600801007387 */ /* 0x0003e40000100a00 */
[CC--:B-1----:R-:W-:Y:S02]  /*11930*/  LEA R180, P1, R83.reuse, R240.reuse, 0x2 ;  /* 0x000000f053b47211 */ /* 0x0c2fe400078210ff */
[----:B------:R1:W-:Y:S01]  /*11940*/  STL.64 [R1+0x358], R6 ;  /* 0x0003580601007387 */ /* 0x0003e20000100a00 */
[-C--:B------:R-:W-:Y:S02]  /*11950*/  LEA.HI.X.SX32 R207, R82, R5.reuse, 0x2, P2 ;  /* 0x0000000552cf7211 */ /* 0x080fe400010f16ff */
[----:B------:R-:W-:Y:S01]  /*11960*/  LEA.HI.X.SX32 R181, R83, R5, 0x2, P1 ;  /* 0x0000000553b57211 */ /* 0x000fe200008f16ff */
[----:B------:R1:W-:Y:S01]  /*11970*/  STL.64 [R1+0x350], R182 ;  /* 0x000350b601007387 */ /* 0x0003e20000100a00 */
[----:B------:R-:W-:-:S02]  /*11980*/  LEA R8, P4, R84, R240, 0x2 ;  /* 0x000000f054087211 */ /* 0x000fc400078810ff */
[CC--:B-1----:R-:W-:Y:S01]  /*11990*/  LEA R6, P5, R85.reuse, R240.reuse, 0x2 ;  /* 0x000000f055067211 */ /* 0x0c2fe200078a10ff */
[----:B------:R1:W-:Y:S01]  /*119a0*/  STL.64 [R1+0x348], R206 ;  /* 0x000348ce01007387 */ /* 0x0003e20000100a00 */
[-C--:B------:R-:W-:Y:S02]  /*119b0*/  LEA.HI.X.SX32 R9, R84, R5.reuse, 0x2, P4 ;  /* 0x0000000554097211 */ /* 0x080fe400020f16ff */
[CC--:B------:R-:W-:Y:S01]  /*119c0*/  LEA R182, P3, R86.reuse, R240.reuse, 0x2 ;  /* 0x000000f056b67211 */ /* 0x0c0fe200078610ff */
[----:B------:R1:W-:Y:S01]  /*119d0*/  STL.64 [R1+0x340], R180 ;  /* 0x000340b401007387 */ /* 0x0003e20000100a00 */
[-C--:B------:R-:W-:Y:S02]  /*119e0*/  LEA.HI.X.SX32 R7, R85, R5.reuse, 0x2, P5 ;  /* 0x0000000555077211 */ /* 0x080fe400028f16ff */
[----:B------:R-:W-:Y:S01]  /*119f0*/  LEA.HI.X.SX32 R183, R86, R5, 0x2, P3 ;  /* 0x0000000556b77211 */ /* 0x000fe200018f16ff */
[----:B------:R1:W-:Y:S02]  /*11a00*/  STL.64 [R1+0x338], R8 ;  /* 0x0003380801007387 */ /* 0x0003e40000100a00 */
[----:B-1----:R-:W-:-:S02]  /*11a10*/  LEA R206, P2, R87, R240, 0x2 ;  /* 0x000000f057ce7211 */ /* 0x002fc400078410ff */
[----:B------:R1:W-:Y:S01]  /*11a20*/  STL.64 [R1+0x330], R6 ;  /* 0x0003300601007387 */ /* 0x0003e20000100a00 */
[CC--:B------:R-:W-:Y:S02]  /*11a30*/  LEA R180, P1, R88.reuse, R240.reuse, 0x2 ;  /* 0x000000f058b47211 */ /* 0x0c0fe400078210ff */
[-C--:B------:R-:W-:Y:S02]  /*11a40*/  LEA.HI.X.SX32 R207, R87, R5.reuse, 0x2, P2 ;  /* 0x0000000557cf7211 */ /* 0x080fe400010f16ff */
[CC--:B------:R-:W-:Y:S01]  /*11a50*/  LEA R8, P4, R89.reuse, R240.reuse, 0x2 ;  /* 0x000000f059087211 */ /* 0x0c0fe200078810ff */
[----:B------:R1:W-:Y:S01]  /*11a60*/  STL.64 [R1+0x328], R182 ;  /* 0x000328b601007387 */ /* 0x0003e20000100a00 */
[-C--:B------:R-:W-:Y:S02]  /*11a70*/  LEA.HI.X.SX32 R181, R88, R5.reuse, 0x2, P1 ;  /* 0x0000000558b57211 */ /* 0x080fe400008f16ff */
[----:B-1----:R-:W-:Y:S01]  /*11a80*/  LEA R6, P5, R90, R240, 0x2 ;  /* 0x000000f05a067211 */ /* 0x002fe200078a10ff */
[----:B------:R1:W-:Y:S01]  /*11a90*/  STL.64 [R1+0x320], R206 ;  /* 0x000320ce01007387 */ /* 0x0003e20000100a00 */
[----:B------:R-:W-:-:S02]  /*11aa0*/  LEA.HI.X.SX32 R9, R89, R5, 0x2, P4 ;  /* 0x0000000559097211 */ /* 0x000fc400020f16ff */
        /* <DEDUP_REMOVED lines=34> */
[----:B------:R2:W-:Y:S01]  /*11cd0*/  STL.64 [R1+0x2c0], R8 ;  /* 0x0002c00801007387 */ /* 0x0005e20000100a00 */
[----:B-1----:R-:W-:-:S03]  /*11ce0*/  LEA R206, P2, R102, R240, 0x2 ;  /* 0x000000f066ce7211 */ /* 0x002fc600078410ff */
[----:B------:R1:W-:Y:S01]  /*11cf0*/  STL.64 [R1+0x2b8], R6 ;  /* 0x0002b80601007387 */ /* 0x0003e20000100a00 */
[CC--:B------:R-:W-:Y:S02]  /*11d00*/  LEA R180, P1, R103.reuse, R240.reuse, 0x2 ;  /* 0x000000f067b47211 */ /* 0x0c0fe400078210ff */
[-C--:B------:R-:W-:Y:S02]  /*11d10*/  LEA.HI.X.SX32 R207, R102, R5.reuse, 0x2, P2 ;  /* 0x0000000566cf7211 */ /* 0x080fe400010f16ff */
[CC--:B--2---:R-:W-:Y:S01]  /*11d20*/  LEA R8, P4, R104.reuse, R240.reuse, 0x2 ;  /* 0x000000f068087211 */ /* 0x0c4fe200078810ff */
[----:B------:R2:W-:Y:S01]  /*11d30*/  STL.64 [R1+0x2b0], R182 ;  /* 0x0002b0b601007387 */ /* 0x0005e20000100a00 */
[-C--:B------:R-:W-:Y:S02]  /*11d40*/  LEA.HI.X.SX32 R181, R103, R5.reuse, 0x2, P1 ;  /* 0x0000000567b57211 */ /* 0x080fe400008f16ff */
[----:B-1----:R-:W-:Y:S01]  /*11d50*/  LEA R6, P5, R105, R240, 0x2 ;  /* 0x000000f069067211 */ /* 0x002fe200078a10ff */
[----:B------:R1:W-:Y:S01]  /*11d60*/  STL.64 [R1+0x2a8], R206 ;  /* 0x0002a8ce01007387 */ /* 0x0003e20000100a00 */
[----:B------:R-:W-:-:S02]  /*11d70*/  LEA.HI.X.SX32 R9, R104, R5, 0x2, P4 ;  /* 0x0000000568097211 */ /* 0x000fc400020f16ff */
[----:B------:R-:W-:Y:S01]  /*11d80*/  LEA.HI.X.SX32 R7, R105, R5, 0x2, P5 ;  /* 0x0000000569077211 */ /* 0x000fe200028f16ff */
[----:B------:R3:W-:Y:S01]  /*11d90*/  STL.64 [R1+0x2a0], R180 ;  /* 0x0002a0b401007387 */ /* 0x0007e20000100a00 */
[----:B--2---:R-:W-:-:S03]  /*11da0*/  LEA R182, P3, R106, R240, 0x2 ;  /* 0x000000f06ab67211 */ /* 0x004fc600078610ff */
[----:B------:R2:W-:Y:S01]  /*11db0*/  STL.64 [R1+0x298], R8 ;  /* 0x0002980801007387 */ /* 0x0005e20000100a00 */
[-C--:B------:R-:W-:Y:S02]  /*11dc0*/  LEA.HI.X.SX32 R183, R106, R5.reuse, 0x2, P3 ;  /* 0x000000056ab77211 */ /* 0x080fe400018f16ff */
[CC--:B-1----:R-:W-:Y:S02]  /*11dd0*/  LEA R206, P2, R107.reuse, R240.reuse, 0x2 ;  /* 0x000000f06bce7211 */ /* 0x0c2fe400078410ff */
[CC--:B---3--:R-:W-:Y:S01]  /*11de0*/  LEA R180, P1, R108.reuse, R240.reuse, 0x2 ;  /* 0x000000f06cb47211 */ /* 0x0c8fe200078210ff */
[----:B------:R1:W-:Y:S01]  /*11df0*/  STL.64 [R1+0x290], R6 ;  /* 0x0002900601007387 */ /* 0x0003e20000100a00 */
[-C--:B------:R-:W-:Y:S02]  /*11e00*/  LEA.HI.X.SX32 R207, R107, R5.reuse, 0x2, P2 ;  /* 0x000000056bcf7211 */ /* 0x080fe400010f16ff */
[----:B--2---:R-:W-:Y:S01]  /*11e10*/  LEA R8, P4, R109, R240, 0x2 ;  /* 0x000000f06d087211 */ /* 0x004fe200078810ff */
[----:B------:R2:W-:Y:S01]  /*11e20*/  STL.64 [R1+0x288], R182 ;  /* 0x000288b601007387 */ /* 0x0005e20000100a00 */
[----:B------:R-:W-:-:S02]  /*11e30*/  LEA.HI.X.SX32 R181, R108, R5, 0x2, P1 ;  /* 0x000000056cb57211 */ /* 0x000fc400008f16ff */
[----:B------:R-:W-:Y:S01]  /*11e40*/  LEA.HI.X.SX32 R9, R109, R5, 0x2, P4 ;  /* 0x000000056d097211 */ /* 0x000fe200020f16ff */
[----:B------:R3:W-:Y:S01]  /*11e50*/  STL.64 [R1+0x280], R206 ;  /* 0x000280ce01007387 */ /* 0x0007e20000100a00 */
[----:B-1----:R-:W-:-:S03]  /*11e60*/  LEA R6, P5, R110, R240, 0x2 ;  /* 0x000000f06e067211 */ /* 0x002fc600078a10ff */
[----:B------:R1:W-:Y:S01]  /*11e70*/  STL.64 [R1+0x278], R180 ;  /* 0x000278b401007387 */ /* 0x0003e20000100a00 */
[CC--:B--2---:R-:W-:Y:S02]  /*11e80*/  LEA R182, P3, R111.reuse, R240.reuse, 0x2 ;  /* 0x000000f06fb67211 */ /* 0x0c4fe400078610ff */
[-C--:B------:R-:W-:Y:S02]  /*11e90*/  LEA.HI.X.SX32 R7, R110, R5.reuse, 0x2, P5 ;  /* 0x000000056e077211 */ /* 0x080fe400028f16ff */
[-C--:B---3--:R-:W-:Y:S02]  /*11ea0*/  LEA R206, P2, R112, R240.reuse, 0x2 ;  /* 0x000000f070ce7211 */ /* 0x088fe400078410ff */
[----:B------:R-:W-:Y:S01]  /*11eb0*/  LEA.HI.X.SX32 R183, R111, R5, 0x2, P3 ;  /* 0x000000056fb77211 */ /* 0x000fe200018f16ff */
[----:B------:R2:W-:Y:S01]  /*11ec0*/  STL.64 [R1+0x270], R8 ;  /* 0x0002700801007387 */ /* 0x0005e20000100a00 */
[----:B-1----:R-:W-:-:S03]  /*11ed0*/  LEA R180, P1, R113, R240, 0x2 ;  /* 0x000000f071b47211 */ /* 0x002fc600078210ff */
[----:B------:R1:W-:Y:S01]  /*11ee0*/  STL.64 [R1+0x268], R6 ;  /* 0x0002680601007387 */ /* 0x0003e20000100a00 */
[-C--:B------:R-:W-:Y:S02]  /*11ef0*/  LEA.HI.X.SX32 R207, R112, R5.reuse, 0x2, P2 ;  /* 0x0000000570cf7211 */ /* 0x080fe400010f16ff */
[-C--:B------:R-:W-:Y:S01]  /*11f00*/  LEA.HI.X.SX32 R181, R113, R5.reuse, 0x2, P1 ;  /* 0x0000000571b57211 */ /* 0x080fe200008f16ff */
[----:B------:R3:W-:Y:S01]  /*11f10*/  STL.64 [R1+0x260], R182 ;  /* 0x000260b601007387 */ /* 0x0007e20000100a00 */
[CC--:B--2---:R-:W-:Y:S02]  /*11f20*/  LEA R8, P4, R114.reuse, R240.reuse, 0x2 ;  /* 0x000000f072087211 */ /* 0x0c4fe400078810ff */
[CC--:B-1----:R-:W-:Y:S01]  /*11f30*/  LEA R6, P5, R115.reuse, R240.reuse, 0x2 ;  /* 0x000000f073067211 */ /* 0x0c2fe200078a10ff */
[----:B------:R1:W-:Y:S01]  /*11f40*/  STL.64 [R1+0x258], R206 ;  /* 0x000258ce01007387 */ /* 0x0003e20000100a00 */
[-C--:B------:R-:W-:Y:S02]  /*11f50*/  LEA.HI.X.SX32 R9, R114, R5.reuse, 0x2, P4 ;  /* 0x0000000572097211 */ /* 0x080fe400020f16ff */
[----:B---3--:R-:W-:Y:S01]  /*11f60*/  LEA R182, P3, R116, R240, 0x2 ;  /* 0x000000f074b67211 */ /* 0x008fe200078610ff */
[----:B------:R2:W-:Y:S01]  /*11f70*/  STL.64 [R1+0x250], R180 ;  /* 0x000250b401007387 */ /* 0x0005e20000100a00 */
[----:B------:R-:W-:-:S02]  /*11f80*/  LEA.HI.X.SX32 R7, R115, R5, 0x2, P5 ;  /* 0x0000000573077211 */ /* 0x000fc400028f16ff */
[----:B------:R-:W-:Y:S01]  /*11f90*/  LEA.HI.X.SX32 R183, R116, R5, 0x2, P3 ;  /* 0x0000000574b77211 */ /* 0x000fe200018f16ff */
[----:B------:R3:W-:Y:S01]  /*11fa0*/  STL.64 [R1+0x248], R8 ;  /* 0x0002480801007387 */ /* 0x0007e20000100a00 */
[----:B-1----:R-:W-:-:S03]  /*11fb0*/  LEA R206, P2, R117, R240, 0x2 ;  /* 0x000000f075ce7211 */ /* 0x002fc600078410ff */
[----:B------:R1:W-:Y:S01]  /*11fc0*/  STL.64 [R1+0x240], R6 ;  /* 0x0002400601007387 */ /* 0x0003e20000100a00 */
[----:B--2---:R-:W-:Y:S01]  /*11fd0*/  IMAD.MOV.U32 R181, RZ, RZ, R22 ;  /* 0x000000ffffb57224 */ /* 0x004fe200078e0016 */
[CC--:B------:R-:W-:Y:S01]  /*11fe0*/  LEA R22, P1, R118.reuse, R240.reuse, 0x2 ;  /* 0x000000f076167211 */ /* 0x0c0fe200078210ff */
[----:B------:R-:W-:Y:S01]  /*11ff0*/  IMAD.MOV.U32 R180, RZ, RZ, R23 ;  /* 0x000000ffffb47224 */ /* 0x000fe200078e0017 */
[-C--:B------:R-:W-:Y:S02]  /*12000*/  LEA.HI.X.SX32 R207, R117, R5.reuse, 0x2, P2 ;  /* 0x0000000575cf7211 */ /* 0x080fe400010f16ff */
[CC--:B---3--:R-:W-:Y:S01]  /*12010*/  LEA R8, P4, R119.reuse, R240.reuse, 0x2 ;  /* 0x000000f077087211 */ /* 0x0c8fe200078810ff */
        /* <DEDUP_REMOVED lines=9> */
[CC--:B-1----:R-:W-:Y:S02]  /*120b0*/  LEA R206, P2, R122.reuse, R240.reuse, 0x2 ;  /* 0x000000f07ace7211 */ /* 0x0c2fe400078410ff */
[-C--:B------:R-:W-:Y:S02]  /*120c0*/  LEA.HI.X.SX32 R183, R121, R5.reuse, 0x2, P3 ;  /* 0x0000000579b77211 */ /* 0x080fe400018f16ff */
[CC--:B---3--:R-:W-:Y:S01]  /*120d0*/  LEA R22, P1, R123.reuse, R240.reuse, 0x2 ;  /* 0x000000f07b167211 */ /* 0x0c8fe200078210ff */
[----:B------:R1:W-:Y:S01]  /*120e0*/  STL.64 [R1+0x218], R6 ;  /* 0x0002180601007387 */ /* 0x0003e20000100a00 */
[-C--:B------:R-:W-:Y:S02]  /*120f0*/  LEA.HI.X.SX32 R207, R122, R5.reuse, 0x2, P2 ;  /* 0x000000057acf7211 */ /* 0x080fe400010f16ff */
[----:B--2---:R-:W-:Y:S01]  /*12100*/  LEA R8, P4, R124, R240, 0x2 ;  /* 0x000000f07c087211 */ /* 0x004fe200078810ff */
[----:B------:R2:W-:Y:S01]  /*12110*/  STL.64 [R1+0x210], R182 ;  /* 0x000210b601007387 */ /* 0x0005e20000100a00 */
[----:B------:R-:W-:-:S02]  /*12120*/  LEA.HI.X.SX32 R23, R123, R5, 0x2, P1 ;  /* 0x000000057b177211 */ /* 0x000fc400008f16ff */
[-C--:B------:R-:W-:Y:S02]  /*12130*/  LEA.HI.X.SX32 R9, R124, R5.reuse, 0x2, P4 ;  /* 0x000000057c097211 */ /* 0x080fe400020f16ff */
[CC--:B-1----:R-:W-:Y:S01]  /*12140*/  LEA R6, P5, R125.reuse, R240.reuse, 0x2 ;  /* 0x000000f07d067211 */ /* 0x0c2fe200078a10ff */
[----:B------:R1:W-:Y:S01]  /*12150*/  STL.64 [R1+0x208], R206 ;  /* 0x000208ce01007387 */ /* 0x0003e20000100a00 */
[CC--:B--2---:R-:W-:Y:S02]  /*12160*/  LEA R182, P3, R126.reuse, R240.reuse, 0x2 ;  /* 0x000000f07eb67211 */ /* 0x0c4fe400078610ff */
[-C--:B------:R-:W-:Y:S01]  /*12170*/  LEA.HI.X.SX32 R7, R125, R5.reuse, 0x2, P5 ;  /* 0x000000057d077211 */ /* 0x080fe200028f16ff */
[----:B------:R2:W-:Y:S01]  /*12180*/  STL.64 [R1+0x200], R22 ;  /* 0x0002001601007387 */ /* 0x0005e20000100a00 */
[-C--:B------:R-:W-:Y:S02]  /*12190*/  LEA.HI.X.SX32 R183, R126, R5.reuse, 0x2, P3 ;  /* 0x000000057eb77211 */ /* 0x080fe400018f16ff */
[CC--:B-1----:R-:W-:Y:S01]  /*121a0*/  LEA R206, P2, R127.reuse, R240.reuse, 0x2 ;  /* 0x000000f07fce7211 */ /* 0x0c2fe200078410ff */
[----:B------:R1:W-:Y:S03]  /*121b0*/  STL.64 [R1+0x1f8], R8 ;  /* 0x0001f80801007387 */ /* 0x0003e60000100a00 */
        /* <DEDUP_REMOVED lines=8> */
[-C--:B------:R-:W-:Y:S01]  /*12240*/  LEA.HI.X.SX32 R9, R129, R5.reuse, 0x2, P4 ;  /* 0x0000000581097211 */ /* 0x080fe200020f16ff */
[----:B--2---:R-:W-:Y:S01]  /*12250*/  IMAD.MOV.U32 R183, RZ, RZ, R20 ;  /* 0x000000ffffb77224 */ /* 0x004fe200078e0014 */
[C---:B------:R-:W-:Y:S02]  /*12260*/  LEA R20, P3, R131.reuse, R240, 0x2 ;  /* 0x000000f083147211 */ /* 0x040fe400078610ff */
[-C--:B------:R-:W-:Y:S01]  /*12270*/  LEA.HI.X.SX32 R7, R130, R5.reuse, 0x2, P5 ;  /* 0x0000000582077211 */ /* 0x080fe200028f16ff */
[----:B------:R-:W-:Y:S01]  /*12280*/  IMAD.MOV.U32 R182, RZ, RZ, R21 ;  /* 0x000000ffffb67224 */ /* 0x000fe200078e0015 */
[----:B------:R2:W-:Y:S01]  /*12290*/  STL.64 [R1+0x1d8], R22 ;  /* 0x0001d81601007387 */ /* 0x0005e20000100a00 */
[----:B------:R-:W-:-:S02]  /*122a0*/  LEA.HI.X.SX32 R21, R131, R5, 0x2, P3 ;  /* 0x0000000583157211 */ /* 0x000fc400018f16ff */
[CC--:B-1----:R-:W-:Y:S01]  /*122b0*/  LEA R206, P2, R132.reuse, R240.reuse, 0x2 ;  /* 0x000000f084ce7211 */ /* 0x0c2fe200078410ff */
[----:B------:R1:W-:Y:S03]  /*122c0*/  STL.64 [R1+0x1d0], R8 ;  /* 0x0001d00801007387 */ /* 0x0003e60000100a00 */
        /* <DEDUP_REMOVED lines=9> */
[C---:B--2---:R-:W-:Y:S02]  /*12360*/  LEA R20, P3, R136.reuse, R240, 0x2 ;  /* 0x000000f088147211 */ /* 0x044fe400078610ff */
[-C--:B------:R-:W-:Y:S01]  /*12370*/  LEA.HI.X.SX32 R7, R135, R5.reuse, 0x2, P5 ;  /* 0x0000000587077211 */ /* 0x080fe200028f16ff */
[----:B------:R2:W-:Y:S01]  /*12380*/  STL.64 [R1+0x1b0], R22 ;  /* 0x0001b01601007387 */ /* 0x0005e20000100a00 */
[----:B------:R-:W-:-:S02]  /*12390*/  LEA.HI.X.SX32 R21, R136, R5, 0x2, P3 ;  /* 0x0000000588157211 */ /* 0x000fc400018f16ff */
[CC--:B-1----:R-:W-:Y:S01]  /*123a0*/  LEA R206, P2, R137.reuse, R240.reuse, 0x2 ;  /* 0x000000f089ce7211 */ /* 0x0c2fe200078410ff */
[----:B------:R1:W-:Y:S01]  /*123b0*/  STL.64 [R1+0x1a8], R8 ;  /* 0x0001a80801007387 */ /* 0x0003e20000100a00 */
[----:B------:R-:W-:Y:S02]  /*123c0*/  IMAD R18, R184, UR36, RZ ;  /* 0x00000024b8127c24 */ /* 0x000fe4000f8e02ff */
[-C--:B------:R-:W-:Y:S02]  /*123d0*/  LEA.HI.X.SX32 R207, R137, R5.reuse, 0x2, P2 ;  /* 0x0000000589cf7211 */ /* 0x080fe400010f16ff */
[----:B--2---:R-:W-:Y:S01]  /*123e0*/  LEA R22, P1, R138, R240, 0x2 ;  /* 0x000000f08a167211 */ /* 0x004fe200078210ff */
[----:B------:R2:W-:Y:S01]  /*123f0*/  STL.64 [R1+0x1a0], R6 ;  /* 0x0001a00601007387 */ /* 0x0005e20000100a00 */
[----:B------:R-:W-:Y:S02]  /*12400*/  IMAD R0, R176, UR28, RZ ;  /* 0x0000001cb0007c24 */ /* 0x000fe4000f8e02ff */
[----:B------:R-:W-:-:S02]  /*12410*/  LEA.HI.X.SX32 R23, R138, R5, 0x2, P1 ;  /* 0x000000058a177211 */ /* 0x000fc400008f16ff */
[-C--:B-1----:R-:W-:Y:S01]  /*12420*/  LEA R8, P4, R139, R240.reuse, 0x2 ;  /* 0x000000f08b087211 */ /* 0x082fe200078810ff */
[----:B------:R1:W-:Y:S01]  /*12430*/  STL.64 [R1+0x198], R20 ;  /* 0x0001981401007387 */ /* 0x0003e20000100a00 */
[----:B------:R-:W-:Y:S01]  /*12440*/  IMAD R176, R205, UR44, RZ ;  /* 0x0000002ccdb07c24 */ /* 0x000fe2000f8e02ff */
[CC--:B--2---:R-:W-:Y:S02]  /*12450*/  LEA R6, P5, R140.reuse, R240.reuse, 0x2 ;  /* 0x000000f08c067211 */ /* 0x0c4fe400078a10ff */
[----:B------:R2:W-:Y:S01]  /*12460*/  STL.64 [R1+0x190], R206 ;  /* 0x000190ce01007387 */ /* 0x0005e20000100a00 */
[-C--:B------:R-:W-:Y:S01]  /*12470*/  LEA.HI.X.SX32 R9, R139, R5.reuse, 0x2, P4 ;  /* 0x000000058b097211 */ /* 0x080fe200020f16ff */
[----:B------:R-:W-:Y:S01]  /*12480*/  IMAD.MOV.U32 R205, RZ, RZ, R18 ;  /* 0x000000ffffcd7224 */ /* 0x000fe200078e0012 */
[----:B------:R-:W-:Y:S02]  /*12490*/  LEA.HI.X.SX32 R7, R140, R5, 0x2, P5 ;  /* 0x000000058c077211 */ /* 0x000fe400028f16ff */
[-C--:B-1----:R-:W-:Y:S01]  /*124a0*/  LEA R20, P3, R141, R240.reuse, 0x2 ;  /* 0x000000f08d147211 */ /* 0x082fe200078610ff */
[----:B------:R1:W-:Y:S01]  /*124b0*/  STL.64 [R1+0x188], R22 ;  /* 0x0001881601007387 */ /* 0x0003e20000100a00 */
[----:B------:R-:W-:-:S02]  /*124c0*/  LEA R18, P1, R143, R240, 0x2 ;  /* 0x000000f08f127211 */ /* 0x000fc400078210ff */
[-C--:B------:R-:W-:Y:S02]  /*124d0*/  LEA.HI.X.SX32 R21, R141, R5.reuse, 0x2, P3 ;  /* 0x000000058d157211 */ /* 0x080fe400018f16ff */
[CC--:B--2---:R-:W-:Y:S01]  /*124e0*/  LEA R206, P2, R142.reuse, R240.reuse, 0x2 ;  /* 0x000000f08ece7211 */ /* 0x0c4fe200078410ff */
[----:B------:R-:W-:Y:S01]  /*124f0*/  IMAD.MOV.U32 R184, RZ, RZ, R19 ;  /* 0x000000ffffb87224 */ /* 0x000fe200078e0013 */
[-C--:B------:R-:W-:Y:S02]  /*12500*/  LEA.HI.X.SX32 R19, R143, R5.reuse, 0x2, P1 ;  /* 0x000000058f137211 */ /* 0x080fe400008f16ff */
[----:B------:R-:W-:Y:S01]  /*12510*/  LEA.HI.X.SX32 R207, R142, R5, 0x2, P2 ;  /* 0x000000058ecf7211 */ /* 0x000fe200010f16ff */
[----:B-1----:R-:W2:Y:S04]  /*12520*/  LDL.LU.64 R22, [R1+0x15c8] ;  /* 0x0015c80001167983 */ /* 0x002ea80000300a00 */
[----:B------:R1:W-:Y:S04]  /*12530*/  STL.64 [R1+0x180], R8 ;  /* 0x0001800801007387 */ /* 0x0003e80000100a00 */
[----:B------:R3:W-:Y:S04]  /*12540*/  STL.64 [R1+0x178], R6 ;  /* 0x0001780601007387 */ /* 0x0007e80000100a00 */
[----:B------:R4:W-:Y:S01]  /*12550*/  STL.64 [R1+0x170], R20 ;  /* 0x0001701401007387 */ /* 0x0009e20000100a00 */
[----:B-1----:R-:W-:-:S02]  /*12560*/  LEA R8, P4, R144, R240, 0x2 ;  /* 0x000000f090087211 */ /* 0x002fc400078810ff */
[CC--:B---3--:R-:W-:Y:S01]  /*12570*/  LEA R6, P5, R145.reuse, R240.reuse, 0x2 ;  /* 0x000000f091067211 */ /* 0x0c8fe200078a10ff */
[----:B------:R1:W-:Y:S01]  /*12580*/  STL.64 [R1+0x168], R206 ;  /* 0x000168ce01007387 */ /* 0x0003e20000100a00 */
[-C--:B------:R-:W-:Y:S02]  /*12590*/  LEA.HI.X.SX32 R9, R144, R5.reuse, 0x2, P4 ;  /* 0x0000000590097211 */ /* 0x080fe400020f16ff */
[CC--:B----4-:R-:W-:Y:S01]  /*125a0*/  LEA R20, P3, R146.reuse, R240.reuse, 0x2 ;  /* 0x000000f092147211 */ /* 0x0d0fe200078610ff */
[----:B------:R3:W-:Y:S01]  /*125b0*/  STL.64 [R1+0x160], R18 ;  /* 0x0001601201007387 */ /* 0x0007e20000100a00 */
[-C--:B------:R-:W-:Y:S02]  /*125c0*/  LEA.HI.X.SX32 R7, R145, R5.reuse, 0x2, P5 ;  /* 0x0000000591077211 */ /* 0x080fe400028f16ff */
[----:B------:R-:W-:Y:S01]  /*125d0*/  LEA.HI.X.SX32 R21, R146, R5, 0x2, P3 ;  /* 0x0000000592157211 */ /* 0x000fe200018f16ff */
[----:B------:R4:W-:Y:S01]  /*125e0*/  STL.64 [R1+0x158], R8 ;  /* 0x0001580801007387 */ /* 0x0009e20000100a00 */
[----:B-1----:R-:W-:-:S03]  /*125f0*/  LEA R206, P2, R147, R240, 0x2 ;  /* 0x000000f093ce7211 */ /* 0x002fc600078410ff */
[----:B------:R1:W-:Y:S01]  /*12600*/  STL.64 [R1+0x150], R6 ;  /* 0x0001500601007387 */ /* 0x0003e20000100a00 */
[CC--:B---3--:R-:W-:Y:S02]  /*12610*/  LEA R18, P1, R148.reuse, R240.reuse, 0x2 ;  /* 0x000000f094127211 */ /* 0x0c8fe400078210ff */
[-C--:B------:R-:W-:Y:S02]  /*12620*/  LEA.HI.X.SX32 R207, R147, R5.reuse, 0x2, P2 ;  /* 0x0000000593cf7211 */ /* 0x080fe400010f16ff */
[CC--:B----4-:R-:W-:Y:S02]  /*12630*/  LEA R8, P4, R149.reuse, R240.reuse, 0x2 ;  /* 0x000000f095087211 */ /* 0x0d0fe400078810ff */
[-C--:B------:R-:W-:Y:S01]  /*12640*/  LEA.HI.X.SX32 R19, R148, R5.reuse, 0x2, P1 ;  /* 0x0000000594137211 */ /* 0x080fe200008f16ff */
[----:B------:R3:W-:Y:S01]  /*12650*/  STL.64 [R1+0x148], R20 ;  /* 0x0001481401007387 */ /* 0x0007e20000100a00 */
[C---:B-1----:R-:W-:Y:S02]  /*12660*/  LEA R6, P5, R150.reuse, R240, 0x2 ;  /* 0x000000f096067211 */ /* 0x042fe400078a10ff */
[-C--:B------:R-:W-:Y:S01]  /*12670*/  LEA.HI.X.SX32 R9, R149, R5.reuse, 0x2, P4 ;  /* 0x0000000595097211 */ /* 0x080fe200020f16ff */
[----:B------:R1:W-:Y:S01]  /*12680*/  STL.64 [R1+0x140], R206 ;  /* 0x000140ce01007387 */ /* 0x0003e20000100a00 */
[----:B------:R-:W-:-:S03]  /*12690*/  LEA.HI.X.SX32 R7, R150, R5, 0x2, P5 ;  /* 0x0000000596077211 */ /* 0x000fc600028f16ff */
[----:B------:R4:W-:Y:S01]  /*126a0*/  STL.64 [R1+0x138], R18 ;  /* 0x0001381201007387 */ /* 0x0009e20000100a00 */
[----:B---3--:R-:W-:-:S03]  /*126b0*/  LEA R20, P3, R151, R240, 0x2 ;  /* 0x000000f097147211 */ /* 0x008fc600078610ff */
[----:B------:R3:W-:Y:S01]  /*126c0*/  STL.64 [R1+0x130], R8 ;  /* 0x0001300801007387 */ /* 0x0007e20000100a00 */
[CC--:B-1----:R-:W-:Y:S02]  /*126d0*/  LEA R206, P2, R152.reuse, R240.reuse, 0x2 ;  /* 0x000000f098ce7211 */ /* 0x0c2fe400078410ff */
[-C--:B------:R-:W-:Y:S02]  /*126e0*/  LEA.HI.X.SX32 R21, R151, R5.reuse, 0x2, P3 ;  /* 0x0000000597157211 */ /* 0x080fe400018f16ff */
[CC--:B----4-:R-:W-:Y:S01]  /*126f0*/  LEA R18, P1, R153.reuse, R240.reuse, 0x2 ;  /* 0x000000f099127211 */ /* 0x0d0fe200078210ff */
[----:B------:R1:W-:Y:S01]  /*12700*/  STL.64 [R1+0x128], R6 ;  /* 0x0001280601007387 */ /* 0x0003e20000100a00 */
[-C--:B------:R-:W-:Y:S02]  /*12710*/  LEA.HI.X.SX32 R207, R152, R5.reuse, 0x2, P2 ;  /* 0x0000000598cf7211 */ /* 0x080fe400010f16ff */
[-C--:B---3--:R-:W-:Y:S02]  /*12720*/  LEA R8, P4, R154, R240.reuse, 0x2 ;  /* 0x000000f09a087211 */ /* 0x088fe400078810ff */
[-C--:B------:R-:W-:Y:S01]  /*12730*/  LEA.HI.X.SX32 R19, R153, R5.reuse, 0x2, P1 ;  /* 0x0000000599137211 */ /* 0x080fe200008f16ff */
[----:B------:R3:W-:Y:S01]  /*12740*/  STL.64 [R1+0x120], R20 ;  /* 0x0001201401007387 */ /* 0x0007e20000100a00 */
[----:B------:R-:W-:Y:S01]  /*12750*/  LEA R10, P3, R156, R240, 0x2 ;  /* 0x000000f09c0a7211 */ /* 0x000fe200078610ff */
[----:B------:R-:W-:Y:S01]  /*12760*/  IMAD R161, R161, UR4, RZ ;  /* 0x00000004a1a17c24 */ /* 0x000fe2000f8e02ff */
[----:B------:R-:W-:-:S02]  /*12770*/  LEA.HI.X.SX32 R9, R154, R5, 0x2, P4 ;  /* 0x000000059a097211 */ /* 0x000fc400020f16ff */
[----:B-1----:R-:W-:Y:S01]  /*12780*/  LEA R6, P5, R155, R240, 0x2 ;  /* 0x000000f09b067211 */ /* 0x002fe200078a10ff */
[----:B------:R-:W-:Y:S02]  /*12790*/  IMAD R159, R159, UR4, RZ ;  /* 0x000000049f9f7c24 */ /* 0x000fe4000f8e02ff */
[----:B------:R-:W-:Y:S01]  /*127a0*/  IMAD R160, R160, UR4, RZ ;  /* 0x00000004a0a07c24 */ /* 0x000fe2000f8e02ff */
[----:B------:R-:W-:Y:S01]  /*127b0*/  LEA.HI.X.SX32 R7, R155, R5, 0x2, P5 ;  /* 0x000000059b077211 */ /* 0x000fe200028f16ff */
[----:B---3--:R-:W3:Y:S01]  /*127c0*/  LDL.LU.64 R20, [R1+0x15c0] ;  /* 0x0015c00001147983 */ /* 0x008ee20000300a00 */
[----:B------:R-:W-:-:S03]  /*127d0*/  IMAD R158, R158, UR4, RZ ;  /* 0x000000049e9e7c24 */ /* 0x000fc6000f8e02ff */
[----:B------:R-:W-:Y:S01]  /*127e0*/  STL.64 [R1+0x118], R206 ;  /* 0x000118ce01007387 */ /* 0x000fe20000100a00 */
[----:B------:R-:W-:-:S03]  /*127f0*/  IMAD.MOV.U32 R153, RZ, RZ, R11 ;  /* 0x000000ffff997224 */ /* 0x000fc600078e000b */
[----:B------:R1:W-:Y:S01]  /*12800*/  STL.64 [R1+0x110], R18 ;  /* 0x0001101201007387 */ /* 0x0003e20000100a00 */
[----:B------:R-:W-:Y:S01]  /*12810*/  LEA.HI.X.SX32 R153, R156, R5, 0x2, P3 ;  /* 0x000000059c997211 */ /* 0x000fe200018f16ff */
[----:B------:R-:W-:Y:S01]  /*12820*/  IMAD R166, R166, UR4, RZ ;  /* 0x00000004a6a67c24 */ /* 0x000fe2000f8e02ff */
[----:B------:R-:W-:Y:S01]  /*12830*/  LEA R60, P3, R161, R240, 0x2 ;  /* 0x000000f0a13c7211 */ /* 0x000fe200078610ff */
[----:B------:R-:W-:Y:S02]  /*12840*/  IMAD R164, R164, UR4, RZ ;  /* 0x00000004a4a47c24 */ /* 0x000fe4000f8e02ff */
[----:B------:R-:W-:Y:S02]  /*12850*/  IMAD R165, R165, UR4, RZ ;  /* 0x00000004a5a57c24 */ /* 0x000fe4000f8e02ff */
[----:B------:R-:W-:Y:S01]  /*12860*/  IMAD.MOV.U32 R152, RZ, RZ, R10 ;  /* 0x000000ffff987224 */ /* 0x000fe200078e000a */
[----:B-1----:R-:W4:Y:S04]  /*12870*/  LDL.LU.64 R18, [R1+0x15b8] ;  /* 0x0015b80001127983 */ /* 0x002f280000300a00 */
[----:B------:R1:W-:Y:S01]  /*12880*/  STL [R1+0xf8], R10 ;  /* 0x0000f80a01007387 */ /* 0x0003e20000100800 */
[----:B------:R-:W-:-:S03]  /*12890*/  IMAD R163, R163, UR4, RZ ;  /* 0x00000004a3a37c24 */ /* 0x000fc6000f8e02ff */
[----:B------:R1:W-:Y:S04]  /*128a0*/  STL.64 [R1+0x108], R8 ;  /* 0x0001080801007387 */ /* 0x0003e80000100a00 */
[----:B------:R1:W-:Y:S02]  /*128b0*/  STL.64 [R1+0x100], R6 ;  /* 0x0001000601007387 */ /* 0x0003e40000100a00 */
[-C--:B-1----:R-:W-:Y:S01]  /*128c0*/  LEA R10, P1, R158, R240.reuse, 0x2 ;  /* 0x000000f09e0a7211 */ /* 0x082fe200078210ff */
[----:B------:R-:W-:Y:S01]  /*128d0*/  IMAD R162, R162, UR4, RZ ;  /* 0x00000004a2a27c24 */ /* 0x000fe2000f8e02ff */
[-C--:B------:R-:W-:Y:S02]  /*128e0*/  LEA R206, P2, R157, R240.reuse, 0x2 ;  /* 0x000000f09dce7211 */ /* 0x080fe400078410ff */
[----:B------:R-:W-:-:S02]  /*128f0*/  LEA R8, P4, R159, R240, 0x2 ;  /* 0x000000f09f087211 */ /* 0x000fc400078810ff */
[-C--:B------:R-:W-:Y:S01]  /*12900*/  LEA R6, P5, R160, R240.reuse, 0x2 ;  /* 0x000000f0a0067211 */ /* 0x080fe200078a10ff */
[----:B------:R-:W-:Y:S01]  /*12910*/  IMAD R171, R171, UR4, RZ ;  /* 0x00000004abab7c24 */ /* 0x000fe2000f8e02ff */
[-C--:B------:R-:W-:Y:S01]  /*12920*/  LEA.HI.X.SX32 R61, R161, R5.reuse, 0x2, P3 ;  /* 0x00000005a13d7211 */ /* 0x080fe200018f16ff */
[----:B------:R-:W-:Y:S01]  /*12930*/  IMAD R169, R169, UR4, RZ ;  /* 0x00000004a9a97c24 */ /* 0x000fe2000f8e02ff */
[-C--:B------:R-:W-:Y:S01]  /*12940*/  LEA.HI.X.SX32 R9, R159, R5.reuse, 0x2, P4 ;  /* 0x000000059f097211 */ /* 0x080fe200020f16ff */
[----:B------:R-:W-:Y:S01]  /*12950*/  IMAD R170, R170, UR4, RZ ;  /* 0x00000004aaaa7c24 */ /* 0x000fe2000f8e02ff */
[-C--:B------:R-:W-:Y:S02]  /*12960*/  LEA.HI.X.SX32 R7, R160, R5.reuse, 0x2, P5 ;  /* 0x00000005a0077211 */ /* 0x080fe400028f16ff */
[----:B------:R-:W-:Y:S01]  /*12970*/  LEA R70, P3, R166, R240, 0x2 ;  /* 0x000000f0a6467211 */ /* 0x000fe200078610ff */
[----:B------:R-:W-:Y:S01]  /*12980*/  IMAD R168, R168, UR4, RZ ;  /* 0x00000004a8a87c24 */ /* 0x000fe2000f8e02ff */
[----:B------:R-:W-:-:S02]  /*12990*/  LEA.HI.X.SX32 R11, R158, R5, 0x2, P1 ;  /* 0x000000059e0b7211 */ /* 0x000fc400008f16ff */
[-C--:B------:R-:W-:Y:S02]  /*129a0*/  LEA R66, P4, R164, R240.reuse, 0x2 ;  /* 0x000000f0a4427211 */ /* 0x080fe400078810ff */
[-C--:B------:R-:W-:Y:S02]  /*129b0*/  LEA R68, P5, R165, R240.reuse, 0x2 ;  /* 0x000000f0a5447211 */ /* 0x080fe400078a10ff */
[-C--:B------:R-:W-:Y:S01]  /*129c0*/  LEA R64, P1, R163, R240.reuse, 0x2 ;  /* 0x000000f0a3407211 */ /* 0x080fe200078210ff */
[----:B------:R-:W-:Y:S01]  /*129d0*/  IMAD R167, R167, UR4, RZ ;  /* 0x00000004a7a77c24 */ /* 0x000fe2000f8e02ff */
[-C--:B------:R-:W-:Y:S02]  /*129e0*/  LEA.HI.X.SX32 R207, R157, R5.reuse, 0x2, P2 ;  /* 0x000000059dcf7211 */ /* 0x080fe400010f16ff */
[----:B------:R-:W-:Y:S02]  /*129f0*/  LEA R62, P2, R162, R240, 0x2 ;  /* 0x000000f0a23e7211 */ /* 0x000fe400078410ff */
[----:B------:R-:W-:-:S02]  /*12a00*/  LEA.HI.X.SX32 R71, R166, R5, 0x2, P3 ;  /* 0x00000005a6477211 */ /* 0x000fc400018f16ff */
[-C--:B------:R-:W-:Y:S02]  /*12a10*/  LEA.HI.X.SX32 R67, R164, R5.reuse, 0x2, P4 ;  /* 0x00000005a4437211 */ /* 0x080fe400020f16ff */
[-C--:B------:R-:W-:Y:S02]  /*12a20*/  LEA.HI.X.SX32 R69, R165, R5.reuse, 0x2, P5 ;  /* 0x00000005a5457211 */ /* 0x080fe400028f16ff */
[-C--:B------:R-:W-:Y:S02]  /*12a30*/  LEA R80, P3, R171, R240.reuse, 0x2 ;  /* 0x000000f0ab507211 */ /* 0x080fe400078610ff */
[----:B------:R-:W-:Y:S02]  /*12a40*/  LEA.HI.X.SX32 R65, R163, R5, 0x2, P1 ;  /* 0x00000005a3417211 */ /* 0x000fe400008f16ff */
[-C--:B------:R-:W-:Y:S02]  /*12a50*/  LEA R76, P4, R169, R240.reuse, 0x2 ;  /* 0x000000f0a94c7211 */ /* 0x080fe400078810ff */
[----:B------:R-:W-:-:S02]  /*12a60*/  LEA R78, P5, R170, R240, 0x2 ;  /* 0x000000f0aa4e7211 */ /* 0x000fc400078a10ff */
[-C--:B------:R-:W-:Y:S02]  /*12a70*/  LEA R74, P1, R168, R240.reuse, 0x2 ;  /* 0x000000f0a84a7211 */ /* 0x080fe400078210ff */
[-C--:B------:R-:W-:Y:S02]  /*12a80*/  LEA.HI.X.SX32 R63, R162, R5.reuse, 0x2, P2 ;  /* 0x00000005a23f7211 */ /* 0x080fe400010f16ff */
[----:B------:R-:W-:Y:S02]  /*12a90*/  LEA R72, P2, R167, R240, 0x2 ;  /* 0x000000f0a7487211 */ /* 0x000fe400078410ff */
[-C--:B------:R-:W-:Y:S02]  /*12aa0*/  LEA.HI.X.SX32 R81, R171, R5.reuse, 0x2, P3 ;  /* 0x00000005ab517211 */ /* 0x080fe400018f16ff */
[-C--:B------:R-:W-:Y:S02]  /*12ab0*/  LEA.HI.X.SX32 R77, R169, R5.reuse, 0x2, P4 ;  /* 0x00000005a94d7211 */ /* 0x080fe400020f16ff */
[----:B------:R-:W-:-:S02]  /*12ac0*/  LEA.HI.X.SX32 R79, R170, R5, 0x2, P5 ;  /* 0x00000005aa4f7211 */ /* 0x000fc400028f16ff */
[-C--:B------:R-:W-:Y:S01]  /*12ad0*/  LEA R90, P3, R200, R240.reuse, 0x2 ;  /* 0x000000f0c85a7211 */ /* 0x080fe200078610ff */
[----:B------:R-:W-:Y:S01]  /*12ae0*/  IMAD R204, R204, UR4, RZ ;  /* 0x00000004cccc7c24 */ /* 0x000fe2000f8e02ff */
[-C--:B------:R-:W-:Y:S02]  /*12af0*/  LEA.HI.X.SX32 R75, R168, R5.reuse, 0x2, P1 ;  /* 0x00000005a84b7211 */ /* 0x080fe400008f16ff */
[-C--:B------:R-:W-:Y:S02]  /*12b00*/  LEA R86, P4, R197, R240.reuse, 0x2 ;  /* 0x000000f0c5567211 */ /* 0x080fe400078810ff */
[-C--:B------:R-:W-:Y:S02]  /*12b10*/  LEA R88, P5, R199, R240.reuse, 0x2 ;  /* 0x000000f0c7587211 */ /* 0x080fe400078a10ff */
[-C--:B------:R-:W-:Y:S02]  /*12b20*/  LEA R84, P1, R195, R240.reuse, 0x2 ;  /* 0x000000f0c3547211 */ /* 0x080fe400078210ff */
[----:B------:R-:W-:Y:S01]  /*12b30*/  LEA.HI.X.SX32 R73, R167, R5, 0x2, P2 ;  /* 0x00000005a7497211 */ /* 0x000fe200010f16ff */
[----:B------:R-:W-:Y:S01]  /*12b40*/  IMAD R216, R216, UR4, RZ ;  /* 0x00000004d8d87c24 */ /* 0x000fe2000f8e02ff */
[----:B------:R-:W-:-:S02]  /*12b50*/  LEA R82, P2, R192, R240, 0x2 ;  /* 0x000000f0c0527211 */ /* 0x000fc400078410ff */
[-C--:B------:R-:W-:Y:S01]  /*12b60*/  LEA.HI.X.SX32 R91, R200, R5.reuse, 0x2, P3 ;  /* 0x00000005c85b7211 */ /* 0x080fe200018f16ff */
[----:B------:R-:W-:Y:S01]  /*12b70*/  IMAD R215, R215, UR4, RZ ;  /* 0x00000004d7d77c24 */ /* 0x000fe2000f8e02ff */
[-C--:B------:R-:W-:Y:S02]  /*12b80*/  LEA.HI.X.SX32 R87, R197, R5.reuse, 0x2, P4 ;  /* 0x00000005c5577211 */ /* 0x080fe400020f16ff */
[-C--:B------:R-:W-:Y:S02]  /*12b90*/  LEA.HI.X.SX32 R89, R199, R5.reuse, 0x2, P5 ;  /* 0x00000005c7597211 */ /* 0x080fe400028f16ff */
[-C--:B------:R-:W-:Y:S02]  /*12ba0*/  LEA R100, P3, R210, R240.reuse, 0x2 ;  /* 0x000000f0d2647211 */ /* 0x080fe400078610ff */
[----:B------:R-:W-:Y:S02]  /*12bb0*/  LEA.HI.X.SX32 R85, R195, R5, 0x2, P1 ;  /* 0x00000005c3557211 */ /* 0x000fe400008f16ff */
[----:B------:R-:W-:-:S02]  /*12bc0*/  LEA R96, P4, R208, R240, 0x2 ;  /* 0x000000f0d0607211 */ /* 0x000fc400078810ff */
[-C--:B------:R-:W-:Y:S02]  /*12bd0*/  LEA R98, P5, R209, R240.reuse, 0x2 ;  /* 0x000000f0d1627211 */ /* 0x080fe400078a10ff */
[-C--:B------:R-:W-:Y:S02]  /*12be0*/  LEA R94, P1, R204, R240.reuse, 0x2 ;  /* 0x000000f0cc5e7211 */ /* 0x080fe400078210ff */
[-C--:B------:R-:W-:Y:S01]  /*12bf0*/  LEA.HI.X.SX32 R83, R192, R5.reuse, 0x2, P2 ;  /* 0x00000005c0537211 */ /* 0x080fe200010f16ff */
[----:B------:R-:W-:Y:S01]  /*12c00*/  IMAD R221, R221, UR4, RZ ;  /* 0x00000004dddd7c24 */ /* 0x000fe2000f8e02ff */
[----:B------:R-:W-:Y:S02]  /*12c10*/  LEA R92, P2, R202, R240, 0x2 ;  /* 0x000000f0ca5c7211 */ /* 0x000fe400078410ff */
[-C--:B------:R-:W-:Y:S01]  /*12c20*/  LEA.HI.X.SX32 R101, R210, R5.reuse, 0x2, P3 ;  /* 0x00000005d2657211 */ /* 0x080fe200018f16ff */
[----:B------:R-:W-:Y:S01]  /*12c30*/  IMAD R219, R219, UR4, RZ ;  /* 0x00000004dbdb7c24 */ /* 0x000fe2000f8e02ff */
[-C--:B------:R-:W-:Y:S01]  /*12c40*/  LEA.HI.X.SX32 R97, R208, R5.reuse, 0x2, P4 ;  /* 0x00000005d0617211 */ /* 0x080fe200020f16ff */
[----:B------:R-:W-:Y:S01]  /*12c50*/  IMAD R220, R220, UR4, RZ ;  /* 0x00000004dcdc7c24 */ /* 0x000fe2000f8e02ff */
[----:B------:R-:W-:-:S02]  /*12c60*/  LEA.HI.X.SX32 R99, R209, R5, 0x2, P5 ;  /* 0x00000005d1637211 */ /* 0x000fc400028f16ff */
[-C--:B------:R-:W-:Y:S01]  /*12c70*/  LEA R110, P3, R216, R240.reuse, 0x2 ;  /* 0x000000f0d86e7211 */ /* 0x080fe200078610ff */
[----:B------:R-:W-:Y:S01]  /*12c80*/  IMAD R218, R218, UR4, RZ ;  /* 0x00000004dada7c24 */ /* 0x000fe2000f8e02ff */
[-C--:B------:R-:W-:Y:S02]  /*12c90*/  LEA.HI.X.SX32 R95, R204, R5.reuse, 0x2, P1 ;  /* 0x00000005cc5f7211 */ /* 0x080fe400008f16ff */
[-C--:B------:R-:W-:Y:S02]  /*12ca0*/  LEA R106, P4, R214, R240.reuse, 0x2 ;  /* 0x000000f0d66a7211 */ /* 0x080fe400078810ff */
[-C--:B------:R-:W-:Y:S02]  /*12cb0*/  LEA R108, P5, R215, R240.reuse, 0x2 ;  /* 0x000000f0d76c7211 */ /* 0x080fe400078a10ff */
[----:B------:R-:W-:Y:S01]  /*12cc0*/  LEA R104, P1, R213, R240, 0x2 ;  /* 0x000000f0d5687211 */ /* 0x000fe200078210ff */
[----:B------:R-:W-:Y:S01]  /*12cd0*/  IMAD R217, R217, UR4, RZ ;  /* 0x00000004d9d97c24 */ /* 0x000fe2000f8e02ff */
[----:B------:R-:W-:-:S02]  /*12ce0*/  LEA.HI.X.SX32 R93, R202, R5, 0x2, P2 ;  /* 0x00000005ca5d7211 */ /* 0x000fc400010f16ff */
[-C--:B------:R-:W-:Y:S02]  /*12cf0*/  LEA R102, P2, R212, R240.reuse, 0x2 ;  /* 0x000000f0d4667211 */ /* 0x080fe400078410ff */
        /* <DEDUP_REMOVED lines=12> */
[-C--:B------:R-:W-:Y:S01]  /*12dc0*/  LEA.HI.X.SX32 R103, R212, R5.reuse, 0x2, P2 ;  /* 0x00000005d4677211 */ /* 0x080fe200010f16ff */
[----:B------:R-:W-:Y:S01]  /*12dd0*/  IMAD R231, R231, UR55, RZ ;  /* 0x00000037e7e77c24 */ /* 0x000fe2000f8e02ff */
[----:B------:R-:W-:Y:S01]  /*12de0*/  LEA R112, P2, R217, R240, 0x2 ;  /* 0x000000f0d9707211 */ /* 0x000fe200078410ff */
[----:B------:R-:W-:Y:S01]  /*12df0*/  IMAD R232, R232, UR5, RZ ;  /* 0x00000005e8e87c24 */ /* 0x000fe2000f8e02ff */
[----:B------:R-:W-:-:S02]  /*12e00*/  LEA.HI.X.SX32 R121, R221, R5, 0x2, P3 ;  /* 0x00000005dd797211 */ /* 0x000fc400018f16ff */
[-C--:B------:R-:W-:Y:S02]  /*12e10*/  LEA.HI.X.SX32 R117, R219, R5.reuse, 0x2, P4 ;  /* 0x00000005db757211 */ /* 0x080fe400020f16ff */
[-C--:B------:R-:W-:Y:S02]  /*12e20*/  LEA.HI.X.SX32 R119, R220, R5.reuse, 0x2, P5 ;  /* 0x00000005dc777211 */ /* 0x080fe400028f16ff */
[-C--:B------:R-:W-:Y:S01]  /*12e30*/  LEA.HI.X.SX32 R115, R218, R5.reuse, 0x2, P1 ;  /* 0x00000005da737211 */ /* 0x080fe200008f16ff */
[----:B------:R-:W-:Y:S01]  /*12e40*/  IMAD R233, R233, UR6, RZ ;  /* 0x00000006e9e97c24 */ /* 0x000fe2000f8e02ff */
[-C--:B------:R-:W-:Y:S01]  /*12e50*/  LEA R130, P3, R229, R240.reuse, 0x2 ;  /* 0x000000f0e5827211 */ /* 0x080fe200078610ff */
[----:B------:R-:W-:Y:S01]  /*12e60*/  IMAD R234, R234, UR7, RZ ;  /* 0x00000007eaea7c24 */ /* 0x000fe2000f8e02ff */
[-C--:B------:R-:W-:Y:S01]  /*12e70*/  LEA R126, P4, R225, R240.reuse, 0x2 ;  /* 0x000000f0e17e7211 */ /* 0x080fe200078810ff */
[----:B------:R-:W-:Y:S01]  /*12e80*/  IMAD R235, R235, UR8, RZ ;  /* 0x00000008ebeb7c24 */ /* 0x000fe2000f8e02ff */
[-C--:B------:R-:W-:Y:S01]  /*12e90*/  LEA R128, P5, R227, R240.reuse, 0x2 ;  /* 0x000000f0e3807211 */ /* 0x080fe200078a10ff */
[----:B------:R-:W-:Y:S01]  /*12ea0*/  IMAD R236, R236, UR9, RZ ;  /* 0x00000009ecec7c24 */ /* 0x000fe2000f8e02ff */
[-C--:B------:R-:W-:Y:S01]  /*12eb0*/  LEA R124, P1, R223, R240.reuse, 0x2 ;  /* 0x000000f0df7c7211 */ /* 0x080fe200078210ff */
[----:B------:R-:W-:Y:S01]  /*12ec0*/  IMAD R237, R237, UR10, RZ ;  /* 0x0000000aeded7c24 */ /* 0x000fe2000f8e02ff */
[-C--:B------:R-:W-:Y:S01]  /*12ed0*/  LEA.HI.X.SX32 R113, R217, R5.reuse, 0x2, P2 ;  /* 0x00000005d9717211 */ /* 0x080fe200010f16ff */
[----:B------:R-:W-:Y:S01]  /*12ee0*/  IMAD R238, R238, UR11, RZ ;  /* 0x0000000beeee7c24 */ /* 0x000fe2000f8e02ff */
[-C--:B------:R-:W-:Y:S01]  /*12ef0*/  LEA R122, P2, R222, R240.reuse, 0x2 ;  /* 0x000000f0de7a7211 */ /* 0x080fe200078410ff */
[----:B------:R-:W-:Y:S01]  /*12f00*/  IMAD R239, R239, UR12, RZ ;  /* 0x0000000cefef7c24 */ /* 0x000fe2000f8e02ff */
[-C--:B------:R-:W-:Y:S01]  /*12f10*/  LEA.HI.X.SX32 R131, R229, R5.reuse, 0x2, P3 ;  /* 0x00000005e5837211 */ /* 0x080fe200018f16ff */
[----:B------:R-:W-:Y:S01]  /*12f20*/  IMAD R241, R241, UR13, RZ ;  /* 0x0000000df1f17c24 */ /* 0x000fe2000f8e02ff */
[-C--:B------:R-:W-:Y:S01]  /*12f30*/  LEA.HI.X.SX32 R127, R225, R5.reuse, 0x2, P4 ;  /* 0x00000005e17f7211 */ /* 0x080fe200020f16ff */
[----:B------:R-:W-:Y:S01]  /*12f40*/  IMAD R242, R242, UR14, RZ ;  /* 0x0000000ef2f27c24 */ /* 0x000fe2000f8e02ff */
[-C--:B------:R-:W-:Y:S01]  /*12f50*/  LEA.HI.X.SX32 R129, R227, R5.reuse, 0x2, P5 ;  /* 0x00000005e3817211 */ /* 0x080fe200028f16ff */
[----:B------:R-:W-:Y:S01]  /*12f60*/  IMAD R243, R243, UR15, RZ ;  /* 0x0000000ff3f37c24 */ /* 0x000fe2000f8e02ff */
[-C--:B------:R-:W-:Y:S01]  /*12f70*/  LEA R140, P3, R211, R240.reuse, 0x2 ;  /* 0x000000f0d38c7211 */ /* 0x080fe200078610ff */
[----:B------:R-:W-:Y:S01]  /*12f80*/  IMAD R244, R244, UR16, RZ ;  /* 0x00000010f4f47c24 */ /* 0x000fe2000f8e02ff */
[-C--:B------:R-:W-:Y:S01]  /*12f90*/  LEA.HI.X.SX32 R125, R223, R5.reuse, 0x2, P1 ;  /* 0x00000005df7d7211 */ /* 0x080fe200008f16ff */
[----:B------:R-:W-:Y:S01]  /*12fa0*/  IMAD R245, R245, UR18, RZ ;  /* 0x00000012f5f57c24 */ /* 0x000fe2000f8e02ff */
[-C--:B------:R-:W-:Y:S01]  /*12fb0*/  LEA R136, P4, R226, R240.reuse, 0x2 ;  /* 0x000000f0e2887211 */ /* 0x080fe200078810ff */
[----:B------:R-:W-:Y:S01]  /*12fc0*/  IMAD R12, R177, UR29, RZ ;  /* 0x0000001db10c7c24 */ /* 0x000fe2000f8e02ff */
[-C--:B------:R-:W-:Y:S01]  /*12fd0*/  LEA R138, P5, R224, R240.reuse, 0x2 ;  /* 0x000000f0e08a7211 */ /* 0x080fe200078a10ff */
[----:B------:R1:W-:Y:S01]  /*12fe0*/  STL [R1+0xfc], R153 ;  /* 0x0000fc9901007387 */ /* 0x0003e20000100800 */
        /* <DEDUP_REMOVED lines=33> */
[----:B------:R-:W-:Y:S01]  /*13200*/  IMAD.MOV.U32 R214, RZ, RZ, R205 ;  /* 0x000000ffffd67224 */ /* 0x000fe200078e00cd */
[-C--:B------:R-:W-:Y:S01]  /*13210*/  LEA R154, P4, R237, R240.reuse, 0x2 ;  /* 0x000000f0ed9a7211 */ /* 0x080fe200078810ff */
[----:B------:R-:W-:Y:S01]  /*13220*/  IMAD R191, R191, UR43, RZ ;  /* 0x0000002bbfbf7c24 */ /* 0x000fe2000f8e02ff */
[-C--:B------:R-:W-:Y:S01]  /*13230*/  LEA R156, P5, R238, R240.reuse, 0x2 ;  /* 0x000000f0ee9c7211 */ /* 0x080fe200078a10ff */
[----:B------:R-:W-:Y:S01]  /*13240*/  IMAD R185, R185, UR37, RZ ;  /* 0x00000025b9b97c24 */ /* 0x000fe2000f8e02ff */
[-C--:B------:R-:W-:Y:S01]  /*13250*/  LEA.HI.X.SX32 R149, R234, R5.reuse, 0x2, P1 ;  /* 0x00000005ea957211 */ /* 0x080fe200008f16ff */
[----:B------:R-:W-:Y:S01]  /*13260*/  IMAD R15, R203, UR49, RZ ;  /* 0x00000031cb0f7c24 */ /* 0x000fe2000f8e02ff */
[-C--:B------:R-:W-:Y:S01]  /*13270*/  LEA R158, P1, R239, R240.reuse, 0x2 ;  /* 0x000000f0ef9e7211 */ /* 0x080fe200078210ff */
[----:B------:R-:W-:Y:S01]  /*13280*/  IMAD.MOV.U32 R208, RZ, RZ, R182 ;  /* 0x000000ffffd07224 */ /* 0x000fe200078e00b6 */
[-C--:B------:R-:W-:Y:S01]  /*13290*/  LEA.HI.X.SX32 R151, R235, R5.reuse, 0x2, P2 ;  /* 0x00000005eb977211 */ /* 0x080fe200010f16ff */
[----:B------:R-:W-:Y:S01]  /*132a0*/  IMAD.MOV.U32 R212, RZ, RZ, R184 ;  /* 0x000000ffffd47224 */ /* 0x000fe200078e00b8 */
[-C--:B------:R-:W-:Y:S01]  /*132b0*/  LEA R160, P2, R241, R240.reuse, 0x2 ;  /* 0x000000f0f1a07211 */ /* 0x080fe200078410ff */
[----:B------:R-:W-:Y:S01]  /*132c0*/  IMAD R14, R196, UR48, RZ ;  /* 0x00000030c40e7c24 */ /* 0x000fe2000f8e02ff */
[-C--:B-1----:R-:W-:Y:S01]  /*132d0*/  LEA.HI.X.SX32 R153, R236, R5.reuse, 0x2, P3 ;  /* 0x00000005ec997211 */ /* 0x082fe200018f16ff */
[----:B------:R-:W-:Y:S01]  /*132e0*/  STL.64 [R1+0xf0], R206 ;  /* 0x0000f0ce01007387 */ /* 0x000fe20000100a00 */
[-C--:B------:R-:W-:Y:S01]  /*132f0*/  LEA R162, P3, R242, R240.reuse, 0x2 ;  /* 0x000000f0f2a27211 */ /* 0x080fe200078610ff */
[----:B------:R-:W-:Y:S01]  /*13300*/  IMAD.MOV.U32 R210, RZ, RZ, R183 ;  /* 0x000000ffffd27224 */ /* 0x000fe200078e00b7 */
[-C--:B------:R-:W-:Y:S01]  /*13310*/  LEA.HI.X.SX32 R155, R237, R5.reuse, 0x2, P4 ;  /* 0x00000005ed9b7211 */ /* 0x080fe200020f16ff */
[----:B------:R-:W-:Y:S01]  /*13320*/  ULDC UR4, c[0x0][0x230] ;  /* 0x00008c0000047ab9 */ /* 0x000fe20000000800 */
[-C--:B------:R-:W-:Y:S01]  /*13330*/  LEA.HI.X.SX32 R157, R238, R5.reuse, 0x2, P5 ;  /* 0x00000005ee9d7211 */ /* 0x080fe200028f16ff */
[----:B------:R-:W-:Y:S01]  /*13340*/  IMAD.MOV.U32 R178, RZ, RZ, R12 ;  /* 0x000000ffffb27224 */ /* 0x000fe200078e000c */
[-C--:B------:R-:W-:Y:S01]  /*13350*/  LEA R164, P4, R243, R240.reuse, 0x2 ;  /* 0x000000f0f3a47211 */ /* 0x080fe200078810ff */
[----:B------:R1:W-:Y:S01]  /*13360*/  STL.64 [R1+0xe8], R10 ;  /* 0x0000e80a01007387 */ /* 0x0003e20000100a00 */
[-C--:B------:R-:W-:Y:S01]  /*13370*/  LEA R166, P5, R244, R240.reuse, 0x2 ;  /* 0x000000f0f4a67211 */ /* 0x080fe200078a10ff */
[----:B------:R-:W-:Y:S01]  /*13380*/  IMAD R251, R251, UR53, RZ ;  /* 0x00000035fbfb7c24 */ /* 0x000fe2000f8e02ff */
[-C--:B------:R-:W-:Y:S01]  /*13390*/  LEA.HI.X.SX32 R159, R239, R5.reuse, 0x2, P1 ;  /* 0x00000005ef9f7211 */ /* 0x080fe200008f16ff */
[----:B------:R-:W-:Y:S01]  /*133a0*/  IMAD.MOV.U32 R177, RZ, RZ, R0 ;  /* 0x000000ffffb17224 */ /* 0x000fe200078e0000 */
[-C--:B------:R-:W-:Y:S01]  /*133b0*/  LEA R168, P1, R245, R240.reuse, 0x2 ;  /* 0x000000f0f5a87211 */ /* 0x080fe200078210ff */
[----:B------:R2:W-:Y:S01]  /*133c0*/  STL.64 [R1+0xe0], R8 ;  /* 0x0000e00801007387 */ /* 0x0005e20000100a00 */
[-C--:B------:R-:W-:Y:S01]  /*133d0*/  LEA.HI.X.SX32 R161, R241, R5.reuse, 0x2, P2 ;  /* 0x00000005f1a17211 */ /* 0x080fe200010f16ff */
[----:B------:R-:W-:Y:S01]  /*133e0*/  IMAD.MOV.U32 R195, RZ, RZ, R172 ;  /* 0x000000ffffc37224 */ /* 0x000fe200078e00ac */
[-C--:B------:R-:W-:Y:S01]  /*133f0*/  LEA R170, P2, R246, R240.reuse, 0x2 ;  /* 0x000000f0f6aa7211 */ /* 0x080fe200078410ff */
[----:B------:R2:W-:Y:S01]  /*13400*/  STL.64 [R1+0xd8], R6 ;  /* 0x0000d80601007387 */ /* 0x0005e20000100a00 */
[-C--:B------:R-:W-:Y:S01]  /*13410*/  LEA.HI.X.SX32 R163, R242, R5.reuse, 0x2, P3 ;  /* 0x00000005f2a37211 */ /* 0x080fe200018f16ff */
[----:B-1----:R-:W-:Y:S01]  /*13420*/  IMAD.MOV.U32 R10, RZ, RZ, R174 ;  /* 0x000000ffff0a7224 */ /* 0x002fe200078e00ae */
[-C--:B------:R-:W-:Y:S01]  /*13430*/  LEA R172, P3, R247, R240.reuse, 0x2 ;  /* 0x000000f0f7ac7211 */ /* 0x080fe200078610ff */
[----:B------:R-:W-:Y:S01]  /*13440*/  IMAD.MOV.U32 R192, RZ, RZ, R173 ;  /* 0x000000ffffc07224 */ /* 0x000fe200078e00ad */
[-C--:B------:R-:W-:Y:S01]  /*13450*/  LEA.HI.X.SX32 R165, R243, R5.reuse, 0x2, P4 ;  /* 0x00000005f3a57211 */ /* 0x080fe200020f16ff */
[----:B------:R-:W-:Y:S01]  /*13460*/  IMAD.MOV.U32 R207, RZ, RZ, R178 ;  /* 0x000000ffffcf7224 */ /* 0x000fe200078e00b2 */
[-C--:B------:R-:W-:Y:S01]  /*13470*/  LEA.HI.X.SX32 R167, R244, R5.reuse, 0x2, P5 ;  /* 0x00000005f4a77211 */ /* 0x080fe200028f16ff */
[----:B--2---:R-:W-:Y:S01]  /*13480*/  IMAD.MOV.U32 R9, RZ, RZ, R175 ;  /* 0x000000ffff097224 */ /* 0x004fe200078e00af */
[-C--:B------:R-:W-:Y:S01]  /*13490*/  LEA R174, P4, R248, R240.reuse, 0x2 ;  /* 0x000000f0f8ae7211 */ /* 0x080fe200078810ff */
[----:B------:R-:W-:Y:S01]  /*134a0*/  ULDC UR7, c[0x0][0x230] ;  /* 0x00008c0000077ab9 */ /* 0x000fe20000000800 */
[-C--:B------:R-:W-:Y:S01]  /*134b0*/  LEA.HI.X.SX32 R169, R245, R5.reuse, 0x2, P1 ;  /* 0x00000005f5a97211 */ /* 0x080fe200008f16ff */
[----:B------:R-:W-:Y:S01]  /*134c0*/  IMAD.MOV.U32 R7, RZ, RZ, R176 ;  /* 0x000000ffff077224 */ /* 0x000fe200078e00b0 */
[-C--:B------:R-:W-:Y:S01]  /*134d0*/  LEA R176, P5, R249, R240.reuse, 0x2 ;  /* 0x000000f0f9b07211 */ /* 0x080fe200078a10ff */
[----:B------:R-:W-:Y:S01]  /*134e0*/  IMAD.MOV.U32 R6, RZ, RZ, R177 ;  /* 0x000000ffff067224 */ /* 0x000fe200078e00b1 */
[-C--:B------:R-:W-:Y:S01]  /*134f0*/  LEA R178, P1, R252, R240.reuse, 0x2 ;  /* 0x000000f0fcb27211 */ /* 0x080fe200078210ff */
[----:B------:R-:W-:Y:S01]  /*13500*/  IMAD R0, R250, UR52, RZ ;  /* 0x00000034fa007c24 */ /* 0x000fe2000f8e02ff */
[-C--:B------:R-:W-:Y:S01]  /*13510*/  LEA.HI.X.SX32 R171, R246, R5.reuse, 0x2, P2 ;  /* 0x00000005f6ab7211 */ /* 0x080fe200010f16ff */
[----:B------:R-:W-:Y:S01]  /*13520*/  IMAD.MOV.U32 R205, RZ, RZ, R180 ;  /* 0x000000ffffcd7224 */ /* 0x000fe200078e00b4 */
[-C--:B------:R-:W-:Y:S01]  /*13530*/  LEA R180, P2, R195, R240.reuse, 0x2 ;  /* 0x000000f0c3b47211 */ /* 0x080fe200078410ff */
[----:B------:R-:W-:Y:S01]  /*13540*/  IMAD.MOV.U32 R8, RZ, RZ, R190 ;  /* 0x000000ffff087224 */ /* 0x000fe200078e00be */
[-C--:B------:R-:W-:Y:S01]  /*13550*/  LEA.HI.X.SX32 R173, R247, R5.reuse, 0x2, P3 ;  /* 0x00000005f7ad7211 */ /* 0x080fe200018f16ff */
[----:B------:R-:W-:Y:S01]  /*13560*/  IMAD R12, R198, UR50, RZ ;  /* 0x00000032c60c7c24 */ /* 0x000fe2000f8e02ff */
[-C--:B------:R-:W-:Y:S01]  /*13570*/  LEA R182, P3, R192, R240.reuse, 0x2 ;  /* 0x000000f0c0b67211 */ /* 0x080fe200078610ff */
[----:B------:R-:W-:Y:S01]  /*13580*/  IMAD R250, R201, UR54, RZ ;  /* 0x00000036c9fa7c24 */ /* 0x000fe2000f8e02ff */
[-C--:B------:R-:W-:Y:S01]  /*13590*/  LEA.HI.X.SX32 R175, R248, R5.reuse, 0x2, P4 ;  /* 0x00000005f8af7211 */ /* 0x080fe200020f16ff */
[----:B------:R-:W-:Y:S01]  /*135a0*/  IMAD.MOV.U32 R190, RZ, RZ, R186 ;  /* 0x000000ffffbe7224 */ /* 0x000fe200078e00ba */
[-C--:B------:R-:W-:Y:S01]  /*135b0*/  LEA.HI.X.SX32 R177, R249, R5.reuse, 0x2, P5 ;  /* 0x00000005f9b17211 */ /* 0x080fe200028f16ff */
[----:B------:R-:W-:Y:S01]  /*135c0*/  IMAD.MOV.U32 R203, RZ, RZ, R179 ;  /* 0x000000ffffcb7224 */ /* 0x000fe200078e00b3 */
[-C--:B------:R-:W-:Y:S01]  /*135d0*/  LEA R184, P4, R10, R240.reuse, 0x2 ;  /* 0x000000f00ab87211 */ /* 0x080fe200078810ff */
[----:B------:R-:W-:Y:S01]  /*135e0*/  IMAD.MOV.U32 R198, RZ, RZ, R194 ;  /* 0x000000ffffc67224 */ /* 0x000fe200078e00c2 */
[-C--:B------:R-:W-:Y:S01]  /*135f0*/  LEA R186, P5, R9, R240.reuse, 0x2 ;  /* 0x000000f009ba7211 */ /* 0x080fe200078a10ff */
[----:B------:R-:W-:Y:S01]  /*13600*/  IMAD.MOV.U32 R201, RZ, RZ, R193 ;  /* 0x000000ffffc97224 */ /* 0x000fe200078e00c1 */
[-C--:B------:R-:W-:Y:S01]  /*13610*/  LEA.HI.X.SX32 R179, R252, R5.reuse, 0x2, P1 ;  /* 0x00000005fcb37211 */ /* 0x080fe200008f16ff */
[----:B------:R-:W-:Y:S01]  /*13620*/  IMAD.MOV.U32 R11, RZ, RZ, R187 ;  /* 0x000000ffff0b7224 */ /* 0x000fe200078e00bb */
[----:B------:R-:W-:Y:S01]  /*13630*/  ULDC UR5, c[0x0][0x230] ;  /* 0x00008c0000057ab9 */ /* 0x000fe20000000800 */
[----:B------:R-:W-:Y:S01]  /*13640*/  IMAD.MOV.U32 R194, RZ, RZ, R189 ;  /* 0x000000ffffc27224 */ /* 0x000fe200078e00bd */
[----:B------:R-:W-:Y:S01]  /*13650*/  ULDC UR8, c[0x0][0x230] ;  /* 0x00008c0000087ab9 */ /* 0x000fe20000000800 */
[----:B------:R-:W-:Y:S01]  /*13660*/  IMAD.MOV.U32 R193, RZ, RZ, R188 ;  /* 0x000000ffffc17224 */ /* 0x000fe200078e00bc */
[-C--:B------:R-:W-:Y:S01]  /*13670*/  LEA R188, P1, R6, R240.reuse, 0x2 ;  /* 0x000000f006bc7211 */ /* 0x080fe200078210ff */
[----:B------:R-:W-:Y:S01]  /*13680*/  IMAD.MOV.U32 R206, RZ, RZ, R181 ;  /* 0x000000ffffce7224 */ /* 0x000fe200078e00b5 */
[-C--:B------:R-:W-:Y:S01]  /*13690*/  LEA.HI.X.SX32 R181, R195, R5.reuse, 0x2, P2 ;  /* 0x00000005c3b57211 */ /* 0x080fe200010f16ff */
[----:B------:R-:W-:Y:S01]  /*136a0*/  IMAD.MOV.U32 R196, RZ, RZ, R191 ;  /* 0x000000ffffc47224 */ /* 0x000fe200078e00bf */
[-C--:B------:R-:W-:Y:S01]  /*136b0*/  LEA.HI.X.SX32 R183, R192, R5.reuse, 0x2, P3 ;  /* 0x00000005c0b77211 */ /* 0x080fe200018f16ff */
[----:B------:R-:W-:Y:S01]  /*136c0*/  IMAD.MOV.U32 R191, RZ, RZ, R185 ;  /* 0x000000ffffbf7224 */ /* 0x000fe200078e00b9 */
[----:B------:R-:W-:Y:S01]  /*136d0*/  ULDC UR6, c[0x0][0x230] ;  /* 0x00008c0000067ab9 */ /* 0x000fe20000000800 */
[----:B------:R-:W-:Y:S01]  /*136e0*/  IMAD.MOV.U32 R218, RZ, RZ, R190 ;  /* 0x000000ffffda7224 */ /* 0x000fe200078e00be */
[-C--:B------:R-:W-:Y:S01]  /*136f0*/  LEA R190, P2, R207, R240.reuse, 0x2 ;  /* 0x000000f0cfbe7211 */ /* 0x080fe200078410ff */
[----:B------:R-:W-:Y:S01]  /*13700*/  IMAD.MOV.U32 R220, RZ, RZ, R11 ;  /* 0x000000ffffdc7224 */ /* 0x000fe200078e000b */
        /* <DEDUP_REMOVED lines=8> */
[----:B------:R-:W-:Y:S01]  /*13790*/  LEA.HI.X.SX32 R189, R6, R5, 0x2, P1 ;  /* 0x0000000506bd7211 */ /* 0x000fe200008f16ff */
[----:B------:R-:W-:Y:S01]  /*137a0*/  IMAD.MOV.U32 R216, RZ, RZ, R191 ;  /* 0x000000ffffd87224 */ /* 0x000fe200078e00bf */
[-C--:B------:R-:W-:Y:S01]  /*137b0*/  LEA R196, P5, R206, R240.reuse, 0x2 ;  /* 0x000000f0cec47211 */ /* 0x080fe200078a10ff */
[----:B------:R-:W-:Y:S01]  /*137c0*/  IMAD.MOV.U32 R6, RZ, RZ, R198 ;  /* 0x000000ffff067224 */ /* 0x000fe200078e00c6 */
[----:B------:R2:W-:Y:S01]  /*137d0*/  STL.64 [R1+0x1568], R154 ;  /* 0x0015689a01007387 */ /* 0x0005e20000100a00 */
[----:B------:R-:W-:Y:S01]  /*137e0*/  IMAD.MOV.U32 R222, RZ, RZ, R193 ;  /* 0x000000ffffde7224 */ /* 0x000fe200078e00c1 */
[----:B------:R-:W-:-:S02]  /*137f0*/  LEA R198, P1, R208, R240, 0x2 ;  /* 0x000000f0d0c67211 */ /* 0x000fc400078210ff */
[-C--:B------:R-:W-:Y:S01]  /*13800*/  LEA.HI.X.SX32 R191, R207, R5.reuse, 0x2, P2 ;  /* 0x00000005cfbf7211 */ /* 0x080fe200010f16ff */
[----:B------:R-:W-:Y:S01]  /*13810*/  STL.64 [R1+0x1538], R156 ;  /* 0x0015389c01007387 */ /* 0x000fe20000100a00 */
[-C--:B------:R-:W-:Y:S01]  /*13820*/  LEA R200, P2, R210, R240.reuse, 0x2 ;  /* 0x000000f0d2c87211 */ /* 0x080fe200078410ff */
[----:B------:R-:W-:Y:S01]  /*13830*/  IMAD.MOV.U32 R10, RZ, RZ, R8 ;  /* 0x000000ffff0a7224 */ /* 0x000fe200078e0008 */
[-C--:B------:R-:W-:Y:S01]  /*13840*/  LEA.HI.X.SX32 R193, R203, R5.reuse, 0x2, P3 ;  /* 0x00000005cbc17211 */ /* 0x080fe200018f16ff */
[----:B------:R3:W-:Y:S01]  /*13850*/  STL.64 [R1+0x1500], R158 ;  /* 0x0015009e01007387 */ /* 0x0007e20000100a00 */
[-C--:B------:R-:W-:Y:S01]  /*13860*/  LEA R202, P3, R212, R240.reuse, 0x2 ;  /* 0x000000f0d4ca7211 */ /* 0x080fe200078610ff */
[----:B------:R-:W-:Y:S01]  /*13870*/  IMAD.MOV.U32 R8, RZ, RZ, R7 ;  /* 0x000000ffff087224 */ /* 0x000fe200078e0007 */
[-C--:B------:R-:W-:Y:S01]  /*13880*/  LEA.HI.X.SX32 R195, R205, R5.reuse, 0x2, P4 ;  /* 0x00000005cdc37211 */ /* 0x080fe200020f16ff */
[----:B------:R-:W-:Y:S01]  /*13890*/  STL.64 [R1+0x1508], R160 ;  /* 0x001508a001007387 */ /* 0x000fe20000100a00 */
[-C--:B------:R-:W-:Y:S01]  /*138a0*/  LEA R204, P4, R214, R240.reuse, 0x2 ;  /* 0x000000f0d6cc7211 */ /* 0x080fe200078810ff */
[----:B------:R-:W-:Y:S01]  /*138b0*/  IMAD.MOV.U32 R7, RZ, RZ, R201 ;  /* 0x000000ffff077224 */ /* 0x000fe200078e00c9 */
[----:B------:R-:W-:Y:S01]  /*138c0*/  LEA.HI.X.SX32 R197, R206, R5, 0x2, P5 ;  /* 0x00000005cec57211 */ /* 0x000fe200028f16ff */
[----:B------:R4:W-:Y:S01]  /*138d0*/  STL.64 [R1+0x1510], R162 ;  /* 0x001510a201007387 */ /* 0x0009e20000100a00 */
[----:B------:R-:W-:-:S02]  /*138e0*/  LEA R206, P5, R216, R240, 0x2 ;  /* 0x000000f0d8ce7211 */ /* 0x000fc400078a10ff */
[-C--:B------:R-:W-:Y:S01]  /*138f0*/  LEA.HI.X.SX32 R199, R208, R5.reuse, 0x2, P1 ;  /* 0x00000005d0c77211 */ /* 0x080fe200008f16ff */
[----:B------:R4:W-:Y:S01]  /*13900*/  STL.64 [R1+0x1598], R164 ;  /* 0x001598a401007387 */ /* 0x0009e20000100a00 */
[-C--:B------:R-:W-:Y:S02]  /*13910*/  LEA R208, P1, R218, R240.reuse, 0x2 ;  /* 0x000000f0dad07211 */ /* 0x080fe400078210ff */
[-C--:B------:R-:W-:Y:S01]  /*13920*/  LEA.HI.X.SX32 R201, R210, R5.reuse, 0x2, P2 ;  /* 0x00000005d2c97211 */ /* 0x080fe200010f16ff */
[----:B------:R-:W-:Y:S01]  /*13930*/  STL.64 [R1+0x1590], R166 ;  /* 0x001590a601007387 */ /* 0x000fe20000100a00 */
[-C--:B------:R-:W-:Y:S02]  /*13940*/  LEA R210, P2, R220, R240.reuse, 0x2 ;  /* 0x000000f0dcd27211 */ /* 0x080fe400078410ff */
[----:B------:R-:W-:Y:S01]  /*13950*/  LEA.HI.X.SX32 R203, R212, R5, 0x2, P3 ;  /* 0x00000005d4cb7211 */ /* 0x000fe200018f16ff */
[----:B------:R-:W-:Y:S01]  /*13960*/  STL.64 [R1+0x1588], R168 ;  /* 0x001588a801007387 */ /* 0x000fe20000100a00 */
[----:B------:R-:W-:-:S02]  /*13970*/  LEA R212, P3, R222, R240, 0x2 ;  /* 0x000000f0ded47211 */ /* 0x000fc400078610ff */
[-C--:B------:R-:W-:Y:S01]  /*13980*/  LEA.HI.X.SX32 R205, R214, R5.reuse, 0x2, P4 ;  /* 0x00000005d6cd7211 */ /* 0x080fe200020f16ff */
[----:B------:R-:W-:Y:S01]  /*13990*/  STL.64 [R1+0x1570], R170 ;  /* 0x001570aa01007387 */ /* 0x000fe20000100a00 */
[-C--:B------:R-:W-:Y:S02]  /*139a0*/  LEA R214, P4, R11, R240.reuse, 0x2 ;  /* 0x000000f00bd67211 */ /* 0x080fe400078810ff */
[-C--:B------:R-:W-:Y:S01]  /*139b0*/  LEA.HI.X.SX32 R207, R216, R5.reuse, 0x2, P5 ;  /* 0x00000005d8cf7211 */ /* 0x080fe200028f16ff */
[----:B------:R-:W-:Y:S01]  /*139c0*/  STL.64 [R1+0x1540], R172 ;  /* 0x001540ac01007387 */ /* 0x000fe20000100a00 */
[----:B------:R-:W-:Y:S01]  /*139d0*/  ISETP.GE.AND P0, PT, R3, UR4, PT ;  /* 0x0000000403007c0c */ /* 0x000fe2000bf06270 */
[----:B------:R-:W4:Y:S01]  /*139e0*/  S2UR UR4, SR_CgaCtaId ;  /* 0x00000000000479c3 */ /* 0x000f220000008800 */
[----:B------:R-:W-:Y:S01]  /*139f0*/  LEA R216, P5, R10, R240, 0x2 ;  /* 0x000000f00ad87211 */ /* 0x000fe200078a10ff */
[----:B------:R-:W-:Y:S01]  /*13a00*/  STL.64 [R1+0x1518], R174 ;  /* 0x001518ae01007387 */ /* 0x000fe20000100a00 */
[----:B------:R-:W-:-:S02]  /*13a10*/  LEA.HI.X.SX32 R209, R218, R5, 0x2, P1 ;  /* 0x00000005dad17211 */ /* 0x000fc400008f16ff */
[-C--:B------:R-:W-:Y:S01]  /*13a20*/  LEA R218, P1, R9, R240.reuse, 0x2 ;  /* 0x000000f009da7211 */ /* 0x080fe200078210ff */
[----:B------:R-:W-:Y:S01]  /*13a30*/  STL.64 [R1+0x1520], R176 ;  /* 0x001520b001007387 */ /* 0x000fe20000100a00 */
[-C--:B------:R-:W-:Y:S02]  /*13a40*/  LEA.HI.X.SX32 R211, R220, R5.reuse, 0x2, P2 ;  /* 0x00000005dcd37211 */ /* 0x080fe400010f16ff */
[-C--:B------:R-:W-:Y:S01]  /*13a50*/  LEA R220, P2, R8, R240.reuse, 0x2 ;  /* 0x000000f008dc7211 */ /* 0x080fe200078410ff */
[----:B------:R-:W-:Y:S01]  /*13a60*/  STL.64 [R1+0x1528], R178 ;  /* 0x001528b201007387 */ /* 0x000fe20000100a00 */
[-C--:B------:R-:W-:Y:S02]  /*13a70*/  LEA.HI.X.SX32 R213, R222, R5.reuse, 0x2, P3 ;  /* 0x00000005ded57211 */ /* 0x080fe400018f16ff */
        /* <DEDUP_REMOVED lines=18> */
[----:B------:R-:W-:Y:S02]  /*13ba0*/  LEA R234, P4, R13, R240, 0x2 ;  /* 0x000000f00dea7211 */ /* 0x000fe400078810ff */
[----:B------:R-:W-:-:S02]  /*13bb0*/  LEA.HI.X.SX32 R227, R17, R5, 0x2, P5 ;  /* 0x0000000511e37211 */ /* 0x000fc400028f16ff */
[----:B------:R-:W4:Y:S01]  /*13bc0*/  LDL.LU R17, [R1+0x15b4] ;  /* 0x0015b40001117983 */ /* 0x000f220000300800 */
[----:B------:R-:W-:Y:S02]  /*13bd0*/  LEA R236, P5, R0, R240, 0x2 ;  /* 0x000000f000ec7211 */ /* 0x000fe400078a10ff */
[-C--:B------:R-:W-:Y:S02]  /*13be0*/  LEA.HI.X.SX32 R229, R14, R5.reuse, 0x2, P1 ;  /* 0x000000050ee57211 */ /* 0x080fe400008f16ff */
[----:B------:R-:W4:Y:S01]  /*13bf0*/  LDL.LU R14, [R1+0x15b0] ;  /* 0x0015b000010e7983 */ /* 0x000f220000300800 */
[-C--:B------:R-:W-:Y:S02]  /*13c00*/  LEA.HI.X.SX32 R231, R15, R5.reuse, 0x2, P2 ;  /* 0x000000050fe77211 */ /* 0x080fe400010f16ff */
[-C--:B------:R-:W-:Y:S01]  /*13c10*/  LEA.HI.X.SX32 R233, R12, R5.reuse, 0x2, P3 ;  /* 0x000000050ce97211 */ /* 0x080fe200018f16ff */
[----:B------:R-:W4:Y:S01]  /*13c20*/  LDL.LU R15, [R1+0x15ac] ;  /* 0x0015ac00010f7983 */ /* 0x000f220000300800 */
[----:B------:R-:W-:-:S02]  /*13c30*/  LEA.HI.X.SX32 R235, R13, R5, 0x2, P4 ;  /* 0x000000050deb7211 */ /* 0x000fc400020f16ff */
[----:B------:R-:W-:Y:S01]  /*13c40*/  LEA.HI.X.SX32 R237, R0, R5, 0x2, P5 ;  /* 0x0000000500ed7211 */ /* 0x000fe200028f16ff */
[----:B------:R-:W4:Y:S04]  /*13c50*/  LDL.LU R12, [R1+0x15a8] ;  /* 0x0015a800010c7983 */ /* 0x000f280000300800 */
[----:B------:R-:W4:Y:S01]  /*13c60*/  LDL.LU R13, [R1+0x15a4] ;  /* 0x0015a400010d7983 */ /* 0x000f220000300800 */
[----:B-1----:R-:W-:-:S03]  /*13c70*/  LOP3.LUT R153, R3, 0x22, RZ, 0xfc, !PT ;  /* 0x0000002203997812 */ /* 0x002fc600078efcff */
[----:B------:R-:W5:Y:S04]  /*13c80*/  LDL.LU R0, [R1+0x15a0] ;  /* 0x0015a00001007983 */ /* 0x000f680000300800 */
[----:B--2---:R-:W2:Y:S01]  /*13c90*/  LDL.64 R154, [R1+0x660] ;  /* 0x00066000019a7983 */ /* 0x004ea20000100a00 */
[-C--:B------:R-:W-:Y:S02]  /*13ca0*/  LEA R238, P1, R251, R240.reuse, 0x2 ;  /* 0x000000f0fbee7211 */ /* 0x080fe400078210ff */
[----:B------:R-:W-:Y:S01]  /*13cb0*/  LOP3.LUT R10, R3, 0x2, RZ, 0xfc, !PT ;  /* 0x00000002030a7812 */ /* 0x000fe200078efcff */
[----:B---3--:R-:W3:Y:S01]  /*13cc0*/  LDL.64 R158, [R1+0x658] ;  /* 0x00065800019e7983 */ /* 0x008ee20000100a00 */
[----:B------:R-:W-:Y:S02]  /*13cd0*/  SEL R6, R4, RZ, !P0 ;  /* 0x000000ff04067207 */ /* 0x000fe40004000000 */
[----:B------:R-:W-:Y:S01]  /*13ce0*/  ISETP.GE.AND P3, PT, R153, UR7, PT ;  /* 0x0000000799007c0c */ /* 0x000fe2000bf66270 */
[----:B------:R-:W-:Y:S01]  /*13cf0*/  UMOV UR7, 0x400 ;  /* 0x0000040000077882 */ /* 0x000fe20000000000 */
[----:B------:R-:W-:-:S02]  /*13d00*/  LEA R240, P6, R250, R240, 0x2 ;  /* 0x000000f0faf07211 */ /* 0x000fc400078c10ff */
[C---:B------:R-:W-:Y:S02]  /*13d10*/  LOP3.LUT R157, R3.reuse, 0x42, RZ, 0xfc, !PT ;  /* 0x00000042039d7812 */ /* 0x040fe400078efcff */
[----:B------:R-:W-:Y:S01]  /*13d20*/  LOP3.LUT R156, R3, 0x60, RZ, 0xfc, !PT ;  /* 0x00000060039c7812 */ /* 0x000fe200078efcff */
[----:B----4-:R-:W-:Y:S01]  /*13d30*/  ULEA UR7, UR4, UR7, 0x18 ;  /* 0x0000000704077291 */ /* 0x010fe2000f8ec03f */
[-C--:B------:R-:W-:Y:S01]  /*13d40*/  LEA.HI.X.SX32 R239, R251, R5.reuse, 0x2, P1 ;  /* 0x00000005fbef7211 */ /* 0x080fe200008f16ff */
[----:B------:R-:W4:Y:S01]  /*13d50*/  LDL.64 R162, [R1+0xb8] ;  /* 0x0000b80001a27983 */ /* 0x000f220000100a00 */
[----:B------:R-:W-:Y:S01]  /*13d60*/  ISETP.GE.AND P1, PT, R10, UR5, PT ;  /* 0x000000050a007c0c */ /* 0x000fe2000bf26270 */
[----:B------:R-:W-:Y:S01]  /*13d70*/  ULDC UR4, c[0x0][0x230] ;  /* 0x00008c0000047ab9 */ /* 0x000fe20000000800 */
[----:B------:R-:W-:Y:S01]  /*13d80*/  ISETP.NE.U32.AND P0, PT, R6, RZ, PT ;  /* 0x000000ff0600720c */ /* 0x000fe20003f05070 */
[----:B------:R-:W-:Y:S01]  /*13d90*/  ULDC UR5, c[0x0][0x230] ;  /* 0x00008c0000057ab9 */ /* 0x000fe20000000800 */
[----:B------:R-:W-:Y:S01]  /*13da0*/  LEA.HI.X.SX32 R241, R250, R5, 0x2, P6 ;  /* 0x00000005faf17211 */ /* 0x000fe200030f16ff */
[----:B------:R-:W4:Y:S01]  /*13db0*/  LDL.64 R160, [R1+0xb0] ;  /* 0x0000b00001a07983 */ /* 0x000f220000100a00 */
[----:B------:R-:W-:-:S02]  /*13dc0*/  SEL R6, R4, RZ, !P3 ;  /* 0x000000ff04067207 */ /* 0x000fc40005800000 */
[----:B------:R-:W-:Y:S01]  /*13dd0*/  ISETP.GE.AND P3, PT, R157, UR4, PT ;  /* 0x000000049d007c0c */ /* 0x000fe2000bf66270 */
[----:B------:R-:W-:Y:S01]  /*13de0*/  ULDC.64 UR18, c[0x0][0x208] ;  /* 0x0000820000127ab9 */ /* 0x000fe20000000a00 */
[----:B------:R-:W-:Y:S01]  /*13df0*/  ISETP.GE.AND P6, PT, R156, UR5, PT ;  /* 0x000000059c007c0c */ /* 0x000fe2000bfc6270 */
[----:B------:R-:W-:Y:S01]  /*13e00*/  ULDC UR4, c[0x0][0x230] ;  /* 0x00008c0000047ab9 */ /* 0x000fe20000000800 */
[----:B------:R-:W4:Y:S01]  /*13e10*/  LDL.64 R156, [R1+0x38] ;  /* 0x00003800019c7983 */ /* 0x000f220000100a00 */
[C---:B------:R-:W-:Y:S01]  /*13e20*/  LOP3.LUT R152, R3.reuse, 0x40, RZ, 0xfc, !PT ;  /* 0x0000004003987812 */ /* 0x040fe200078efcff */
[----:B------:R-:W-:Y:S01]  /*13e30*/  ULDC UR5, c[0x0][0x230] ;  /* 0x00008c0000057ab9 */ /* 0x000fe20000000800 */
[----:B------:R-:W-:Y:S02]  /*13e40*/  SEL R8, R4, RZ, !P1 ;  /* 0x000000ff04087207 */ /* 0x000fe40004800000 */
[----:B------:R-:W-:Y:S01]  /*13e50*/  ISETP.GE.AND P4, PT, R152, UR8, PT ;  /* 0x0000000898007c0c */ /* 0x000fe2000bf86270 */
[----:B------:R-:W-:Y:S01]  /*13e60*/  ULDC.64 UR8, c[0x0][0x238] ;  /* 0x00008e0000087ab9 */ /* 0x000fe20000000a00 */
[----:B------:R-:W-:-:S02]  /*13e70*/  LOP3.LUT R9, R3, 0x20, RZ, 0xfc, !PT ;  /* 0x0000002003097812 */ /* 0x000fc400078efcff */
[----:B------:R-:W-:Y:S02]  /*13e80*/  SEL R5, R4, RZ, !P4 ;  /* 0x000000ff04057207 */ /* 0x000fe40006000000 */
[----:B------:R-:W-:Y:S01]  /*13e90*/  ISETP.NE.U32.AND P4, PT, R8, RZ, PT ;  /* 0x000000ff0800720c */ /* 0x000fe20003f85070 */
[----:B------:R-:W-:Y:S01]  /*13ea0*/  IMAD.U32 R8, RZ, RZ, UR7 ;  /* 0x00000007ff087e24 */ /* 0x000fe2000f8e00ff */
[----:B------:R-:W-:Y:S01]  /*13eb0*/  ISETP.GE.AND P2, PT, R9, UR6, PT ;  /* 0x0000000609007c0c */ /* 0x000fe2000bf46270 */
[----:B------:R-:W-:-:S03]  /*13ec0*/  ULDC UR6, c[0x0][0x230] ;  /* 0x00008c0000067ab9 */ /* 0x000fc60000000800 */
[----:B------:R-:W-:Y:S02]  /*13ed0*/  SEL R7, R4, RZ, !P2 ;  /* 0x000000ff04077207 */ /* 0x000fe40005000000 */
[----:B------:R-:W-:Y:S02]  /*13ee0*/  IADD3 R244, R2, 0x100000, R8 ;  /* 0x0010000002f47810 */ /* 0x000fe40007ffe008 */
[----:B------:R-:W-:Y:S02]  /*13ef0*/  ISETP.NE.U32.AND P2, PT, R7, RZ, PT ;  /* 0x000000ff0700720c */ /* 0x000fe40003f45070 */
[----:B------:R-:W-:Y:S02]  /*13f00*/  ISETP.NE.U32.AND P5, PT, R6, RZ, PT ;  /* 0x000000ff0600720c */ /* 0x000fe40003fa5070 */
[----:B------:R-:W-:Y:S01]  /*13f10*/  ISETP.NE.U32.AND P1, PT, R5, RZ, PT ;  /* 0x000000ff0500720c */ /* 0x000fe20003f25070 */
[----:B------:R-:W-:Y:S01]  /*13f20*/  @!PT LDS RZ, [RZ] ;  /* 0x00000000fffff984 */ /* 0x000fe20000000800 */
[----:B------:R-:W-:Y:S01]  /*13f30*/  @!PT LDS RZ, [RZ] ;  /* 0x00000000fffff984 */ /* 0x000fe20000000800 */
[----:B------:R-:W-:Y:S01]  /*13f40*/  @!PT LDS RZ, [RZ] ;  /* 0x00000000fffff984 */ /* 0x000fe20000000800 */
[----:B--2---:R-:W-:Y:S04]  /*13f50*/  LDGSTS.E [R244+-0x60000], desc[UR18][R154.64], P0 ;  /* 0xa00000009af47fae */ /* 0x004fe80008121852 */
[----:B---3--:R1:W-:Y:S04]  /*13f60*/  LDGSTS.E [R244+-0x5fff8], desc[UR18][R158.64], P4 ;  /* 0xa00080009ef47fae */ /* 0x0083e8000a121852 */
[----:B------:R-:W2:Y:S04]  /*13f70*/  LDL.64 R154, [R1+0x30] ;  /* 0x00003000019a7983 */ /* 0x000ea80000100a00 */
[----:B----4-:R-:W-:Y:S04]  /*13f80*/  LDGSTS.E [R244+-0x5e000], desc[UR18][R162.64], P2 ;  /* 0xa2000000a2f47fae */ /* 0x010fe80009121852 */
[----:B------:R3:W-:Y:S04]  /*13f90*/  LDGSTS.E [R244+-0x5dff8], desc[UR18][R160.64], P5 ;  /* 0xa2008000a0f47fae */ /* 0x0007e8000a921852 */
[----:B------:R-:W-:Y:S04]  /*13fa0*/  LDGSTS.E [R244+-0x5c000], desc[UR18][R156.64], P1 ;  /* 0xa40000009cf47fae */ /* 0x000fe80008921852 */
[----:B------:R-:W4:Y:S01]  /*13fb0*/  LDL.64 R156, [R1+0x650] ;  /* 0x00065000019c7983 */ /* 0x000f220000100a00 */
[----:B------:R-:W-:-:S02]  /*13fc0*/  LOP3.LUT R164, R3, 0x62, RZ, 0xfc, !PT ;  /* 0x0000006203a47812 */ /* 0x000fc400078efcff */
[----:B------:R-:W-:Y:S02]  /*13fd0*/  SEL R5, R4, RZ, !P3 ;  /* 0x000000ff04057207 */ /* 0x000fe40005800000 */
[----:B------:R-:W-:Y:S02]  /*13fe0*/  LOP3.LUT R11, R3, 0x4, RZ, 0xfc, !PT ;  /* 0x00000004030b7812 */ /* 0x000fe400078efcff */
[----:B------:R-:W-:Y:S01]  /*13ff0*/  ISETP.GE.AND P3, PT, R164, UR6, PT ;  /* 0x00000006a4007c0c */ /* 0x000fe2000bf66270 */
[----:B------:R-:W-:Y:S01]  /*14000*/  ULDC UR6, c[0x0][0x230] ;  /* 0x00008c0000067ab9 */ /* 0x000fe20000000800 */
[----:B------:R-:W-:Y:S02]  /*14010*/  ISETP.NE.U32.AND P0, PT, R5, RZ, PT ;  /* 0x000000ff0500720c */ /* 0x000fe40003f05070 */
[C---:B------:R-:W-:Y:S02]  /*14020*/  SEL R7, R4.reuse, RZ, !P6 ;  /* 0x000000ff04077207 */ /* 0x040fe40007000000 */
[----:B------:R-:W-:Y:S01]  /*14030*/  ISETP.GE.AND P6, PT, R11, UR4, PT ;  /* 0x000000040b007c0c */ /* 0x000fe2000bfc6270 */
[----:B------:R-:W-:Y:S01]  /*14040*/  ULDC UR4, c[0x0][0x230] ;  /* 0x00008c0000047ab9 */ /* 0x000fe20000000800 */
[----:B------:R-:W-:-:S02]  /*14050*/  SEL R6, R4, RZ, !P3 ;  /* 0x000000ff04067207 */ /* 0x000fc40005800000 */
[----:B------:R-:W-:Y:S02]  /*14060*/  ISETP.NE.U32.AND P3, PT, R7, RZ, PT ;  /* 0x000000ff0700720c */ /* 0x000fe40003f65070 */
[----:B------:R-:W-:Y:S02]  /*14070*/  SEL R5, R4, RZ, !P6 ;  /* 0x000000ff04057207 */ /* 0x000fe40007000000 */
[C---:B-1----:R-:W-:Y:S02]  /*14080*/  LOP3.LUT R159, R3.reuse, 0x6, RZ, 0xfc, !PT ;  /* 0x00000006039f7812 */ /* 0x042fe400078efcff */
[----:B------:R-:W-:Y:S02]  /*14090*/  ISETP.NE.U32.AND P6, PT, R6, RZ, PT ;  /* 0x000000ff0600720c */ /* 0x000fe40003fc5070 */
[----:B------:R-:W-:Y:S02]  /*140a0*/  LOP3.LUT R158, R3, 0x24, RZ, 0xfc, !PT ;  /* 0x00000024039e7812 */ /* 0x000fe400078efcff */
[----:B------:R-:W-:Y:S01]  /*140b0*/  ISETP.GE.AND P2, PT, R159, UR4, PT ;  /* 0x000000049f007c0c */ /* 0x000fe2000bf46270 */
[----:B------:R-:W-:Y:S01]  /*140c0*/  ULDC UR4, c[0x0][0x230] ;  /* 0x00008c0000047ab9 */ /* 0x000fe20000000800 */
[----:B------:R-:W-:-:S02]  /*140d0*/  LOP3.LUT R7, R3, 0x26, RZ, 0xfc, !PT ;  /* 0x0000002603077812 */ /* 0x000fc400078efcff */
[----:B------:R-:W-:Y:S01]  /*140e0*/  ISETP.GE.AND P5, PT, R158, UR5, PT ;  /* 0x000000059e007c0c */ /* 0x000fe2000bfa6270 */
[----:B------:R-:W-:Y:S01]  /*140f0*/  ULDC UR5, c[0x0][0x230] ;  /* 0x00008c0000057ab9 */ /* 0x000fe20000000800 */
[----:B------:R-:W-:Y:S01]  /*14100*/  ISETP.NE.U32.AND P4, PT, R5, RZ, PT ;  /* 0x000000ff0500720c */ /* 0x000fe20003f85070 */
[----:B------:R-:W4:Y:S01]  /*14110*/  LDL.64 R158, [R1+0x648] ;  /* 0x00064800019e7983 */ /* 0x000f220000100a00 */
[----:B------:R-:W-:Y:S02]  /*14120*/  LOP3.LUT R11, R3, 0x44, RZ, 0xfc, !PT ;  /* 0x00000044030b7812 */ /* 0x000fe400078efcff */
[----:B------:R-:W-:Y:S02]  /*14130*/  SEL R5, R4, RZ, !P2 ;  /* 0x000000ff04057207 */ /* 0x000fe40005000000 */
[----:B------:R-:W-:Y:S01]  /*14140*/  ISETP.GE.AND P2, PT, R7, UR6, PT ;  /* 0x0000000607007c0c */ /* 0x000fe2000bf46270 */
[----:B------:R-:W-:Y:S01]  /*14150*/  ULDC UR6, c[0x0][0x230] ;  /* 0x00008c0000067ab9 */ /* 0x000fe20000000800 */
[----:B---3--:R-:W-:-:S02]  /*14160*/  LOP3.LUT R160, R3, 0x46, RZ, 0xfc, !PT ;  /* 0x0000004603a07812 */ /* 0x008fc400078efcff */
[----:B------:R-:W-:Y:S02]  /*14170*/  SEL R7, R4, RZ, !P5 ;  /* 0x000000ff04077207 */ /* 0x000fe40006800000 */
[----:B------:R-:W-:Y:S01]  /*14180*/  ISETP.GE.AND P5, PT, R11, UR4, PT ;  /* 0x000000040b007c0c */ /* 0x000fe2000bfa6270 */
[----:B------:R-:W-:Y:S01]  /*14190*/  ULDC UR4, c[0x0][0x230] ;  /* 0x00008c0000047ab9 */ /* 0x000fe20000000800 */
[----:B--2---:R1:W-:Y:S04]  /*141a0*/  LDGSTS.E [R244+-0x5bff8], desc[UR18][R154.64], P0 ;  /* 0xa40080009af47fae */ /* 0x0043e80008121852 */
[----:B------:R-:W-:Y:S01]  /*141b0*/  LDGSTS.E [R244+-0x5a000], desc[UR18][R42.64], P3 ;  /* 0xa60000002af47fae */ /* 0x000fe20009921852 */
[----:B------:R-:W-:Y:S01]  /*141c0*/  ISETP.GE.AND P3, PT, R160, UR4, PT ;  /* 0x00000004a0007c0c */ /* 0x000fe2000bf66270 */
[----:B------:R-:W-:-:S02]  /*141d0*/  ULDC UR4, c[0x0][0x230] ;  /* 0x00008c0000047ab9 */ /* 0x000fc40000000800 */
[----:B------:R-:W-:Y:S01]  /*141e0*/  LDGSTS.E [R244+-0x59ff8], desc[UR18][R40.64], P6 ;  /* 0xa600800028f47fae */ /* 0x000fe2000b121852 */
[----:B-1----:R-:W-:Y:S02]  /*141f0*/  LOP3.LUT R154, R2, 0x10, RZ, 0x3c, !PT ;  /* 0x00000010029a7812 */ /* 0x002fe400078e3cff */
[----:B------:R-:W-:-:S03]  /*14200*/  LOP3.LUT R155, R3, 0x64, RZ, 0xfc, !PT ;  /* 0x00000064039b7812 */ /* 0x000fc600078efcff */
[----:B------:R1:W-:Y:S01]  /*14210*/  STL [R1+0xee4], R154 ;  /* 0x000ee49a01007387 */ /* 0x0003e20000100800 */
[----:B------:R-:W-:Y:S01]  /*14220*/  ISETP.GE.AND P6, PT, R155, UR5, PT ;  /* 0x000000059b007c0c */ /* 0x000fe2000bfc6270 */
[----:B------:R-:W-:Y:S01]  /*14230*/  ULDC UR5, c[0x0][0x230] ;  /* 0x00008c0000057ab9 */ /* 0x000fe20000000800 */
[----:B------:R-:W-:Y:S01]  /*14240*/  IADD3 R245, R8, 0x100000, R154 ;  /* 0x0010000008f57810 */ /* 0x000fe20007ffe09a */
[----:B------:R-:W2:Y:S04]  /*14250*/  LDL.64 R162, [R1+0xa8] ;  /* 0x0000a80001a27983 */ /* 0x000ea80000100a00 */
[----:B------:R-:W3:Y:S04]  /*14260*/  LDL.64 R160, [R1+0xa0] ;  /* 0x0000a00001a07983 */ /* 0x000ee80000100a00 */
[----:B-1----:R-:W3:Y:S04]  /*14270*/  LDL.64 R154, [R1+0x28] ;  /* 0x00002800019a7983 */ /* 0x002ee80000100a00 */
[----:B----4-:R-:W-:Y:S04]  /*14280*/  LDGSTS.E [R245+-0x60000], desc[UR18][R156.64], P4 ;  /* 0xa00000009cf57fae */ /* 0x010fe8000a121852 */
[----:B------:R-:W4:Y:S01]  /*14290*/  LDL.64 R156, [R1+0x20] ;  /* 0x00002000019c7983 */ /* 0x000f220000100a00 */
[----:B------:R-:W-:-:S02]  /*142a0*/  ISETP.NE.U32.AND P1, PT, R5, RZ, PT ;  /* 0x000000ff0500720c */ /* 0x000fc40003f25070 */
[C---:B------:R-:W-:Y:S02]  /*142b0*/  SEL R6, R4.reuse, RZ, !P2 ;  /* 0x000000ff04067207 */ /* 0x040fe40005000000 */
[----:B------:R-:W-:Y:S02]  /*142c0*/  SEL R5, R4, RZ, !P5 ;  /* 0x000000ff04057207 */ /* 0x000fe40006800000 */
[----:B------:R-:W-:Y:S02]  /*142d0*/  ISETP.NE.U32.AND P2, PT, R7, RZ, PT ;  /* 0x000000ff0700720c */ /* 0x000fe40003f45070 */
[----:B------:R-:W-:Y:S02]  /*142e0*/  ISETP.NE.U32.AND P5, PT, R6, RZ, PT ;  /* 0x000000ff0600720c */ /* 0x000fe40003fa5070 */
[----:B------:R-:W-:Y:S02]  /*142f0*/  ISETP.NE.U32.AND P0, PT, R5, RZ, PT ;  /* 0x000000ff0500720c */ /* 0x000fe40003f05070 */
[----:B------:R-:W-:-:S02]  /*14300*/  LOP3.LUT R7, R3, 0x66, RZ, 0xfc, !PT ;  /* 0x0000006603077812 */ /* 0x000fc400078efcff */
[C---:B------:R-:W-:Y:S02]  /*14310*/  SEL R5, R4.reuse, RZ, !P3 ;  /* 0x000000ff04057207 */ /* 0x040fe40005800000 */
[----:B------:R-:W-:Y:S01]  /*14320*/  LOP3.LUT R11, R3, 0x8, RZ, 0xfc, !PT ;  /* 0x00000008030b7812 */ /* 0x000fe200078efcff */
[----:B------:R1:W-:Y:S01]  /*14330*/  LDGSTS.E [R245+-0x5fff8], desc[UR18][R158.64], P1 ;  /* 0xa00080009ef57fae */ /* 0x0003e20008921852 */
        /* <DEDUP_REMOVED lines=11> */
[C---:B------:R-:W-:Y:S02]  /*143f0*/  LOP3.LUT R158, R3.reuse, 0x28, RZ, 0xfc, !PT ;  /* 0x00000028039e7812 */ /* 0x040fe400078efcff */
[----:B------:R-:W-:-:S02]  /*14400*/  LOP3.LUT R7, R3, 0x2a, RZ, 0xfc, !PT ;  /* 0x0000002a03077812 */ /* 0x000fc400078efcff */
[----:B------:R-:W-:Y:S02]  /*14410*/  ISETP.NE.U32.AND P1, PT, R5, RZ, PT ;  /* 0x000000ff0500720c */ /* 0x000fe40003f25070 */
[----:B------:R-:W-:Y:S01]  /*14420*/  LOP3.LUT R11, R3, 0x48, RZ, 0xfc, !PT ;  /* 0x00000048030b7812 */ /* 0x000fe200078efcff */
[----:B--2---:R-:W-:Y:S01]  /*14430*/  LDGSTS.E [R245+-0x5e000], desc[UR18][R162.64], P2 ;  /* 0xa2000000a2f57fae */ /* 0x004fe20009121852 */
[----:B------:R-:W-:Y:S01]  /*14440*/  ISETP.GE.AND P2, PT, R159, UR4, PT ;  /* 0x000000049f007c0c */ /* 0x000fe2000bf46270 */
[----:B------:R-:W-:Y:S02]  /*14450*/  ULDC UR4, c[0x0][0x230] ;  /* 0x00008c0000047ab9 */ /* 0x000fe40000000800 */
[----:B---3--:R1:W-:Y:S04]  /*14460*/  LDGSTS.E [R245+-0x5dff8], desc[UR18][R160.64], P5 ;  /* 0xa2008000a0f57fae */ /* 0x0083e8000a921852 */
[----:B------:R-:W-:Y:S01]  /*14470*/  LDGSTS.E [R245+-0x5c000], desc[UR18][R154.64], P0 ;  /* 0xa40000009af57fae */ /* 0x000fe20008121852 */
[----:B------:R-:W-:Y:S01]  /*14480*/  ISETP.GE.AND P5, PT, R158, UR5, PT ;  /* 0x000000059e007c0c */ /* 0x000fe2000bfa6270 */
[----:B------:R-:W-:Y:S01]  /*14490*/  ULDC UR5, c[0x0][0x230] ;  /* 0x00008c0000057ab9 */ /* 0x000fe20000000800 */
[----:B------:R-:W-:Y:S01]  /*144a0*/  SEL R5, R4, RZ, !P2 ;  /* 0x000000ff04057207 */ /* 0x000fe20005000000 */
[----:B------:R-:W2:Y:S01]  /*144b0*/  LDL.64 R158, [R1+0x638] ;  /* 0x00063800019e7983 */ /* 0x000ea20000100a00 */
[----:B------:R-:W-:Y:S01]  /*144c0*/  ISETP.GE.AND P2, PT, R7, UR6, PT ;  /* 0x0000000607007c0c */ /* 0x000fe2000bf46270 */
[----:B------:R-:W-:-:S02]  /*144d0*/  ULDC UR6, c[0x0][0x230] ;  /* 0x00008c0000067ab9 */ /* 0x000fc40000000800 */
[----:B------:R-:W3:Y:S01]  /*144e0*/  LDL.64 R154, [R1+0x640] ;  /* 0x00064000019a7983 */ /* 0x000ee20000100a00 */
[----:B-1----:R-:W-:-:S03]  /*144f0*/  LOP3.LUT R160, R3, 0x4a, RZ, 0xfc, !PT ;  /* 0x0000004a03a07812 */ /* 0x002fc600078efcff */
[----:B----4-:R1:W-:Y:S01]  /*14500*/  LDGSTS.E [R245+-0x5bff8], desc[UR18][R156.64], P4 ;  /* 0xa40080009cf57fae */ /* 0x0103e2000a121852 */
[----:B------:R-:W-:Y:S02]  /*14510*/  SEL R7, R4, RZ, !P5 ;  /* 0x000000ff04077207 */ /* 0x000fe40006800000 */
[----:B------:R-:W-:Y:S01]  /*14520*/  ISETP.GE.AND P5, PT, R11, UR4, PT ;  /* 0x000000040b007c0c */ /* 0x000fe2000bfa6270 */
[----:B------:R-:W-:Y:S01]  /*14530*/  ULDC UR4, c[0x0][0x230] ;  /* 0x00008c0000047ab9 */ /* 0x000fe20000000800 */
[----:B------:R-:W-:Y:S01]  /*14540*/  LDGSTS.E [R245+-0x5a000], desc[UR18][R38.64], P3 ;  /* 0xa600000026f57fae */ /* 0x000fe20009921852 */
[----:B------:R-:W-:Y:S01]  /*14550*/  ISETP.GE.AND P3, PT, R160, UR4, PT ;  /* 0x00000004a0007c0c */ /* 0x000fe2000bf66270 */
[----:B------:R-:W-:Y:S02]  /*14560*/  ULDC UR4, c[0x0][0x230] ;  /* 0x00008c0000047ab9 */ /* 0x000fe40000000800 */
[----:B------:R-:W-:Y:S01]  /*14570*/  LDGSTS.E [R245+-0x59ff8], desc[UR18][R36.64], P6 ;  /* 0xa600800024f57fae */ /* 0x000fe2000b121852 */
[----:B-1----:R-:W-:-:S02]  /*14580*/  LOP3.LUT R156, R2, 0x20, RZ, 0x3c, !PT ;  /* 0x00000020029c7812 */ /* 0x002fc400078e3cff */
[----:B------:R-:W-:-:S03]  /*14590*/  LOP3.LUT R157, R3, 0x68, RZ, 0xfc, !PT ;  /* 0x00000068039d7812 */ /* 0x000fc600078efcff */
[----:B------:R1:W-:Y:S01]  /*145a0*/  STL [R1+0xee0], R156 ;  /* 0x000ee09c01007387 */ /* 0x0003e20000100800 */
[----:B------:R-:W-:Y:S01]  /*145b0*/  ISETP.GE.AND P6, PT, R157, UR5, PT ;  /* 0x000000059d007c0c */ /* 0x000fe2000bfc6270 */
[----:B------:R-:W-:Y:S01]  /*145c0*/  ULDC UR5, c[0x0][0x230] ;  /* 0x00008c0000057ab9 */ /* 0x000fe20000000800 */
[----:B------:R-:W-:Y:S01]  /*145d0*/  IADD3 R246, R8, 0x100000, R156 ;  /* 0x0010000008f67810 */ /* 0x000fe20007ffe09c */
[----:B------:R-:W4:Y:S04]  /*145e0*/  LDL.64 R162, [R1+0x98] ;  /* 0x0000980001a27983 */ /* 0x000f280000100a00 */
[----:B------:R-:W4:Y:S04]  /*145f0*/  LDL.64 R160, [R1+0x90] ;  /* 0x0000900001a07983 */ /* 0x000f280000100a00 */
[----:B-1----:R-:W4:Y:S01]  /*14600*/  LDL.64 R156, [R1+0x18] ;  /* 0x00001800019c7983 */ /* 0x002f220000100a00 */
[----:B------:R-:W-:-:S02]  /*14610*/  ISETP.NE.U32.AND P0, PT, R5, RZ, PT ;  /* 0x000000ff0500720c */ /* 0x000fc40003f05070 */
[C---:B------:R-:W-:Y:S02]  /*14620*/  SEL R6, R4.reuse, RZ, !P2 ;  /* 0x000000ff04067207 */ /* 0x040fe40005000000 */
[----:B------:R-:W-:Y:S02]  /*14630*/  SEL R5, R4, RZ, !P5 ;  /* 0x000000ff04057207 */ /* 0x000fe40006800000 */
[----:B------:R-:W-:Y:S02]  /*14640*/  ISETP.NE.U32.AND P2, PT, R7, RZ, PT ;  /* 0x000000ff0700720c */ /* 0x000fe40003f45070 */
[----:B------:R-:W-:Y:S02]  /*14650*/  ISETP.NE.U32.AND P5, PT, R6, RZ, PT ;  /* 0x000000ff0600720c */ /* 0x000fe40003fa5070 */
[----:B------:R-:W-:Y:S01]  /*14660*/  ISETP.NE.U32.AND P4, PT, R5, RZ, PT ;  /* 0x000000ff0500720c */ /* 0x000fe20003f85070 */
[----:B---3--:R-:W-:Y:S04]  /*14670*/  LDGSTS.E [R246+-0x60000], desc[UR18][R154.64], P1 ;  /* 0xa00000009af67fae */ /* 0x008fe80008921852 */
[----:B--2---:R1:W-:Y:S04]  /*14680*/  LDGSTS.E [R246+-0x5fff8], desc[UR18][R158.64], P0 ;  /* 0xa00080009ef67fae */ /* 0x0043e80008121852 */
[----:B------:R-:W2:Y:S04]  /*14690*/  LDL.64 R154, [R1+0x10] ;  /* 0x00001000019a7983 */ /* 0x000ea80000100a00 */
[----:B----4-:R-:W-:Y:S04]  /*146a0*/  LDGSTS.E [R246+-0x5e000], desc[UR18][R162.64], P2 ;  /* 0xa2000000a2f67fae */ /* 0x010fe80009121852 */
[----:B------:R3:W-:Y:S04]  /*146b0*/  LDGSTS.E [R246+-0x5dff8], desc[UR18][R160.64], P5 ;  /* 0xa2008000a0f67fae */ /* 0x0007e8000a921852 */
[----:B------:R-:W-:Y:S04]  /*146c0*/  LDGSTS.E [R246+-0x5c000], desc[UR18][R156.64], P4 ;  /* 0xa40000009cf67fae */ /* 0x000fe8000a121852 */
[----:B------:R-:W4:Y:S01]  /*146d0*/  LDL.64 R156, [R1+0x630] ;  /* 0x00063000019c7983 */ /* 0x000f220000100a00 */
[----:B------:R-:W-:-:S02]  /*146e0*/  LOP3.LUT R7, R3, 0x6a, RZ, 0xfc, !PT ;  /* 0x0000006a03077812 */ /* 0x000fc400078efcff */
[C---:B------:R-:W-:Y:S02]  /*146f0*/  SEL R5, R4.reuse, RZ, !P3 ;  /* 0x000000ff04057207 */ /* 0x040fe40005800000 */
        /* <DEDUP_REMOVED lines=43> */
[----:B------:R-:W4:Y:S01]  /*149b0*/  LDL.64 R156, [R1] ;  /* 0x00000000019c7983 */ /* 0x000f220000100a00 */
[----:B------:R-:W-:-:S02]  /*149c0*/  ISETP.NE.U32.AND P4, PT, R5, RZ, PT ;  /* 0x000000ff0500720c */ /* 0x000fc40003f85070 */
[C---:B------:R-:W-:Y:S02]  /*149d0*/  SEL R6, R4.reuse, RZ, !P2 ;  /* 0x000000ff04067207 */ /* 0x040fe40005000000 */
[----:B------:R-:W-:Y:S02]  /*149e0*/  SEL R5, R4, RZ, !P5 ;  /* 0x000000ff04057207 */ /* 0x000fe40006800000 */
[----:B------:R-:W-:Y:S02]  /*149f0*/  ISETP.NE.U32.AND P2, PT, R7, RZ, PT ;  /* 0x000000ff0700720c */ /* 0x000fe40003f45070 */
[----:B------:R-:W-:Y:S02]  /*14a00*/  ISETP.NE.U32.AND P5, PT, R6, RZ, PT ;  /* 0x000000ff0600720c */ /* 0x000fe40003fa5070 */
[----:B------:R-:W-:Y:S02]  /*14a10*/  ISETP.NE.U32.AND P1, PT, R5, RZ, PT ;  /* 0x000000ff0500720c */ /* 0x000fe40003f25070 */
[----:B------:R-:W-:-:S04]  /*14a20*/  SEL R5, R4, RZ, !P3 ;  /* 0x000000ff04057207 */ /* 0x000fc80005800000 */
[----:B------:R-:W-:Y:S02]  /*14a30*/  ISETP.NE.U32.AND P0, PT, R5, RZ, PT ;  /* 0x000000ff0500720c */ /* 0x000fe40003f05070 */
[C---:B------:R-:W-:Y:S02]  /*14a40*/  LOP3.LUT R7, R3.reuse, 0x6e, RZ, 0xfc, !PT ;  /* 0x0000006e03077812 */ /* 0x040fe400078efcff */
[----:B------:R-:W-:Y:S01]  /*14a50*/  LOP3.LUT R11, R3, 0x10, RZ, 0xfc, !PT ;  /* 0x00000010030b7812 */ /* 0x000fe200078efcff */
[----:B------:R1:W-:Y:S01]  /*14a60*/  LDGSTS.E [R247+-0x5fff8], desc[UR18][R158.64], P4 ;  /* 0xa00080009ef77fae */ /* 0x0003e2000a121852 */
[----:B------:R-:W-:Y:S01]  /*14a70*/  ISETP.GE.AND P3, PT, R7, UR6, PT ;  /* 0x0000000607007c0c */ /* 0x000fe2000bf66270 */
[----:B------:R-:W-:Y:S01]  /*14a80*/  ULDC UR6, c[0x0][0x230] ;  /* 0x00008c0000067ab9 */ /* 0x000fe20000000800 */
[----:B------:R-:W-:Y:S02]  /*14a90*/  SEL R7, R4, RZ, !P6 ;  /* 0x000000ff04077207 */ /* 0x000fe40007000000 */
[----:B------:R-:W-:Y:S01]  /*14aa0*/  ISETP.GE.AND P6, PT, R11, UR4, PT ;  /* 0x000000040b007c0c */ /* 0x000fe2000bfc6270 */
[----:B------:R-:W-:Y:S01]  /*14ab0*/  ULDC UR4, c[0x0][0x230] ;  /* 0x00008c0000047ab9 */ /* 0x000fe20000000800 */
[----:B-1----:R-:W-:-:S02]  /*14ac0*/  LOP3.LUT R159, R3, 0x12, RZ, 0xfc, !PT ;  /* 0x00000012039f7812 */ /* 0x002fc400078efcff */
[----:B------:R-:W-:Y:S01]  /*14ad0*/  LOP3.LUT R158, R3, 0x30, RZ, 0xfc, !PT ;  /* 0x00000030039e7812 */ /* 0x000fe200078efcff */
[----:B--2---:R1:W-:Y:S04]  /*14ae0*/  LDGSTS.E [R247+-0x5e000], desc[UR18][R162.64], P2 ;  /* 0xa2000000a2f77fae */ /* 0x0043e80009121852 */
[----:B---3--:R-:W-:Y:S04]  /*14af0*/  LDGSTS.E [R247+-0x5dff8], desc[UR18][R160.64], P5 ;  /* 0xa2008000a0f77fae */ /* 0x008fe8000a921852 */
[----:B------:R-:W-:Y:S01]  /*14b00*/  LDGSTS.E [R247+-0x5c000], desc[UR18][R154.64], P1 ;  /* 0xa40000009af77fae */ /* 0x000fe20008921852 */
[----:B------:R-:W-:Y:S01]  /*14b10*/  ISETP.GE.AND P2, PT, R159, UR4, PT ;  /* 0x000000049f007c0c */ /* 0x000fe2000bf46270 */
[----:B------:R-:W-:Y:S01]  /*14b20*/  ULDC UR4, c[0x0][0x230] ;  /* 0x00008c0000047ab9 */ /* 0x000fe20000000800 */
[----:B------:R-:W-:Y:S01]  /*14b30*/  ISETP.GE.AND P5, PT, R158, UR5, PT ;  /* 0x000000059e007c0c */ /* 0x000fe2000bfa6270 */
[----:B------:R-:W-:Y:S01]  /*14b40*/  ULDC UR5, c[0x0][0x230] ;  /* 0x00008c0000057ab9 */ /* 0x000fe20000000800 */
[----:B------:R-:W2:Y:S04]  /*14b50*/  LDL.64 R158, [R1+0x78] ;  /* 0x00007800019e7983 */ /* 0x000ea80000100a00 */
[----:B------:R-:W3:Y:S04]  /*14b60*/  LDL.64 R160, [R1+0x620] ;  /* 0x0006200001a07983 */ /* 0x000ee80000100a00 */
[----:B------:R-:W2:Y:S04]  /*14b70*/  LDL.64 R154, [R1+0x618] ;  /* 0x00061800019a7983 */ /* 0x000ea80000100a00 */
[----:B----4-:R-:W-:Y:S04]  /*14b80*/  LDGSTS.E [R247+-0x5bff8], desc[UR18][R156.64], P0 ;  /* 0xa40080009cf77fae */ /* 0x010fe80008121852 */
[----:B------:R-:W4:Y:S01]  /*14b90*/  LDL.64 R156, [R1+0x70] ;  /* 0x00007000019c7983 */ /* 0x000f220000100a00 */
[----:B------:R-:W-:-:S02]  /*14ba0*/  SEL R6, R4, RZ, !P3 ;  /* 0x000000ff04067207 */ /* 0x000fc40005800000 */
[C---:B------:R-:W-:Y:S02]  /*14bb0*/  SEL R5, R4.reuse, RZ, !P6 ;  /* 0x000000ff04057207 */ /* 0x040fe40007000000 */
[----:B------:R-:W-:Y:S02]  /*14bc0*/  ISETP.NE.U32.AND P3, PT, R7, RZ, PT ;  /* 0x000000ff0700720c */ /* 0x000fe40003f65070 */
[----:B------:R-:W-:Y:S02]  /*14bd0*/  LOP3.LUT R7, R3, 0x32, RZ, 0xfc, !PT ;  /* 0x0000003203077812 */ /* 0x000fe400078efcff */
[----:B------:R-:W-:Y:S02]  /*14be0*/  ISETP.NE.U32.AND P4, PT, R5, RZ, PT ;  /* 0x000000ff0500720c */ /* 0x000fe40003f85070 */
[----:B------:R-:W-:Y:S02]  /*14bf0*/  LOP3.LUT R11, R3, 0x50, RZ, 0xfc, !PT ;  /* 0x00000050030b7812 */ /* 0x000fe400078efcff */
[----:B------:R-:W-:-:S02]  /*14c00*/  SEL R5, R4, RZ, !P2 ;  /* 0x000000ff04057207 */ /* 0x000fc40005000000 */
[----:B------:R-:W-:Y:S02]  /*14c10*/  ISETP.NE.U32.AND P6, PT, R6, RZ, PT ;  /* 0x000000ff0600720c */ /* 0x000fe40003fc5070 */
[----:B------:R-:W-:Y:S01]  /*14c20*/  ISETP.GE.AND P2, PT, R7, UR6, PT ;  /* 0x0000000607007c0c */ /* 0x000fe2000bf46270 */
[----:B------:R-:W-:Y:S01]  /*14c30*/  LDGSTS.E [R247+-0x5a000], desc[UR18][R30.64], P3 ;  /* 0xa60000001ef77fae */ /* 0x000fe20009921852 */
[C---:B------:R-:W-:Y:S01]  /*14c40*/  SEL R7, R4.reuse, RZ, !P5 ;  /* 0x000000ff04077207 */ /* 0x040fe20006800000 */
[----:B------:R-:W-:Y:S01]  /*14c50*/  ULDC UR6, c[0x0][0x230] ;  /* 0x00008c0000067ab9 */ /* 0x000fe20000000800 */
[----:B------:R-:W-:Y:S01]  /*14c60*/  ISETP.GE.AND P5, PT, R11, UR4, PT ;  /* 0x000000040b007c0c */ /* 0x000fe2000bfa6270 */
[----:B------:R-:W-:Y:S01]  /*14c70*/  ULDC UR4, c[0x0][0x230] ;  /* 0x00008c0000047ab9 */ /* 0x000fe20000000800 */
[----:B------:R-:W-:Y:S02]  /*14c80*/  ISETP.NE.U32.AND P1, PT, R5, RZ, PT ;  /* 0x000000ff0500720c */ /* 0x000fe40003f25070 */
[----:B------:R-:W-:-:S02]  /*14c90*/  SEL R6, R4, RZ, !P2 ;  /* 0x000000ff04067207 */ /* 0x000fc40005000000 */
[----:B-1----:R-:W-:Y:S01]  /*14ca0*/  LOP3.LUT R162, R2, 0x40, RZ, 0x3c, !PT ;  /* 0x0000004002a27812 */ /* 0x002fe200078e3cff */
[----:B------:R-:W-:Y:S01]  /*14cb0*/  LDGSTS.E [R247+-0x59ff8], desc[UR18][R28.64], P6 ;  /* 0xa60080001cf77fae */ /* 0x000fe2000b121852 */
[----:B------:R-:W-:Y:S02]  /*14cc0*/  ISETP.NE.U32.AND P2, PT, R7, RZ, PT ;  /* 0x000000ff0700720c */ /* 0x000fe40003f45070 */
[----:B------:R-:W-:Y:S02]  /*14cd0*/  SEL R5, R4, RZ, !P5 ;  /* 0x000000ff04057207 */ /* 0x000fe40006800000 */
[----:B------:R-:W-:Y:S02]  /*14ce0*/  ISETP.NE.U32.AND P5, PT, R6, RZ, PT ;  /* 0x000000ff0600720c */ /* 0x000fe40003fa5070 */
[C---:B------:R-:W-:Y:S02]  /*14cf0*/  LOP3.LUT R164, R3.reuse, 0x52, RZ, 0xfc, !PT ;  /* 0x0000005203a47812 */ /* 0x040fe400078efcff */
[----:B------:R-:W-:-:S02]  /*14d00*/  LOP3.LUT R163, R3, 0x70, RZ, 0xfc, !PT ;  /* 0x0000007003a37812 */ /* 0x000fc400078efcff */
[----:B------:R-:W-:Y:S02]  /*14d10*/  IADD3 R248, R8, 0x100000, R162 ;  /* 0x0010000008f87810 */ /* 0x000fe40007ffe0a2 */
[----:B------:R-:W-:Y:S01]  /*14d20*/  ISETP.GE.AND P3, PT, R164, UR4, PT ;  /* 0x00000004a4007c0c */ /* 0x000fe2000bf66270 */
[----:B------:R-:W-:Y:S01]  /*14d30*/  ULDC UR4, c[0x0][0x230] ;  /* 0x00008c0000047ab9 */ /* 0x000fe20000000800 */
[----:B------:R-:W-:Y:S02]  /*14d40*/  LOP3.LUT R7, R3, 0x72, RZ, 0xfc, !PT ;  /* 0x0000007203077812 */ /* 0x000fe400078efcff */
[----:B------:R-:W-:Y:S01]  /*14d50*/  ISETP.GE.AND P6, PT, R163, UR5, PT ;  /* 0x00000005a3007c0c */ /* 0x000fe2000bfc6270 */
[----:B------:R-:W-:Y:S01]  /*14d60*/  ULDC UR5, c[0x0][0x230] ;  /* 0x00008c0000057ab9 */ /* 0x000fe20000000800 */
[----:B------:R-:W-:Y:S02]  /*14d70*/  ISETP.NE.U32.AND P0, PT, R5, RZ, PT ;  /* 0x000000ff0500720c */ /* 0x000fe40003f05070 */
[----:B------:R-:W-:-:S02]  /*14d80*/  LOP3.LUT R11, R3, 0x14, RZ, 0xfc, !PT ;  /* 0x00000014030b7812 */ /* 0x000fc400078efcff */
[C---:B------:R-:W-:Y:S02]  /*14d90*/  SEL R5, R4.reuse, RZ, !P3 ;  /* 0x000000ff04057207 */ /* 0x040fe40005800000 */
[----:B------:R-:W-:Y:S01]  /*14da0*/  ISETP.GE.AND P3, PT, R7, UR6, PT ;  /* 0x0000000607007c0c */ /* 0x000fe2000bf66270 */
[----:B------:R1:W-:Y:S01]  /*14db0*/  STL [R1+0xed8], R162 ;  /* 0x000ed8a201007387 */ /* 0x0003e20000100800 */
[----:B------:R-:W-:Y:S01]  /*14dc0*/  SEL R7, R4, RZ, !P6 ;  /* 0x000000ff04077207 */ /* 0x000fe20007000000 */
[----:B------:R-:W-:Y:S01]  /*14dd0*/  ULDC UR6, c[0x0][0x230] ;  /* 0x00008c0000067ab9 */ /* 0x000fe20000000800 */
[----:B------:R-:W-:Y:S01]  /*14de0*/  ISETP.GE.AND P6, PT, R11, UR4, PT ;  /* 0x000000040b007c0c */ /* 0x000fe2000bfc6270 */
[----:B------:R-:W-:Y:S01]  /*14df0*/  ULDC UR4, c[0x0][0x230] ;  /* 0x00008c0000047ab9 */ /* 0x000fe20000000800 */
[----:B---3--:R-:W-:Y:S04]  /*14e00*/  LDGSTS.E [R248+-0x60000], desc[UR18][R160.64], P4 ;  /* 0xa0000000a0f87fae */ /* 0x008fe8000a121852 */
[----:B--2---:R2:W-:Y:S04]  /*14e10*/  LDGSTS.E [R248+-0x5fff8], desc[UR18][R154.64], P1 ;  /* 0xa00080009af87fae */ /* 0x0045e80008921852 */
[----:B------:R-:W-:Y:S04]  /*14e20*/  LDGSTS.E [R248+-0x5e000], desc[UR18][R158.64], P2 ;  /* 0xa20000009ef87fae */ /* 0x000fe80009121852 */
[----:B------:R-:W3:Y:S01]  /*14e30*/  LDL.64 R160, [R1+0x610] ;  /* 0x0006100001a07983 */ /* 0x000ee20000100a00 */
[----:B--2---:R-:W-:-:S02]  /*14e40*/  LOP3.LUT R155, R3, 0x16, RZ, 0xfc, !PT ;  /* 0x00000016039b7812 */ /* 0x004fc400078efcff */
[----:B------:R-:W-:Y:S01]  /*14e50*/  LOP3.LUT R154, R3, 0x34, RZ, 0xfc, !PT ;  /* 0x00000034039a7812 */ /* 0x000fe200078efcff */
[----:B----4-:R-:W-:Y:S01]  /*14e60*/  LDGSTS.E [R248+-0x5dff8], desc[UR18][R156.64], P5 ;  /* 0xa20080009cf87fae */ /* 0x010fe2000a921852 */
[----:B------:R-:W-:Y:S01]  /*14e70*/  ISETP.GE.AND P2, PT, R155, UR4, PT ;  /* 0x000000049b007c0c */ /* 0x000fe2000bf46270 */
[----:B------:R-:W-:Y:S01]  /*14e80*/  ULDC UR4, c[0x0][0x230] ;  /* 0x00008c0000047ab9 */ /* 0x000fe20000000800 */
[----:B------:R-:W-:Y:S01]  /*14e90*/  ISETP.GE.AND P5, PT, R154, UR5, PT ;  /* 0x000000059a007c0c */ /* 0x000fe2000bfa6270 */
[----:B------:R-:W2:Y:S01]  /*14ea0*/  LDL.64 R158, [R1+0x68] ;  /* 0x00006800019e7983 */ /* 0x000ea20000100a00 */
[----:B------:R-:W-:Y:S01]  /*14eb0*/  ISETP.NE.U32.AND P4, PT, R5, RZ, PT ;  /* 0x000000ff0500720c */ /* 0x000fe20003f85070 */
[----:B------:R-:W-:Y:S02]  /*14ec0*/  ULDC UR5, c[0x0][0x230] ;  /* 0x00008c0000057ab9 */ /* 0x000fe40000000800 */
[----:B------:R-:W4:Y:S04]  /*14ed0*/  LDL.64 R154, [R1+0x608] ;  /* 0x00060800019a7983 */ /* 0x000f280000100a00 */
[----:B------:R-:W2:Y:S01]  /*14ee0*/  LDL.64 R156, [R1+0x60] ;  /* 0x00006000019c7983 */ /* 0x000ea20000100a00 */
[----:B------:R-:W-:-:S02]  /*14ef0*/  SEL R6, R4, RZ, !P3 ;  /* 0x000000ff04067207 */ /* 0x000fc40005800000 */
[C---:B------:R-:W-:Y:S01]  /*14f00*/  SEL R5, R4.reuse, RZ, !P6 ;  /* 0x000000ff04057207 */ /* 0x040fe20007000000 */
[----:B------:R-:W-:Y:S01]  /*14f10*/  LDGSTS.E [R248+-0x5c000], desc[UR18][R58.64], P0 ;  /* 0xa40000003af87fae */ /* 0x000fe20008121852 */
[----:B------:R-:W-:Y:S02]  /*14f20*/  ISETP.NE.U32.AND P3, PT, R7, RZ, PT ;  /* 0x000000ff0700720c */ /* 0x000fe40003f65070 */
[----:B------:R-:W-:Y:S01]  /*14f30*/  LOP3.LUT R7, R3, 0x36, RZ, 0xfc, !PT ;  /* 0x0000003603077812 */ /* 0x000fe200078efcff */
[----:B------:R-:W-:Y:S01]  /*14f40*/  LDGSTS.E [R248+-0x5bff8], desc[UR18][R56.64], P4 ;  /* 0xa400800038f87fae */ /* 0x000fe2000a121852 */
        /* <DEDUP_REMOVED lines=12> */
[----:B------:R-:W-:Y:S01]  /*15010*/  LOP3.LUT R163, R2, 0x50, RZ, 0x3c, !PT ;  /* 0x0000005002a37812 */ /* 0x000fe200078e3cff */
[----:B------:R-:W-:Y:S01]  /*15020*/  LDGSTS.E [R248+-0x59ff8], desc[UR18][R24.64], P6 ;  /* 0xa600800018f87fae */ /* 0x000fe2000b121852 */
[----:B------:R-:W-:Y:S02]  /*15030*/  ISETP.NE.U32.AND P2, PT, R7, RZ, PT ;  /* 0x000000ff0700720c */ /* 0x000fe40003f45070 */
[----:B------:R-:W-:Y:S02]  /*15040*/  SEL R5, R4, RZ, !P5 ;  /* 0x000000ff04057207 */ /* 0x000fe40006800000 */
[----:B------:R-:W-:Y:S02]  /*15050*/  ISETP.NE.U32.AND P5, PT, R6, RZ, PT ;  /* 0x000000ff0600720c */ /* 0x000fe40003fa5070 */
[----:B------:R-:W-:Y:S02]  /*15060*/  LOP3.LUT R164, R3, 0x74, RZ, 0xfc, !PT ;  /* 0x0000007403a47812 */ /* 0x000fe400078efcff */
[----:B------:R-:W-:-:S02]  /*15070*/  IADD3 R249, R8, 0x100000, R163 ;  /* 0x0010000008f97810 */ /* 0x000fc40007ffe0a3 */
[C---:B------:R-:W-:Y:S02]  /*15080*/  LOP3.LUT R165, R3.reuse, 0x56, RZ, 0xfc, !PT ;  /* 0x0000005603a57812 */ /* 0x040fe400078efcff */
[----:B------:R-:W-:Y:S02]  /*15090*/  ISETP.GE.AND P6, PT, R164, UR5, PT ;  /* 0x00000005a4007c0c */ /* 0x000fe4000bfc6270 */
[----:B------:R-:W-:Y:S01]  /*150a0*/  LOP3.LUT R11, R3, 0x18, RZ, 0xfc, !PT ;  /* 0x00000018030b7812 */ /* 0x000fe200078efcff */
[----:B------:R1:W-:Y:S01]  /*150b0*/  STL [R1+0xed4], R163 ;  /* 0x000ed4a301007387 */ /* 0x0003e20000100800 */
[----:B------:R-:W-:Y:S01]  /*150c0*/  ISETP.GE.AND P3, PT, R165, UR4, PT ;  /* 0x00000004a5007c0c */ /* 0x000fe2000bf66270 */
[----:B------:R-:W-:Y:S01]  /*150d0*/  ULDC UR4, c[0x0][0x230] ;  /* 0x00008c0000047ab9 */ /* 0x000fe20000000800 */
[----:B------:R-:W-:Y:S01]  /*150e0*/  SEL R7, R4, RZ, !P6 ;  /* 0x000000ff04077207 */ /* 0x000fe20007000000 */
[----:B------:R-:W-:Y:S01]  /*150f0*/  ULDC UR5, c[0x0][0x230] ;  /* 0x00008c0000057ab9 */ /* 0x000fe20000000800 */
[----:B------:R-:W-:Y:S01]  /*15100*/  ISETP.GE.AND P6, PT, R11, UR4, PT ;  /* 0x000000040b007c0c */ /* 0x000fe2000bfc6270 */
[----:B------:R-:W-:Y:S01]  /*15110*/  ULDC UR4, c[0x0][0x230] ;  /* 0x00008c0000047ab9 */ /* 0x000fe20000000800 */
[----:B---3--:R-:W-:Y:S04]  /*15120*/  LDGSTS.E [R249+-0x60000], desc[UR18][R160.64], P1 ;  /* 0xa0000000a0f97fae */ /* 0x008fe80008921852 */
[----:B------:R-:W3:Y:S04]  /*15130*/  LDL.64 R160, [R1+0x600] ;  /* 0x0006000001a07983 */ /* 0x000ee80000100a00 */
[----:B----4-:R4:W-:Y:S04]  /*15140*/  LDGSTS.E [R249+-0x5fff8], desc[UR18][R154.64], P0 ;  /* 0xa00080009af97fae */ /* 0x0109e80008121852 */
[----:B--2---:R-:W-:Y:S04]  /*15150*/  LDGSTS.E [R249+-0x5e000], desc[UR18][R158.64], P2 ;  /* 0xa20000009ef97fae */ /* 0x004fe80009121852 */
[----:B------:R-:W-:Y:S01]  /*15160*/  LDGSTS.E [R249+-0x5dff8], desc[UR18][R156.64], P5 ;  /* 0xa20080009cf97fae */ /* 0x000fe2000a921852 */
[----:B----4-:R-:W-:-:S02]  /*15170*/  LOP3.LUT R155, R3, 0x1a, RZ, 0xfc, !PT ;  /* 0x0000001a039b7812 */ /* 0x010fc400078efcff */
[----:B------:R-:W-:Y:S01]  /*15180*/  LOP3.LUT R154, R3, 0x38, RZ, 0xfc, !PT ;  /* 0x00000038039a7812 */ /* 0x000fe200078efcff */
[----:B------:R-:W2:Y:S01]  /*15190*/  LDL.64 R158, [R1+0xd0] ;  /* 0x0000d000019e7983 */ /* 0x000ea20000100a00 */
[----:B------:R-:W-:Y:S01]  /*151a0*/  ISETP.GE.AND P2, PT, R155, UR4, PT ;  /* 0x000000049b007c0c */ /* 0x000fe2000bf46270 */
[----:B------:R-:W-:Y:S01]  /*151b0*/  ULDC UR4, c[0x0][0x230] ;  /* 0x00008c0000047ab9 */ /* 0x000fe20000000800 */
[----:B------:R-:W-:Y:S01]  /*151c0*/  ISETP.GE.AND P5, PT, R154, UR5, PT ;  /* 0x000000059a007c0c */ /* 0x000fe2000bfa6270 */
[----:B------:R-:W4:Y:S01]  /*151d0*/  LDL.64 R156, [R1+0x58] ;  /* 0x00005800019c7983 */ /* 0x000f220000100a00 */
[----:B-1----:R-:W-:Y:S01]  /*151e0*/  LOP3.LUT R162, R3, 0x76, RZ, 0xfc, !PT ;  /* 0x0000007603a27812 */ /* 0x002fe200078efcff */
[----:B------:R-:W-:Y:S02]  /*151f0*/  ULDC UR5, c[0x0][0x230] ;  /* 0x00008c0000057ab9 */ /* 0x000fe40000000800 */
[----:B------:R-:W4:Y:S01]  /*15200*/  LDL.64 R154, [R1+0x50] ;  /* 0x00005000019a7983 */ /* 0x000f220000100a00 */
[----:B------:R-:W-:-:S02]  /*15210*/  ISETP.NE.U32.AND P4, PT, R5, RZ, PT ;  /* 0x000000ff0500720c */ /* 0x000fc40003f85070 */
[----:B------:R-:W-:Y:S02]  /*15220*/  SEL R5, R4, RZ, !P3 ;  /* 0x000000ff04057207 */ /* 0x000fe40005800000 */
[----:B------:R-:W-:Y:S01]  /*15230*/  ISETP.GE.AND P3, PT, R162, UR6, PT ;  /* 0x00000006a2007c0c */ /* 0x000fe2000bf66270 */
[----:B------:R-:W-:Y:S01]  /*15240*/  ULDC UR6, c[0x0][0x230] ;  /* 0x00008c0000067ab9 */ /* 0x000fe20000000800 */
[----:B------:R-:W-:Y:S02]  /*15250*/  ISETP.NE.U32.AND P1, PT, R5, RZ, PT ;  /* 0x000000ff0500720c */ /* 0x000fe40003f25070 */
[C---:B------:R-:W-:Y:S02]  /*15260*/  SEL R6, R4.reuse, RZ, !P3 ;  /* 0x000000ff04067207 */ /* 0x040fe40005800000 */
[----:B------:R-:W-:Y:S02]  /*15270*/  SEL R5, R4, RZ, !P6 ;  /* 0x000000ff04057207 */ /* 0x000fe40007000000 */
[----:B------:R-:W-:Y:S01]  /*15280*/  ISETP.NE.U32.AND P3, PT, R7, RZ, PT ;  /* 0x000000ff0700720c */ /* 0x000fe20003f65070 */
[----:B------:R-:W-:Y:S01]  /*15290*/  LDGSTS.E [R249+-0x5c000], desc[UR18][R54.64], P4 ;  /* 0xa400000036f97fae */ /* 0x000fe2000a121852 */
[----:B------:R-:W-:-:S02]  /*152a0*/  LOP3.LUT R7, R3, 0x3a, RZ, 0xfc, !PT ;  /* 0x0000003a03077812 */ /* 0x000fc400078efcff */
[----:B------:R-:W-:Y:S02]  /*152b0*/  ISETP.NE.U32.AND P0, PT, R5, RZ, PT ;  /* 0x000000ff0500720c */ /* 0x000fe40003f05070 */
[----:B------:R-:W-:Y:S01]  /*152c0*/  LOP3.LUT R11, R3, 0x58, RZ, 0xfc, !PT ;  /* 0x00000058030b7812 */ /* 0x000fe200078efcff */
[----:B------:R-:W-:Y:S01]  /*152d0*/  LDGSTS.E [R249+-0x5bff8], desc[UR18][R52.64], P1 ;  /* 0xa400800034f97fae */ /* 0x000fe20008921852 */
[C---:B------:R-:W-:Y:S02]  /*152e0*/  SEL R5, R4.reuse, RZ, !P2 ;  /* 0x000000ff04057207 */ /* 0x040fe40005000000 */
[----:B------:R-:W-:Y:S01]  /*152f0*/  ISETP.GE.AND P2, PT, R7, UR6, PT ;  /* 0x0000000607007c0c */ /* 0x000fe2000bf46270 */
[----:B------:R-:W-:Y:S01]  /*15300*/  ULDC UR6, c[0x0][0x230] ;  /* 0x00008c0000067ab9 */ /* 0x000fe20000000800 */
[----:B------:R-:W-:Y:S01]  /*15310*/  SEL R7, R4, RZ, !P5 ;  /* 0x000000ff04077207 */ /* 0x000fe20006800000 */
[----:B------:R1:W-:Y:S01]  /*15320*/  LDGSTS.E [R249+-0x5a000], desc[UR18][R22.64], P3 ;  /* 0xa600000016f97fae */ /* 0x0003e20009921852 */
[----:B------:R-:W-:-:S02]  /*15330*/  ISETP.NE.U32.AND P6, PT, R6, RZ, PT ;  /* 0x000000ff0600720c */ /* 0x000fc40003fc5070 */
[----:B------:R-:W-:Y:S01]  /*15340*/  ISETP.GE.AND P5, PT, R11, UR4, PT ;  /* 0x000000040b007c0c */ /* 0x000fe2000bfa6270 */
[----:B------:R-:W-:Y:S01]  /*15350*/  ULDC UR4, c[0x0][0x230] ;  /* 0x00008c0000047ab9 */ /* 0x000fe20000000800 */
[C---:B------:R-:W-:Y:S02]  /*15360*/  SEL R6, R4.reuse, RZ, !P2 ;  /* 0x000000ff04067207 */ /* 0x040fe40005000000 */
[----:B------:R-:W-:Y:S02]  /*15370*/  ISETP.NE.U32.AND P4, PT, R5, RZ, PT ;  /* 0x000000ff0500720c */ /* 0x000fe40003f85070 */
[----:B------:R-:W-:Y:S02]  /*15380*/  ISETP.NE.U32.AND P2, PT, R7, RZ, PT ;  /* 0x000000ff0700720c */ /* 0x000fe40003f45070 */
[----:B------:R-:W-:Y:S02]  /*15390*/  SEL R5, R4, RZ, !P5 ;  /* 0x000000ff04057207 */ /* 0x000fe40006800000 */
[----:B------:R-:W-:Y:S01]  /*153a0*/  ISETP.NE.U32.AND P5, PT, R6, RZ, PT ;  /* 0x000000ff0600720c */ /* 0x000fe20003fa5070 */
[----:B------:R-:W-:Y:S01]  /*153b0*/  LDGSTS.E [R249+-0x59ff8], desc[UR18][R20.64], P6 ;  /* 0xa600800014f97fae */ /* 0x000fe2000b121852 */
[----:B------:R-:W-:-:S04]  /*153c0*/  LOP3.LUT R163, R2, 0x60, RZ, 0x3c, !PT ;  /* 0x0000006002a37812 */ /* 0x000fc800078e3cff */
[----:B------:R-:W-:Y:S01]  /*153d0*/  IADD3 R250, R8, 0x100000, R163 ;  /* 0x0010000008fa7810 */ /* 0x000fe20007ffe0a3 */
[----:B------:R-:W-:Y:S04]  /*153e0*/  STL [R1+0xed0], R163 ;  /* 0x000ed0a301007387 */ /* 0x000fe80000100800 */
[----:B------:R1:W-:Y:S04]  /*153f0*/  STL.64 [R1+0x14f8], R22 ;  /* 0x0014f81601007387 */ /* 0x0003e80000100a00 */
[----:B---3--:R-:W-:Y:S04]  /*15400*/  LDGSTS.E [R250+-0x60000], desc[UR18][R160.64], P0 ;  /* 0xa0000000a0fa7fae */ /* 0x008fe80008121852 */
[----:B------:R-:W3:Y:S04]  /*15410*/  LDL.64 R160, [R1+0xc8] ;  /* 0x0000c80001a07983 */ /* 0x000ee80000100a00 */
[----:B--2---:R-:W-:Y:S04]  /*15420*/  LDGSTS.E [R250+-0x5fff8], desc[UR18][R158.64], P4 ;  /* 0xa00080009efa7fae */ /* 0x004fe8000a121852 */
[----:B----4-:R-:W-:Y:S04]  /*15430*/  LDGSTS.E [R250+-0x5e000], desc[UR18][R156.64], P2 ;  /* 0xa20000009cfa7fae */ /* 0x010fe80009121852 */
[----:B------:R-:W-:Y:S04]  /*15440*/  LDGSTS.E [R250+-0x5dff8], desc[UR18][R154.64], P5 ;  /* 0xa20080009afa7fae */ /* 0x000fe8000a921852 */
[----:B------:R-:W2:Y:S04]  /*15450*/  LDL.64 R158, [R1+0x48] ;  /* 0x00004800019e7983 */ /* 0x000ea80000100a00 */
[----:B------:R-:W4:Y:S04]  /*15460*/  LDL.64 R156, [R1+0x40] ;  /* 0x00004000019c7983 */ /* 0x000f280000100a00 */
[----:B------:R-:W2:Y:S01]  /*15470*/  LDL.64 R154, [R1+0xc0] ;  /* 0x0000c000019a7983 */ /* 0x000ea20000100a00 */
[----:B------:R-:W-:-:S02]  /*15480*/  LOP3.LUT R165, R3, 0x5a, RZ, 0xfc, !PT ;  /* 0x0000005a03a57812 */ /* 0x000fc400078efcff */
[----:B------:R-:W-:Y:S02]  /*15490*/  LOP3.LUT R164, R3, 0x78, RZ, 0xfc, !PT ;  /* 0x0000007803a47812 */ /* 0x000fe400078efcff */
[----:B------:R-:W-:Y:S01]  /*154a0*/  ISETP.GE.AND P3, PT, R165, UR4, PT ;  /* 0x00000004a5007c0c */ /* 0x000fe2000bf66270 */
[----:B------:R-:W-:Y:S01]  /*154b0*/  ULDC UR4, c[0x0][0x230] ;  /* 0x00008c0000047ab9 */ /* 0x000fe20000000800 */
[----:B------:R-:W-:Y:S01]  /*154c0*/  ISETP.GE.AND P6, PT, R164, UR5, PT ;  /* 0x00000005a4007c0c */ /* 0x000fe2000bfc6270 */
[----:B------:R-:W-:Y:S01]  /*154d0*/  ULDC UR5, c[0x0][0x230] ;  /* 0x00008c0000057ab9 */ /* 0x000fe20000000800 */
[C---:B------:R-:W-:Y:S02]  /*154e0*/  LOP3.LUT R11, R3.reuse, 0x1c, RZ, 0xfc, !PT ;  /* 0x0000001c030b7812 */ /* 0x040fe400078efcff */
[----:B------:R-:W-:Y:S02]  /*154f0*/  LOP3.LUT R162, R3, 0x7a, RZ, 0xfc, !PT ;  /* 0x0000007a03a27812 */ /* 0x000fe400078efcff */
[----:B------:R-:W-:-:S02]  /*15500*/  ISETP.NE.U32.AND P1, PT, R5, RZ, PT ;  /* 0x000000ff0500720c */ /* 0x000fc40003f25070 */
[C---:B------:R-:W-:Y:S02]  /*15510*/  SEL R5, R4.reuse, RZ, !P3 ;  /* 0x000000ff04057207 */ /* 0x040fe40005800000 */
[----:B------:R-:W-:Y:S02]  /*15520*/  SEL R7, R4, RZ, !P6 ;  /* 0x000000ff04077207 */ /* 0x000fe40007000000 */
[----:B------:R-:W-:Y:S01]  /*15530*/  ISETP.GE.AND P3, PT, R162, UR6, PT ;  /* 0x00000006a2007c0c */ /* 0x000fe2000bf66270 */
[----:B------:R-:W-:Y:S01]  /*15540*/  ULDC UR6, c[0x0][0x230] ;  /* 0x00008c0000067ab9 */ /* 0x000fe20000000800 */
[----:B------:R-:W-:Y:S01]  /*15550*/  ISETP.GE.AND P6, PT, R11, UR4, PT ;  /* 0x000000040b007c0c */ /* 0x000fe2000bfc6270 */
[----:B------:R-:W-:Y:S01]  /*15560*/  ULDC UR4, c[0x0][0x230] ;  /* 0x00008c0000047ab9 */ /* 0x000fe20000000800 */
[----:B-1----:R-:W-:Y:S02]  /*15570*/  LOP3.LUT R23, R3, 0x1e, RZ, 0xfc, !PT ;  /* 0x0000001e03177812 */ /* 0x002fe400078efcff */
[----:B------:R-:W-:Y:S01]  /*15580*/  ISETP.NE.U32.AND P0, PT, R5, RZ, PT ;  /* 0x000000ff0500720c */ /* 0x000fe20003f05070 */
[----:B------:R-:W-:Y:S01]  /*15590*/  LDGSTS.E [R250+-0x5c000], desc[UR18][R50.64], P1 ;  /* 0xa400000032fa7fae */ /* 0x000fe20008921852 */
[----:B------:R-:W-:-:S02]  /*155a0*/  SEL R6, R4, RZ, !P3 ;  /* 0x000000ff04067207 */ /* 0x000fc40005800000 */
[----:B------:R-:W-:Y:S02]  /*155b0*/  SEL R5, R4, RZ, !P6 ;  /* 0x000000ff04057207 */ /* 0x000fe40007000000 */
[----:B------:R-:W-:Y:S02]  /*155c0*/  LOP3.LUT R22, R3, 0x3c, RZ, 0xfc, !PT ;  /* 0x0000003c03167812 */ /* 0x000fe400078efcff */
[----:B------:R-:W-:Y:S02]  /*155d0*/  ISETP.NE.U32.AND P3, PT, R7, RZ, PT ;  /* 0x000000ff0700720c */ /* 0x000fe40003f65070 */
[----:B------:R-:W-:Y:S01]  /*155e0*/  ISETP.GE.AND P2, PT, R23, UR4, PT ;  /* 0x0000000417007c0c */ /* 0x000fe2000bf46270 */
[----:B------:R-:W-:Y:S01]  /*155f0*/  ULDC UR4, c[0x0][0x230] ;  /* 0x00008c0000047ab9 */ /* 0x000fe20000000800 */
[----:B------:R-:W-:Y:S01]  /*15600*/  LOP3.LUT R7, R3, 0x3e, RZ, 0xfc, !PT ;  /* 0x0000003e03077812 */ /* 0x000fe200078efcff */
[----:B------:R-:W-:Y:S01]  /*15610*/  LDGSTS.E [R250+-0x5bff8], desc[UR18][R48.64], P0 ;  /* 0xa400800030fa7fae */ /* 0x000fe20008121852 */
[----:B------:R-:W-:-:S02]  /*15620*/  ISETP.NE.U32.AND P4, PT, R5, RZ, PT ;  /* 0x000000ff0500720c */ /* 0x000fc40003f85070 */
[----:B------:R-:W-:Y:S01]  /*15630*/  ISETP.GE.AND P5, PT, R22, UR5, PT ;  /* 0x0000000516007c0c */ /* 0x000fe2000bfa6270 */
[----:B------:R-:W-:Y:S01]  /*15640*/  ULDC UR5, c[0x0][0x230] ;  /* 0x00008c0000057ab9 */ /* 0x000fe20000000800 */
[----:B------:R-:W-:Y:S02]  /*15650*/  LOP3.LUT R11, R3, 0x5c, RZ, 0xfc, !PT ;  /* 0x0000005c030b7812 */ /* 0x000fe400078efcff */
[C---:B------:R-:W-:Y:S01]  /*15660*/  SEL R5, R4.reuse, RZ, !P2 ;  /* 0x000000ff04057207 */ /* 0x040fe20005000000 */
[----:B------:R-:W-:Y:S01]  /*15670*/  LDGSTS.E [R250+-0x5a000], desc[UR18][R18.64], P3 ;  /* 0xa600000012fa7fae */ /* 0x000fe20009921852 */
[----:B------:R-:W-:Y:S01]  /*15680*/  ISETP.GE.AND P2, PT, R7, UR6, PT ;  /* 0x0000000607007c0c */ /* 0x000fe2000bf46270 */
[----:B------:R-:W-:Y:S01]  /*15690*/  ULDC UR6, c[0x0][0x230] ;  /* 0x00008c0000067ab9 */ /* 0x000fe20000000800 */
[----:B------:R-:W-:Y:S02]  /*156a0*/  SEL R7, R4, RZ, !P5 ;  /* 0x000000ff04077207 */ /* 0x000fe40006800000 */
[----:B------:R-:W-:-:S02]  /*156b0*/  ISETP.NE.U32.AND P6, PT, R6, RZ, PT ;  /* 0x000000ff0600720c */ /* 0x000fc40003fc5070 */
[----:B------:R-:W-:Y:S01]  /*156c0*/  ISETP.GE.AND P5, PT, R11, UR4, PT ;  /* 0x000000040b007c0c */ /* 0x000fe2000bfa6270 */
[----:B------:R-:W-:Y:S01]  /*156d0*/  ULDC UR4, c[0x0][0x230] ;  /* 0x00008c0000047ab9 */ /* 0x000fe20000000800 */
[----:B------:R-:W-:Y:S02]  /*156e0*/  SEL R6, R4, RZ, !P2 ;  /* 0x000000ff04067207 */ /* 0x000fe40005000000 */
[----:B------:R-:W-:Y:S02]  /*156f0*/  LOP3.LUT R11, R2, 0x70, RZ, 0x3c, !PT ;  /* 0x00000070020b7812 */ /* 0x000fe400078e3cff */
[----:B------:R-:W-:Y:S02]  /*15700*/  ISETP.NE.U32.AND P0, PT, R6, RZ, PT ;  /* 0x000000ff0600720c */ /* 0x000fe40003f05070 */
[----:B------:R-:W-:Y:S01]  /*15710*/  IADD3 R6, R8, 0x100000, R11 ;  /* 0x0010000008067810 */ /* 0x000fe20007ffe00b */
[----:B------:R1:W-:Y:S01]  /*15720*/  STL [R1+0xecc], R11 ;  /* 0x000ecc0b01007387 */ /* 0x0003e20000100800 */
[----:B------:R-:W-:-:S02]  /*15730*/  ISETP.NE.U32.AND P1, PT, R5, RZ, PT ;  /* 0x000000ff0500720c */ /* 0x000fc40003f25070 */
[C---:B------:R-:W-:Y:S01]  /*15740*/  LOP3.LUT R162, R3.reuse, 0x5e, RZ, 0xfc, !PT ;  /* 0x0000005e03a27812 */ /* 0x040fe200078efcff */
[----:B------:R-:W-:Y:S01]  /*15750*/  LDGSTS.E [R250+-0x59ff8], desc[UR18][R16.64], P6 ;  /* 0xa600800010fa7fae */ /* 0x000fe2000b121852 */
[----:B-1----:R-:W1:Y:S01]  /*15760*/  S2R R11, SR_TID.X ;  /* 0x00000000000b7919 */ /* 0x002e620000002100 */
[----:B------:R-:W-:Y:S02]  /*15770*/  SEL R5, R4, RZ, !P5 ;  /* 0x000000ff04057207 */ /* 0x000fe40006800000 */
[C---:B------:R-:W-:Y:S01]  /*15780*/  LOP3.LUT R23, R3.reuse, 0x7c, RZ, 0xfc, !PT ;  /* 0x0000007c03177812 */ /* 0x040fe200078efcff */
[----:B------:R-:W4:Y:S01]  /*15790*/  LDL.64 R164, [R1+0x5f8] ;  /* 0x0005f80001a47983 */ /* 0x000f220000100a00 */
[----:B------:R-:W-:Y:S02]  /*157a0*/  LOP3.LUT R22, R3, 0x7e, RZ, 0xfc, !PT ;  /* 0x0000007e03167812 */ /* 0x000fe400078efcff */
[----:B------:R-:W-:Y:S01]  /*157b0*/  ISETP.GE.AND P3, PT, R162, UR4, PT ;  /* 0x00000004a2007c0c */ /* 0x000fe2000bf66270 */
[----:B------:R-:W4:Y:S01]  /*157c0*/  LDL.64 R204, [R1+0x578] ;  /* 0x0005780001cc7983 */ /* 0x000f220000100a00 */
[----:B------:R-:W-:Y:S01]  /*157d0*/  ISETP.NE.U32.AND P5, PT, R5, RZ, PT ;  /* 0x000000ff0500720c */ /* 0x000fe20003fa5070 */
[----:B------:R-:W-:Y:S01]  /*157e0*/  ULDC UR4, c[0x0][0x230] ;  /* 0x00008c0000047ab9 */ /* 0x000fe20000000800 */
[----:B------:R-:W-:Y:S01]  /*157f0*/  SEL R5, R4, RZ, !P3 ;  /* 0x000000ff04057207 */ /* 0x000fe20005800000 */
[----:B------:R-:W4:Y:S01]  /*15800*/  LDL.64 R194, [R1+0x538] ;  /* 0x0005380001c27983 */ /* 0x000f220000100a00 */
[----:B------:R-:W-:Y:S01]  /*15810*/  ISETP.GE.AND P6, PT, R23, UR5, PT ;  /* 0x0000000517007c0c */ /* 0x000fe2000bfc6270 */
[----:B------:R-:W-:Y:S01]  /*15820*/  USHF.L.U32 UR15, UR8, 0x7, URZ ;  /* 0x00000007080f7899 */ /* 0x000fe2000800063f */
[----:B------:R-:W-:Y:S01]  /*15830*/  ISETP.GE.AND P3, PT, R22, UR6, PT ;  /* 0x0000000616007c0c */ /* 0x000fe2000bf66270 */
[----:B------:R-:W4:Y:S01]  /*15840*/  LDL.64 R192, [R1+0x4f8] ;  /* 0x0004f80001c07983 */ /* 0x000f220000100a00 */
[----:B------:R-:W-:Y:S01]  /*15850*/  ISETP.NE.U32.AND P2, PT, R7, RZ, PT ;  /* 0x000000ff0700720c */ /* 0x000fe20003f45070 */
[----:B------:R-:W-:-:S02]  /*15860*/  ULDC UR5, c[0x0][0x230] ;  /* 0x00008c0000057ab9 */ /* 0x000fc40000000800 */
[----:B------:R-:W4:Y:S01]  /*15870*/  LDL.64 R22, [R1+0x5b8] ;  /* 0x0005b80001167983 */ /* 0x000f220000100a00 */
[----:B------:R-:W-:-:S03]  /*15880*/  SEL R7, R4, RZ, !P6 ;  /* 0x000000ff04077207 */ /* 0x000fc60007000000 */
[----:B------:R-:W4:Y:S04]  /*15890*/  LDL.64 R190, [R1+0x4b8] ;  /* 0x0004b80001be7983 */ /* 0x000f280000100a00 */
[----:B------:R-:W4:Y:S04]  /*158a0*/  LDL.64 R188, [R1+0x478] ;  /* 0x0004780001bc7983 */ /* 0x000f280000100a00 */
[----:B------:R-:W4:Y:S04]  /*158b0*/  LDL.64 R186, [R1+0x438] ;  /* 0x0004380001ba7983 */ /* 0x000f280000100a00 */
[----:B------:R-:W4:Y:S04]  /*158c0*/  LDL.64 R178, [R1+0x3f8] ;  /* 0x0003f80001b27983 */ /* 0x000f280000100a00 */
[----:B------:R-:W4:Y:S04]  /*158d0*/  LDL.64 R176, [R1+0x3b8] ;  /* 0x0003b80001b07983 */ /* 0x000f280000100a00 */
[----:B------:R-:W4:Y:S01]  /*158e0*/  LDL.64 R174, [R1+0x378] ;  /* 0x0003780001ae7983 */ /* 0x000f220000100a00 */
[----:B-1----:R-:W-:-:S03]  /*158f0*/  LOP3.LUT R11, R11, 0x7f, RZ, 0xc0, !PT ;  /* 0x0000007f0b0b7812 */ /* 0x002fc600078ec0ff */
[----:B------:R-:W4:Y:S04]  /*15900*/  LDL.64 R172, [R1+0x338] ;  /* 0x0003380001ac7983 */ /* 0x000f280000100a00 */
[----:B------:R-:W4:Y:S04]  /*15910*/  LDL.64 R170, [R1+0x2f8] ;  /* 0x0002f80001aa7983 */ /* 0x000f280000100a00 */
[----:B------:R-:W4:Y:S04]  /*15920*/  LDL.64 R168, [R1+0x2b8] ;  /* 0x0002b80001a87983 */ /* 0x000f280000100a00 */
[----:B------:R-:W4:Y:S01]  /*15930*/  LDL.64 R166, [R1+0x278] ;  /* 0x0002780001a67983 */ /* 0x000f220000100a00 */
[----:B------:R-:W-:Y:S01]  /*15940*/  ISETP.GE.AND P6, PT, R11, UR4, PT ;  /* 0x000000040b007c0c */ /* 0x000fe2000bfc6270 */
[----:B------:R-:W-:-:S02]  /*15950*/  ULDC UR4, c[0x0][0x230] ;  /* 0x00008c0000047ab9 */ /* 0x000fc40000000800 */
[----:B------:R-:W-:Y:S01]  /*15960*/  UIADD3 UR4, UR4, -0x80, URZ ;  /* 0xffffff8004047890 */ /* 0x000fe2000fffe03f */
[----:B------:R-:W4:Y:S04]  /*15970*/  LDL.64 R162, [R1+0x238] ;  /* 0x0002380001a27983 */ /* 0x000f280000100a00 */
[----:B---3--:R-:W-:Y:S01]  /*15980*/  LDGSTS.E [R6+-0x60000], desc[UR18][R160.64], P4 ;  /* 0xa0000000a0067fae */ /* 0x008fe2000a121852 */
[----:B------:R-:W-:Y:S02]  /*15990*/  ISETP.NE.U32.AND P4, PT, R5, RZ, PT ;  /* 0x000000ff0500720c */ /* 0x000fe40003f85070 */
[----:B------:R-:W-:Y:S02]  /*159a0*/  SEL R5, R4, RZ, !P3 ;  /* 0x000000ff04057207 */ /* 0x000fe40005800000 */
[----:B------:R-:W-:Y:S01]  /*159b0*/  ISETP.NE.U32.AND P3, PT, R7, RZ, PT ;  /* 0x000000ff0700720c */ /* 0x000fe20003f65070 */
[----:B------:R-:W3:Y:S04]  /*159c0*/  LDL.64 R160, [R1+0x1f8] ;  /* 0x0001f80001a07983 */ /* 0x000ee80000100a00 */
[----:B--2---:R1:W-:Y:S01]  /*159d0*/  LDGSTS.E [R6+-0x5fff8], desc[UR18][R154.64], P1 ;  /* 0xa00080009a067fae */ /* 0x0043e20008921852 */
[----:B------:R-:W-:-:S03]  /*159e0*/  ISETP.NE.U32.AND P1, PT, R5, RZ, PT ;  /* 0x000000ff0500720c */ /* 0x000fc60003f25070 */
[----:B------:R-:W-:Y:S04]  /*159f0*/  LDGSTS.E [R6+-0x5e000], desc[UR18][R158.64], P2 ;  /* 0xa20000009e067fae */ /* 0x000fe80009121852 */
[----:B----4-:R-:W-:Y:S01]  /*15a00*/  LDGSTS.E [R6+-0x5dff8], desc[UR18][R156.64], P0 ;  /* 0xa20080009c067fae */ /* 0x010fe20008121852 */
[----:B-1----:R-:W1:Y:S03]  /*15a10*/  LDC R155, c[0x0][0x230] ;  /* 0x00008c00ff9b7b82 */ /* 0x002e660000000800 */
[----:B------:R-:W-:Y:S04]  /*15a20*/  LDGSTS.E [R6+-0x5c000], desc[UR18][R46.64], P5 ;  /* 0xa40000002e067fae */ /* 0x000fe8000a921852 */
[----:B------:R-:W-:Y:S04]  /*15a30*/  LDGSTS.E [R6+-0x5bff8], desc[UR18][R44.64], P4 ;  /* 0xa40080002c067fae */ /* 0x000fe8000a121852 */
[----:B------:R-:W-:Y:S04]  /*15a40*/  LDGSTS.E [R6+-0x5a000], desc[UR18][R14.64], P3 ;  /* 0xa60000000e067fae */ /* 0x000fe80009921852 */
[----:B------:R-:W-:Y:S01]  /*15a50*/  LDGSTS.E [R6+-0x59ff8], desc[UR18][R12.64], P1 ;  /* 0xa60080000c067fae */ /* 0x000fe20008921852 */
[----:B------:R-:W-:-:S03]  /*15a60*/  ISETP.GE.AND P1, PT, R153, UR4, PT ;  /* 0x0000000499007c0c */ /* 0x000fc6000bf26270 */
[----:B------:R-:W2:Y:S01]  /*15a70*/  LDL.64 R158, [R1+0x1b8] ;  /* 0x0001b800019e7983 */ /* 0x000ea20000100a00 */
[----:B------:R-:W-:-:S03]  /*15a80*/  SEL R252, RZ, 0x4, P1 ;  /* 0x00000004fffc7807 */ /* 0x000fc60000800000 */
[----:B------:R-:W4:Y:S01]  /*15a90*/  LDL.64 R156, [R1+0x178] ;  /* 0x00017800019c7983 */ /* 0x000f220000100a00 */
[----:B-1----:R-:W-:Y:S01]  /*15aa0*/  VIADD R155, R155, 0x7f ;  /* 0x0000007f9b9b7836 */ /* 0x002fe20000000000 */
[----:B------:R-:W-:Y:S02]  /*15ab0*/  ISETP.GE.AND P1, PT, R152, UR4, PT ;  /* 0x0000000498007c0c */ /* 0x000fe4000bf26270 */
[----:B------:R-:W0:Y:S02]  /*15ac0*/  LDGDEPBAR ;  /* 0x00000000000079af */ /* 0x000e240000000000 */
[----:B------:R-:W-:Y:S02]  /*15ad0*/  ISETP.GT.AND P0, PT, R155, 0xff, PT ;  /* 0x000000ff9b00780c */ /* 0x000fe40003f04270 */
[----:B------:R-:W4:Y:S04]  /*15ae0*/  LDL.64 R152, [R1+0xf8] ;  /* 0x0000f80001987983 */ /* 0x000f280000100a00 */
[----:B------:R-:W4:Y:S01]  /*15af0*/  LDL.64 R154, [R1+0x138] ;  /* 0x00013800019a7983 */ /* 0x000f220000100a00 */
[----:B------:R-:W-:-:S02]  /*15b00*/  ISETP.GE.AND P2, PT, R11, UR4, PT ;  /* 0x000000040b007c0c */ /* 0x000fc4000bf46270 */
[----:B------:R-:W1:Y:S01]  /*15b10*/  S2R R11, SR_TID.X ;  /* 0x00000000000b7919 */ /* 0x000e620000002100 */
[----:B------:R-:W-:-:S04]  /*15b20*/  SEL R4, R4, RZ, !P6 ;  /* 0x000000ff04047207 */ /* 0x000fc80007000000 */
[----:B------:R-:W-:Y:S02]  /*15b30*/  ISETP.NE.U32.AND P6, PT, R4, RZ, PT ;  /* 0x000000ff0400720c */ /* 0x000fe40003fc5070 */
[----:B------:R-:W-:Y:S02]  /*15b40*/  SEL R4, RZ, 0x4, P2 ;  /* 0x00000004ff047807 */ /* 0x000fe40001000000 */
[----:B------:R-:W-:Y:S02]  /*15b50*/  ISETP.GE.AND P2, PT, R3, UR4, PT ;  /* 0x0000000403007c0c */ /* 0x000fe4000bf46270 */
[----:B------:R-:W-:Y:S02]  /*15b60*/  SEL R4, R4, RZ, P0 ;  /* 0x000000ff04047207 */ /* 0x000fe40000000000 */
[----:B------:R-:W-:Y:S02]  /*15b70*/  ISETP.GE.AND P5, PT, R10, UR4, PT ;  /* 0x000000040a007c0c */ /* 0x000fe4000bfa6270 */
[----:B------:R-:W-:-:S02]  /*15b80*/  SEL R5, RZ, 0x4, P2 ;  /* 0x00000004ff057807 */ /* 0x000fc40001000000 */
[----:B------:R-:W-:Y:S02]  /*15b90*/  ISETP.NE.U32.AND P2, PT, R4, RZ, PT ;  /* 0x000000ff0400720c */ /* 0x000fe40003f45070 */
[----:B------:R-:W-:Y:S02]  /*15ba0*/  SEL R4, RZ, 0x4, P5 ;  /* 0x00000004ff047807 */ /* 0x000fe40002800000 */
[----:B------:R-:W-:Y:S02]  /*15bb0*/  ISETP.GE.AND P5, PT, R9, UR4, PT ;  /* 0x0000000409007c0c */ /* 0x000fe4000bfa6270 */
[----:B------:R-:W-:Y:S02]  /*15bc0*/  SEL R7, R5, RZ, P0 ;  /* 0x000000ff05077207 */ /* 0x000fe40000000000 */
[----:B------:R-:W-:Y:S02]  /*15bd0*/  SEL R5, R4, RZ, P0 ;  /* 0x000000ff04057207 */ /* 0x000fe40000000000 */
[----:B------:R-:W-:Y:S01]  /*15be0*/  SEL R4, RZ, 0x4, P5 ;  /* 0x00000004ff047807 */ /* 0x000fe20002800000 */
[----:B-1----:R-:W-:Y:S01]  /*15bf0*/  IMAD R8, R11, 0x100, R11 ;  /* 0x000001000b087824 */ /* 0x002fe200078e020b */
[----:B------:R-:W-:-:S03]  /*15c00*/  ISETP.NE.U32.AND P5, PT, R5, RZ, PT ;  /* 0x000000ff0500720c */ /* 0x000fc60003fa5070 */
[----:B------:R-:W-:Y:S01]  /*15c10*/  IMAD.SHL.U32 R8, R8, 0x4, RZ ;  /* 0x0000000408087824 */ /* 0x000fe200078e00ff */
[----:B------:R-:W-:-:S04]  /*15c20*/  SEL R5, R4, RZ, P0 ;  /* 0x000000ff04057207 */ /* 0x000fc80000000000 */
[----:B------:R-:W-:Y:S02]  /*15c30*/  LOP3.LUT R4, R8, 0x1807c, RZ, 0xc0, !PT ;  /* 0x0001807c08047812 */ /* 0x000fe400078ec0ff */
[----:B------:R-:W-:-:S03]  /*15c40*/  ISETP.NE.U32.AND P4, PT, R7, RZ, PT ;  /* 0x000000ff0700720c */ /* 0x000fc60003f85070 */
[----:B------:R-:W-:-:S05]  /*15c50*/  VIADD R7, R4, UR7 ;  /* 0x0000000704077c36 */ /* 0x000fca0008000000 */
[----:B------:R-:W-:Y:S04]  /*15c60*/  LDGSTS.E [R7], desc[UR18][R164.64], P6 ;  /* 0x00000000a4077fae */ /* 0x000fe8000b121852 */
[----:B------:R-:W-:Y:S04]  /*15c70*/  LDGSTS.E [R7+0x400], desc[UR18][R22.64], P6 ;  /* 0x0040000016077fae */ /* 0x000fe8000b121852 */
        /* <DEDUP_REMOVED lines=8> */
[----:B------:R-:W4:Y:S04]  /*15d00*/  LDL.LU.64 R164, [R1+0x1598] ;  /* 0x0015980001a47983 */ /* 0x000f280000300a00 */
[----:B------:R-:W-:Y:S04]  /*15d10*/  LDGSTS.E [R7+0x2800], desc[UR18][R174.64], P6 ;  /* 0x02800000ae077fae */ /* 0x000fe8000b121852 */
[----:B------:R-:W-:Y:S04]  /*15d20*/  LDGSTS.E [R7+0x2c00], desc[UR18][R172.64], P6 ;  /* 0x02c00000ac077fae */ /* 0x000fe8000b121852 */
[----:B------:R-:W-:Y:S04]  /*15d30*/  LDGSTS.E [R7+0x3000], desc[UR18][R170.64], P6 ;  /* 0x03000000aa077fae */ /* 0x000fe8000b121852 */
[----:B------:R-:W-:Y:S04]  /*15d40*/  LDGSTS.E [R7+0x3400], desc[UR18][R168.64], P6 ;  /* 0x03400000a8077fae */ /* 0x000fe8000b121852 */
[----:B------:R-:W-:Y:S04]  /*15d50*/  LDGSTS.E [R7+0x3800], desc[UR18][R166.64], P6 ;  /* 0x03800000a6077fae */ /* 0x000fe8000b121852 */
[----:B------:R-:W4:Y:S04]  /*15d60*/  LDL.64 R22, [R1+0x5b0] ;  /* 0x0005b00001167983 */ /* 0x000f280000100a00 */
        /* <DEDUP_REMOVED lines=12> */
[----:B------:R-:W-:Y:S04]  /*15e30*/  LDGSTS.E [R7+0x3c00], desc[UR18][R162.64], P6 ;  /* 0x03c00000a2077fae */ /* 0x000fe8000b121852 */
[----:B------:R-:W4:Y:S04]  /*15e40*/  LDL.64 R168, [R1+0x2b0] ;  /* 0x0002b00001a87983 */ /* 0x000f280000100a00 */
[----:B------:R-:W4:Y:S04]  /*15e50*/  LDL.64 R162, [R1+0x270] ;  /* 0x0002700001a27983 */ /* 0x000f280000100a00 */
[----:B---3--:R-:W-:Y:S04]  /*15e60*/  LDGSTS.E [R7+0x4000], desc[UR18][R160.64], P6 ;  /* 0x04000000a0077fae */ /* 0x008fe8000b121852 */
[----:B------:R-:W3:Y:S04]  /*15e70*/  LDL.64 R160, [R1+0x230] ;  /* 0x0002300001a07983 */ /* 0x000ee80000100a00 */
[----:B--2---:R-:W-:Y:S04]  /*15e80*/  LDGSTS.E [R7+0x4400], desc[UR18][R158.64], P6 ;  /* 0x044000009e077fae */ /* 0x004fe8000b121852 */
[----:B----4-:R-:W-:Y:S04]  /*15e90*/  LDGSTS.E [R7+0x4800], desc[UR18][R156.64], P6 ;  /* 0x048000009c077fae */ /* 0x010fe8000b121852 */
[----:B------:R-:W2:Y:S04]  /*15ea0*/  LDL.64 R158, [R1+0x1f0] ;  /* 0x0001f000019e7983 */ /* 0x000ea80000100a00 */
[----:B------:R-:W4:Y:S04]  /*15eb0*/  LDL.64 R156, [R1+0x1b0] ;  /* 0x0001b000019c7983 */ /* 0x000f280000100a00 */
[----:B------:R-:W-:Y:S04]  /*15ec0*/  LDGSTS.E [R7+0x4c00], desc[UR18][R154.64], P6 ;  /* 0x04c000009a077fae */ /* 0x000fe8000b121852 */
[----:B------:R-:W-:Y:S01]  /*15ed0*/  LDGSTS.E [R7+0x5000], desc[UR18][R152.64], P6 ;  /* 0x0500000098077fae */ /* 0x000fe2000b121852 */
[----:B------:R-:W-:-:S03]  /*15ee0*/  LOP3.LUT R8, R4, 0x10, RZ, 0x3c, !PT ;  /* 0x0000001004087812 */ /* 0x000fc600078e3cff */
[----:B------:R-:W-:Y:S04]  /*15ef0*/  LDGSTS.E [R7+0x5400], desc[UR18][R66.64], P6 ;  /* 0x0540000042077fae */ /* 0x000fe8000b121852 */
[----:B------:R-:W4:Y:S04]  /*15f00*/  LDL.64 R154, [R1+0x170] ;  /* 0x00017000019a7983 */ /* 0x000f280000100a00 */
[----:B------:R-:W4:Y:S04]  /*15f10*/  LDL.64 R152, [R1+0x130] ;  /* 0x0001300001987983 */ /* 0x000f280000100a00 */
[----:B------:R-:W-:Y:S04]  /*15f20*/  LDGSTS.E [R7+0x5800], desc[UR18][R82.64], P6 ;  /* 0x0580000052077fae */ /* 0x000fe8000b121852 */
[----:B------:R-:W-:Y:S01]  /*15f30*/  LDGSTS.E [R7+0x5c00], desc[UR18][R98.64], P6 ;  /* 0x05c0000062077fae */ /* 0x000fe2000b121852 */
[----:B------:R-:W-:-:S03]  /*15f40*/  VIADD R8, R8, UR7 ;  /* 0x0000000708087c36 */ /* 0x000fc60008000000 */
[----:B------:R-:W-:Y:S04]  /*15f50*/  LDGSTS.E [R7+0x6000], desc[UR18][R114.64], P6 ;  /* 0x0600000072077fae */ /* 0x000fe8000b121852 */
[----:B------:R-:W-:Y:S04]  /*15f60*/  LDGSTS.E [R7+0x6400], desc[UR18][R130.64], P6 ;  /* 0x0640000082077fae */ /* 0x000fe8000b121852 */
[----:B------:R-:W-:Y:S04]  /*15f70*/  LDGSTS.E [R7+0x6800], desc[UR18][R148.64], P6 ;  /* 0x0680000094077fae */ /* 0x000fe8000b121852 */
[----:B------:R-:W-:Y:S04]  /*15f80*/  LDGSTS.E [R7+0x6c00], desc[UR18][R164.64], P6 ;  /* 0x06c00000a4077fae */ /* 0x000fe8000b121852 */
[----:B------:R-:W-:Y:S04]  /*15f90*/  LDGSTS.E [R7+0x7000], desc[UR18][R180.64], P6 ;  /* 0x07000000b4077fae */ /* 0x000fe8000b121852 */
[----:B------:R-:W-:Y:S04]  /*15fa0*/  LDGSTS.E [R7+0x7400], desc[UR18][R196.64], P6 ;  /* 0x07400000c4077fae */ /* 0x000fe8000b121852 */
[----:B------:R1:W-:Y:S04]  /*15fb0*/  STL.64 [R1+0x1310], R164 ;  /* 0x001310a401007387 */ /* 0x0003e80000100a00 */
[----:B------:R-:W-:Y:S04]  /*15fc0*/  LDGSTS.E [R7+0x7800], desc[UR18][R212.64], P6 ;  /* 0x07800000d4077fae */ /* 0x000fe8000b121852 */
[----:B------:R-:W-:Y:S04]  /*15fd0*/  LDGSTS.E [R7+0x7c00], desc[UR18][R228.64], P6 ;  /* 0x07c00000e4077fae */ /* 0x000fe8000b121852 */
[----:B-1----:R-:W4:Y:S04]  /*15fe0*/  LDL.LU.64 R164, [R1+0xe0] ;  /* 0x0000e00001a47983 */ /* 0x002f280000300a00 */
        /* <DEDUP_REMOVED lines=32> */
[----:B---3--:R-:W-:Y:S04]  /*161f0*/  LDGSTS.E [R8+0x3c80], desc[UR18][R160.64], P6 ;  /* 0x03c80000a0087fae */ /* 0x008fe8000b121852 */
[----:B------:R-:W3:Y:S04]  /*16200*/  LDL.64 R178, [R1+0x3a8] ;  /* 0x0003a80001b27983 */ /* 0x000ee80000100a00 */
[----:B------:R-:W3:Y:S04]  /*16210*/  LDL.64 R176, [R1+0x368] ;  /* 0x0003680001b07983 */ /* 0x000ee80000100a00 */
[----:B------:R-:W3:Y:S04]  /*16220*/  LDL.64 R174, [R1+0x328] ;  /* 0x0003280001ae7983 */ /* 0x000ee80000100a00 */
[----:B------:R-:W3:Y:S04]  /*16230*/  LDL.64 R172, [R1+0x2e8] ;  /* 0x0002e80001ac7983 */ /* 0x000ee80000100a00 */
[----:B------:R-:W3:Y:S04]  /*16240*/  LDL.64 R170, [R1+0x2a8] ;  /* 0x0002a80001aa7983 */ /* 0x000ee80000100a00 */
[----:B------:R-:W3:Y:S04]  /*16250*/  LDL.64 R162, [R1+0x268] ;  /* 0x0002680001a27983 */ /* 0x000ee80000100a00 */
[----:B------:R-:W3:Y:S04]  /*16260*/  LDL.64 R160, [R1+0x228] ;  /* 0x0002280001a07983 */ /* 0x000ee80000100a00 */
[----:B--2---:R-:W-:Y:S04]  /*16270*/  LDGSTS.E [R8+0x4080], desc[UR18][R158.64], P6 ;  /* 0x040800009e087fae */ /* 0x004fe8000b121852 */
[----:B----4-:R-:W-:Y:S04]  /*16280*/  LDGSTS.E [R8+0x4480], desc[UR18][R156.64], P6 ;  /* 0x044800009c087fae */ /* 0x010fe8000b121852 */
[----:B------:R-:W2:Y:S04]  /*16290*/  LDL.64 R158, [R1+0x1e8] ;  /* 0x0001e800019e7983 */ /* 0x000ea80000100a00 */
[----:B------:R-:W4:Y:S04]  /*162a0*/  LDL.64 R156, [R1+0x1a8] ;  /* 0x0001a800019c7983 */ /* 0x000f280000100a00 */
[----:B------:R-:W-:Y:S04]  /*162b0*/  LDGSTS.E [R8+0x4880], desc[UR18][R154.64], P6 ;  /* 0x048800009a087fae */ /* 0x000fe8000b121852 */
[----:B------:R-:W-:Y:S04]  /*162c0*/  LDGSTS.E [R8+0x4c80], desc[UR18][R152.64], P6 ;  /* 0x04c8000098087fae */ /* 0x000fe8000b121852 */
[----:B------:R-:W4:Y:S04]  /*162d0*/  LDL.64 R154, [R1+0x168] ;  /* 0x00016800019a7983 */ /* 0x000f280000100a00 */
[----:B------:R-:W3:Y:S01]  /*162e0*/  LDL.64 R152, [R1+0x5a8] ;  /* 0x0005a80001987983 */ /* 0x000ee20000100a00 */
[----:B------:R-:W-:-:S05]  /*162f0*/  LOP3.LUT R9, R4, 0x20, RZ, 0x3c, !PT ;  /* 0x0000002004097812 */ /* 0x000fca00078e3cff */
[----:B------:R-:W-:Y:S01]  /*16300*/  VIADD R9, R9, UR7 ;  /* 0x0000000709097c36 */ /* 0x000fe20008000000 */
        /* <DEDUP_REMOVED lines=20> */
[----:B-1----:R-:W4:Y:S04]  /*16450*/  LDL.LU.64 R198, [R1+0x140] ;  /* 0x0001400001c67983 */ /* 0x002f280000300a00 */
[----:B------:R1:W-:Y:S04]  /*16460*/  STL.64 [R1+0x1358], R214 ;  /* 0x001358d601007387 */ /* 0x0003e80000100a00 */
[----:B-1----:R-:W4:Y:S04]  /*16470*/  LDL.LU.64 R214, [R1+0x148] ;  /* 0x0001480001d67983 */ /* 0x002f280000300a00 */
[----:B------:R1:W-:Y:S04]  /*16480*/  STL.64 [R1+0x1360], R230 ;  /* 0x001360e601007387 */ /* 0x0003e80000100a00 */
[----:B-1----:R-:W4:Y:S04]  /*16490*/  LDL.LU.64 R230, [R1+0x150] ;  /* 0x0001500001e67983 */ /* 0x002f280000300a00 */
[----:B------:R-:W4:Y:S04]  /*164a0*/  LDL.LU.64 R168, [R1+0x1588] ;  /* 0x0015880001a87983 */ /* 0x000f280000300a00 */
[----:B---3--:R-:W-:Y:S04]  /*164b0*/  LDGSTS.E [R9+0x500], desc[UR18][R152.64], P6 ;  /* 0x0050000098097fae */ /* 0x008fe8000b121852 */
[----:B------:R-:W-:Y:S04]  /*164c0*/  LDGSTS.E [R9+0x900], desc[UR18][R22.64], P6 ;  /* 0x0090000016097fae */ /* 0x000fe8000b121852 */
[----:B------:R-:W-:Y:S04]  /*164d0*/  LDGSTS.E [R9+0xd00], desc[UR18][R204.64], P6 ;  /* 0x00d00000cc097fae */ /* 0x000fe8000b121852 */
[----:B------:R-:W3:Y:S04]  /*164e0*/  LDL.LU.64 R152, [R1+0x1580] ;  /* 0x0015800001987983 */ /* 0x000ee80000300a00 */
        /* <DEDUP_REMOVED lines=12> */
[----:B--2---:R-:W-:Y:S04]  /*165b0*/  LDGSTS.E [R9+0x4100], desc[UR18][R158.64], P6 ;  /* 0x041000009e097fae */ /* 0x004fe8000b121852 */
[----:B----4-:R-:W-:Y:S04]  /*165c0*/  LDGSTS.E [R9+0x4500], desc[UR18][R156.64], P6 ;  /* 0x045000009c097fae */ /* 0x010fe8000b121852 */
[----:B------:R-:W2:Y:S04]  /*165d0*/  LDL.64 R186, [R1+0x5e0] ;  /* 0x0005e00001ba7983 */ /* 0x000ea80000100a00 */
        /* <DEDUP_REMOVED lines=28> */
[----:B---3--:R-:W-:Y:S04]  /*167a0*/  LDGSTS.E [R9+0x6900], desc[UR18][R152.64], P6 ;  /* 0x0690000098097fae */ /* 0x008fe8000b121852 */
[----:B------:R1:W-:Y:S04]  /*167b0*/  STL.64 [R1+0x1378], R152 ;  /* 0x0013789801007387 */ /* 0x0003e80000100a00 */
[----:B------:R-:W-:Y:S04]  /*167c0*/  LDGSTS.E [R9+0x6d00], desc[UR18][R168.64], P6 ;  /* 0x06d00000a8097fae */ /* 0x000fe8000b121852 */
[----:B------:R-:W-:Y:S04]  /*167d0*/  LDGSTS.E [R9+0x7100], desc[UR18][R184.64], P6 ;  /* 0x07100000b8097fae */ /* 0x000fe8000b121852 */
[----:B-1----:R-:W3:Y:S04]  /*167e0*/  LDL.LU.64 R152, [R1+0x180] ;  /* 0x0001800001987983 */ /* 0x002ee80000300a00 */
[----:B------:R1:W-:Y:S04]  /*167f0*/  STL.64 [R1+0x1380], R168 ;  /* 0x001380a801007387 */ /* 0x0003e80000100a00 */
[----:B------:R-:W-:Y:S04]  /*16800*/  LDGSTS.E [R9+0x7500], desc[UR18][R200.64], P6 ;  /* 0x07500000c8097fae */ /* 0x000fe8000b121852 */
[----:B------:R-:W-:Y:S04]  /*16810*/  LDGSTS.E [R9+0x7900], desc[UR18][R216.64], P6 ;  /* 0x07900000d8097fae */ /* 0x000fe8000b121852 */
[----:B-1----:R-:W3:Y:S04]  /*16820*/  LDL.LU.64 R168, [R1+0x188] ;  /* 0x0001880001a87983 */ /* 0x002ee80000300a00 */
[----:B------:R1:W-:Y:S01]  /*16830*/  STL.64 [R1+0x1388], R184 ;  /* 0x001388b801007387 */ /* 0x0003e20000100a00 */
[----:B------:R-:W-:-:S03]  /*16840*/  LOP3.LUT R10, R4, 0x30, RZ, 0x3c, !PT ;  /* 0x00000030040a7812 */ /* 0x000fc600078e3cff */
[----:B------:R-:W-:Y:S04]  /*16850*/  LDGSTS.E [R9+0x7d00], desc[UR18][R232.64], P6 ;  /* 0x07d00000e8097fae */ /* 0x000fe8000b121852 */
[----:B-1----:R-:W3:Y:S04]  /*16860*/  LDL.LU.64 R184, [R1+0x190] ;  /* 0x0001900001b87983 */ /* 0x002ee80000300a00 */
[----:B------:R1:W-:Y:S04]  /*16870*/  STL.64 [R1+0x1390], R200 ;  /* 0x001390c801007387 */ /* 0x0003e80000100a00 */
[----:B-1----:R-:W3:Y:S04]  /*16880*/  LDL.LU.64 R200, [R1+0x198] ;  /* 0x0001980001c87983 */ /* 0x002ee80000300a00 */
[----:B------:R1:W-:Y:S04]  /*16890*/  STL.64 [R1+0x1398], R216 ;  /* 0x001398d801007387 */ /* 0x0003e80000100a00 */
[----:B-1----:R-:W3:Y:S01]  /*168a0*/  LDL.LU.64 R216, [R1+0x1a0] ;  /* 0x0001a00001d87983 */ /* 0x002ee20000300a00 */
[----:B------:R-:W-:-:S03]  /*168b0*/  VIADD R10, R10, UR7 ;  /* 0x000000070a0a7c36 */ /* 0x000fc60008000000 */
[----:B------:R1:W-:Y:S04]  /*168c0*/  STL.64 [R1+0x13a0], R232 ;  /* 0x0013a0e801007387 */ /* 0x0003e80000100a00 */
[----:B--2---:R-:W-:Y:S04]  /*168d0*/  LDGSTS.E [R10+0x180], desc[UR18][R186.64], P6 ;  /* 0x00180000ba0a7fae */ /* 0x004fe8000b121852 */
[----:B----4-:R-:W-:Y:S04]  /*168e0*/  LDGSTS.E [R10+0x580], desc[UR18][R170.64], P6 ;  /* 0x00580000aa0a7fae */ /* 0x010fe8000b121852 */
[----:B-1----:R-:W2:Y:S04]  /*168f0*/  LDL.LU.64 R232, [R1+0x1c0] ;  /* 0x0001c00001e87983 */ /* 0x002ea80000300a00 */
[----:B------:R1:W-:Y:S04]  /*16900*/  STL.64 [R1+0x12e0], R8 ;  /* 0x0012e00801007387 */ /* 0x0003e80000100a00 */
[----:B------:R-:W-:Y:S04]  /*16910*/  LDGSTS.E [R10+0x980], desc[UR18][R154.64], P6 ;  /* 0x009800009a0a7fae */ /* 0x000fe8000b121852 */
[----:B------:R-:W-:Y:S04]  /*16920*/  LDGSTS.E [R10+0xd80], desc[UR18][R22.64], P6 ;  /* 0x00d80000160a7fae */ /* 0x000fe8000b121852 */
[----:B-1----:R-:W4:Y:S04]  /*16930*/  LDL.LU.64 R8, [R1+0xd8] ;  /* 0x0000d80001087983 */ /* 0x002f280000300a00 */
[----:B------:R-:W2:Y:S04]  /*16940*/  LDL.LU.64 R186, [R1+0x1578] ;  /* 0x0015780001ba7983 */ /* 0x000ea80000300a00 */
[----:B------:R-:W4:Y:S04]  /*16950*/  LDL.LU.64 R170, [R1+0x1570] ;  /* 0x0015700001aa7983 */ /* 0x000f280000300a00 */
[----:B------:R-:W2:Y:S04]  /*16960*/  LDL.LU.64 R154, [R1+0x1568] ;  /* 0x00156800019a7983 */ /* 0x000ea80000300a00 */
        /* <DEDUP_REMOVED lines=9> */
[----:B------:R-:W4:Y:S04]  /*16a00*/  LDL.64 R204, [R1+0x5d8] ;  /* 0x0005d80001cc7983 */ /* 0x000f280000100a00 */
        /* <DEDUP_REMOVED lines=26> */
[----:B------:R1:W-:Y:S04]  /*16bb0*/  STL.64 [R1+0x13b8], R196 ;  /* 0x0013b8c401007387 */ /* 0x0003e80000100a00 */
[----:B------:R-:W-:Y:S04]  /*16bc0*/  LDGSTS.E [R10+0x5980], desc[UR18][R88.64], P6 ;  /* 0x05980000580a7fae */ /* 0x000fe8000b121852 */
[----:B------:R-:W-:Y:S04]  /*16bd0*/  LDGSTS.E [R10+0x5d80], desc[UR18][R104.64], P6 ;  /* 0x05d80000680a7fae */ /* 0x000fe8000b121852 */
[----:B-1----:R-:W3:Y:S01]  /*16be0*/  LDL.64 R196, [R1+0x458] ;  /* 0x0004580001c47983 */ /* 0x002ee20000100a00 */
[----:B------:R-:W-:-:S03]  /*16bf0*/  LOP3.LUT R11, R4, 0x40, RZ, 0x3c, !PT ;  /* 0x00000040040b7812 */ /* 0x000fc600078e3cff */
[----:B------:R1:W-:Y:S04]  /*16c00*/  STL.64 [R1+0x13c0], R164 ;  /* 0x0013c0a401007387 */ /* 0x0003e80000100a00 */
[----:B------:R-:W-:Y:S04]  /*16c10*/  LDGSTS.E [R10+0x6180], desc[UR18][R120.64], P6 ;  /* 0x06180000780a7fae */ /* 0x000fe8000b121852 */
[----:B------:R-:W-:Y:S04]  /*16c20*/  LDGSTS.E [R10+0x6580], desc[UR18][R136.64], P6 ;  /* 0x06580000880a7fae */ /* 0x000fe8000b121852 */
[----:B-1----:R-:W3:Y:S04]  /*16c30*/  LDL.LU.64 R164, [R1+0x200] ;  /* 0x0002000001a47983 */ /* 0x002ee80000300a00 */
[----:B--2---:R-:W-:Y:S04]  /*16c40*/  LDGSTS.E [R10+0x6980], desc[UR18][R154.64], P6 ;  /* 0x069800009a0a7fae */ /* 0x004fe8000b121852 */
[----:B------:R1:W-:Y:S04]  /*16c50*/  STL.64 [R1+0x13c8], R154 ;  /* 0x0013c89a01007387 */ /* 0x0003e80000100a00 */
[----:B----4-:R-:W-:Y:S01]  /*16c60*/  LDGSTS.E [R10+0x6d80], desc[UR18][R170.64], P6 ;  /* 0x06d80000aa0a7fae */ /* 0x010fe2000b121852 */
[----:B------:R-:W-:-:S03]  /*16c70*/  VIADD R11, R11, UR7 ;  /* 0x000000070b0b7c36 */ /* 0x000fc60008000000 */
[----:B------:R-:W-:Y:S04]  /*16c80*/  LDGSTS.E [R10+0x7180], desc[UR18][R186.64], P6 ;  /* 0x07180000ba0a7fae */ /* 0x000fe8000b121852 */
[----:B-1----:R-:W2:Y:S04]  /*16c90*/  LDL.LU.64 R154, [R1+0x208] ;  /* 0x00020800019a7983 */ /* 0x002ea80000300a00 */
[----:B------:R1:W-:Y:S04]  /*16ca0*/  STL.64 [R1+0x13d0], R170 ;  /* 0x0013d0aa01007387 */ /* 0x0003e80000100a00 */
[----:B------:R-:W-:Y:S04]  /*16cb0*/  LDGSTS.E [R10+0x7580], desc[UR18][R202.64], P6 ;  /* 0x07580000ca0a7fae */ /* 0x000fe8000b121852 */
[----:B------:R-:W-:Y:S04]  /*16cc0*/  LDGSTS.E [R10+0x7980], desc[UR18][R218.64], P6 ;  /* 0x07980000da0a7fae */ /* 0x000fe8000b121852 */
[----:B-1----:R-:W4:Y:S04]  /*16cd0*/  LDL.LU.64 R170, [R1+0x210] ;  /* 0x0002100001aa7983 */ /* 0x002f280000300a00 */
[----:B------:R1:W-:Y:S04]  /*16ce0*/  STL.64 [R1+0x13d8], R186 ;  /* 0x0013d8ba01007387 */ /* 0x0003e80000100a00 */
[----:B------:R-:W-:Y:S04]  /*16cf0*/  LDGSTS.E [R10+0x7d80], desc[UR18][R234.64], P6 ;  /* 0x07d80000ea0a7fae */ /* 0x000fe8000b121852 */
        /* <DEDUP_REMOVED lines=13> */
[----:B------:R-:W4:Y:S04]  /*16dd0*/  LDL.LU.64 R204, [R1+0x1560] ;  /* 0x0015600001cc7983 */ /* 0x000f280000300a00 */
[----:B------:R-:W4:Y:S04]  /*16de0*/  LDL.LU.64 R194, [R1+0x1558] ;  /* 0x0015580001c27983 */ /* 0x000f280000300a00 */
[----:B------:R-:W4:Y:S04]  /*16df0*/  LDL.LU.64 R192, [R1+0x1550] ;  /* 0x0015500001c07983 */ /* 0x000f280000300a00 */
[----:B------:R-:W4:Y:S04]  /*16e00*/  LDL.LU.64 R188, [R1+0x1548] ;  /* 0x0015480001bc7983 */ /* 0x000f280000300a00 */
[----:B------:R-:W4:Y:S04]  /*16e10*/  LDL.LU.64 R172, [R1+0x1540] ;  /* 0x0015400001ac7983 */ /* 0x000f280000300a00 */
[----:B------:R-:W4:Y:S04]  /*16e20*/  LDL.LU.64 R156, [R1+0x1538] ;  /* 0x00153800019c7983 */ /* 0x000f280000300a00 */
[----:B---3--:R-:W-:Y:S04]  /*16e30*/  LDGSTS.E [R11+0x1a00], desc[UR18][R196.64], P6 ;  /* 0x01a00000c40b7fae */ /* 0x008fe8000b121852 */
[----:B------:R-:W-:Y:S04]  /*16e40*/  LDGSTS.E [R11+0x1e00], desc[UR18][R22.64], P6 ;  /* 0x01e00000160b7fae */ /* 0x000fe8000b121852 */
[----:B------:R-:W-:Y:S04]  /*16e50*/  LDGSTS.E [R11+0x2200], desc[UR18][R190.64], P6 ;  /* 0x02200000be0b7fae */ /* 0x000fe8000b121852 */
[----:B------:R-:W-:Y:S04]  /*16e60*/  LDGSTS.E [R11+0x2600], desc[UR18][R178.64], P6 ;  /* 0x02600000b20b7fae */ /* 0x000fe8000b121852 */
[----:B------:R-:W-:Y:S04]  /*16e70*/  LDGSTS.E [R11+0x2a00], desc[UR18][R176.64], P6 ;  /* 0x02a00000b00b7fae */ /* 0x000fe8000b121852 */
[----:B------:R-:W3:Y:S04]  /*16e80*/  LDL.64 R190, [R1+0x5d0] ;  /* 0x0005d00001be7983 */ /* 0x000ee80000100a00 */
[----:B------:R-:W3:Y:S04]  /*16e90*/  LDL.64 R178, [R1+0x590] ;  /* 0x0005900001b27983 */ /* 0x000ee80000100a00 */
[----:B------:R-:W-:Y:S04]  /*16ea0*/  LDGSTS.E [R11+0x2e00], desc[UR18][R174.64], P6 ;  /* 0x02e00000ae0b7fae */ /* 0x000fe8000b121852 */
[----:B------:R-:W3:Y:S04]  /*16eb0*/  LDL.64 R176, [R1+0x550] ;  /* 0x0005500001b07983 */ /* 0x000ee80000100a00 */
[----:B------:R-:W-:Y:S04]  /*16ec0*/  LDGSTS.E [R11+0x3200], desc[UR18][R162.64], P6 ;  /* 0x03200000a20b7fae */ /* 0x000fe8000b121852 */
[----:B------:R-:W3:Y:S04]  /*16ed0*/  LDL.64 R174, [R1+0x510] ;  /* 0x0005100001ae7983 */ /* 0x000ee80000100a00 */
[----:B------:R-:W-:Y:S04]  /*16ee0*/  LDGSTS.E [R11+0x3600], desc[UR18][R160.64], P6 ;  /* 0x03600000a00b7fae */ /* 0x000fe8000b121852 */
[----:B------:R-:W3:Y:S04]  /*16ef0*/  LDL.64 R162, [R1+0x4d0] ;  /* 0x0004d00001a27983 */ /* 0x000ee80000100a00 */
[----:B------:R-:W-:Y:S04]  /*16f00*/  LDGSTS.E [R11+0x3a00], desc[UR18][R158.64], P6 ;  /* 0x03a000009e0b7fae */ /* 0x000fe8000b121852 */
[----:B------:R-:W3:Y:S04]  /*16f10*/  LDL.64 R160, [R1+0x490] ;  /* 0x0004900001a07983 */ /* 0x000ee80000100a00 */
[----:B------:R-:W3:Y:S04]  /*16f20*/  LDL.64 R196, [R1+0x3d0] ;  /* 0x0003d00001c47983 */ /* 0x000ee80000100a00 */
[----:B------:R-:W3:Y:S04]  /*16f30*/  LDL.64 R158, [R1+0x450] ;  /* 0x00045000019e7983 */ /* 0x000ee80000100a00 */
[----:B------:R-:W3:Y:S04]  /*16f40*/  LDL.64 R22, [R1+0x390] ;  /* 0x0003900001167983 */ /* 0x000ee80000100a00 */
[----:B--2---:R-:W-:Y:S04]  /*16f50*/  LDGSTS.E [R11+0x3e00], desc[UR18][R186.64], P6 ;  /* 0x03e00000ba0b7fae */ /* 0x004fe8000b121852 */
[----:B------:R1:W-:Y:S04]  /*16f60*/  STL.64 [R1+0x13f8], R186 ;  /* 0x0013f8ba01007387 */ /* 0x0003e80000100a00 */
[----:B------:R-:W-:Y:S04]  /*16f70*/  LDGSTS.E [R11+0x4200], desc[UR18][R180.64], P6 ;  /* 0x04200000b40b7fae */ /* 0x000fe8000b121852 */
[----:B------:R-:W-:Y:S04]  /*16f80*/  LDGSTS.E [R11+0x4600], desc[UR18][R200.64], P6 ;  /* 0x04600000c80b7fae */ /* 0x000fe8000b121852 */
[----:B-1----:R-:W2:Y:S04]  /*16f90*/  LDL.LU.64 R186, [R1+0x280] ;  /* 0x0002800001ba7983 */ /* 0x002ea80000300a00 */
        /* <DEDUP_REMOVED lines=17> */
[----:B----4-:R-:W-:Y:S04]  /*170b0*/  LDGSTS.E [R11+0x6a00], desc[UR18][R156.64], P6 ;  /* 0x06a000009c0b7fae */ /* 0x010fe8000b121852 */
        /* <DEDUP_REMOVED lines=11> */
[----:B-1----:R-:W4:Y:S04]  /*17170*/  LDL.LU.64 R188, [R1+0x300] ;  /* 0x0003000001bc7983 */ /* 0x002f280000300a00 */
[----:B------:R1:W-:Y:S04]  /*17180*/  STL.64 [R1+0x1440], R204 ;  /* 0x001440cc01007387 */ /* 0x0003e80000100a00 */
[----:B-1----:R-:W4:Y:S04]  /*17190*/  LDL.LU.64 R204, [R1+0x308] ;  /* 0x0003080001cc7983 */ /* 0x002f280000300a00 */
[----:B------:R1:W-:Y:S01]  /*171a0*/  STL.64 [R1+0x1448], R220 ;  /* 0x001448dc01007387 */ /* 0x0003e20000100a00 */
[----:B------:R-:W-:-:S03]  /*171b0*/  LOP3.LUT R242, R4, 0x50, RZ, 0x3c, !PT ;  /* 0x0000005004f27812 */ /* 0x000fc600078e3cff */
[----:B-1----:R-:W4:Y:S04]  /*171c0*/  LDL.LU.64 R220, [R1+0x310] ;  /* 0x0003100001dc7983 */ /* 0x002f280000300a00 */
[----:B------:R1:W-:Y:S04]  /*171d0*/  STL.64 [R1+0x1450], R236 ;  /* 0x001450ec01007387 */ /* 0x0003e80000100a00 */
[----:B-1----:R-:W2:Y:S01]  /*171e0*/  LDL.64 R236, [R1+0x410] ;  /* 0x0004100001ec7983 */ /* 0x002ea20000100a00 */
[----:B------:R-:W-:-:S03]  /*171f0*/  VIADD R242, R242, UR7 ;  /* 0x00000007f2f27c36 */ /* 0x000fc60008000000 */
[----:B------:R1:W-:Y:S04]  /*17200*/  STL.64 [R1+0x1270], R10 ;  /* 0x0012700a01007387 */ /* 0x0003e80000100a00 */
[----:B-1----:R-:W4:Y:S04]  /*17210*/  LDL.LU.64 R10, [R1+0x1d0] ;  /* 0x0001d000010a7983 */ /* 0x002f280000300a00 */
[----:B---3--:R-:W-:Y:S04]  /*17220*/  LDGSTS.E [R242+0x280], desc[UR18][R190.64], P6 ;  /* 0x00280000bef27fae */ /* 0x008fe8000b121852 */
[----:B------:R-:W-:Y:S04]  /*17230*/  LDGSTS.E [R242+0x680], desc[UR18][R178.64], P6 ;  /* 0x00680000b2f27fae */ /* 0x000fe8000b121852 */
[----:B------:R-:W3:Y:S04]  /*17240*/  LDL.LU.64 R190, [R1+0x1530] ;  /* 0x0015300001be7983 */ /* 0x000ee80000300a00 */
[----:B------:R-:W3:Y:S04]  /*17250*/  LDL.LU.64 R178, [R1+0x1528] ;  /* 0x0015280001b27983 */ /* 0x000ee80000300a00 */
[----:B------:R-:W-:Y:S04]  /*17260*/  LDGSTS.E [R242+0xa80], desc[UR18][R176.64], P6 ;  /* 0x00a80000b0f27fae */ /* 0x000fe8000b121852 */
[----:B------:R-:W-:Y:S04]  /*17270*/  LDGSTS.E [R242+0xe80], desc[UR18][R174.64], P6 ;  /* 0x00e80000aef27fae */ /* 0x000fe8000b121852 */
[----:B------:R-:W-:Y:S04]  /*17280*/  LDGSTS.E [R242+0x1280], desc[UR18][R162.64], P6 ;  /* 0x01280000a2f27fae */ /* 0x000fe8000b121852 */
[----:B------:R-:W3:Y:S04]  /*17290*/  LDL.LU.64 R176, [R1+0x1520] ;  /* 0x0015200001b07983 */ /* 0x000ee80000300a00 */
[----:B------:R-:W3:Y:S04]  /*172a0*/  LDL.LU.64 R174, [R1+0x1518] ;  /* 0x0015180001ae7983 */ /* 0x000ee80000300a00 */
[----:B------:R-:W3:Y:S04]  /*172b0*/  LDL.LU.64 R162, [R1+0x1510] ;  /* 0x0015100001a27983 */ /* 0x000ee80000300a00 */
[----:B------:R-:W-:Y:S04]  /*172c0*/  LDGSTS.E [R242+0x1680], desc[UR18][R160.64], P6 ;  /* 0x01680000a0f27fae */ /* 0x000fe8000b121852 */
[----:B------:R-:W-:Y:S04]  /*172d0*/  LDGSTS.E [R242+0x1a80], desc[UR18][R158.64], P6 ;  /* 0x01a800009ef27fae */ /* 0x000fe8000b121852 */
[----:B------:R-:W3:Y:S04]  /*172e0*/  LDL.LU.64 R160, [R1+0x1508] ;  /* 0x0015080001a07983 */ /* 0x000ee80000300a00 */
[----:B------:R-:W3:Y:S04]  /*172f0*/  LDL.LU.64 R158, [R1+0x1500] ;  /* 0x00150000019e7983 */ /* 0x000ee80000300a00 */
[----:B--2---:R-:W-:Y:S04]  /*17300*/  LDGSTS.E [R242+0x1e80], desc[UR18][R236.64], P6 ;  /* 0x01e80000ecf27fae */ /* 0x004fe8000b121852 */
[----:B------:R-:W-:Y:S04]  /*17310*/  LDGSTS.E [R242+0x2280], desc[UR18][R196.64], P6 ;  /* 0x02280000c4f27fae */ /* 0x000fe8000b121852 */
[----:B------:R-:W-:Y:S04]  /*17320*/  LDGSTS.E [R242+0x2680], desc[UR18][R22.64], P6 ;  /* 0x0268000016f27fae */ /* 0x000fe8000b121852 */
[----:B------:R-:W-:Y:S04]  /*17330*/  LDGSTS.E [R242+0x2a80], desc[UR18][R182.64], P6 ;  /* 0x02a80000b6f27fae */ /* 0x000fe8000b121852 */
[----:B----4-:R-:W-:Y:S04]  /*17340*/  LDGSTS.E [R242+0x2e80], desc[UR18][R220.64], P6 ;  /* 0x02e80000dcf27fae */ /* 0x010fe8000b121852 */
[----:B------:R-:W2:Y:S04]  /*17350*/  LDL.64 R22, [R1+0x508] ;  /* 0x0005080001167983 */ /* 0x000ea80000100a00 */
[----:B------:R-:W4:Y:S04]  /*17360*/  LDL.LU.64 R236, [R1+0x3c8] ;  /* 0x0003c80001ec7983 */ /* 0x000f280000300a00 */
[----:B------:R-:W4:Y:S04]  /*17370*/  LDL.LU.64 R196, [R1+0x3c0] ;  /* 0x0003c00001c47983 */ /* 0x000f280000300a00 */
        /* <DEDUP_REMOVED lines=19> */
[----:B-1----:R-:W2:Y:S04]  /*174b0*/  LDL.64 R234, [R1+0x548] ;  /* 0x0005480001ea7983 */ /* 0x002ea80000100a00 */
[----:B------:R1:W-:Y:S04]  /*174c0*/  STL.64 [R1+0x1480], R170 ;  /* 0x001480aa01007387 */ /* 0x0003e80000100a00 */
[----:B------:R-:W-:Y:S04]  /*174d0*/  LDGSTS.E [R242+0x5a80], desc[UR18][R92.64], P6 ;  /* 0x05a800005cf27fae */ /* 0x000fe8000b121852 */
[----:B------:R-:W-:Y:S04]  /*174e0*/  LDGSTS.E [R242+0x5e80], desc[UR18][R108.64], P6 ;  /* 0x05e800006cf27fae */ /* 0x000fe8000b121852 */
[----:B-1----:R-:W4:Y:S04]  /*174f0*/  LDL.64 R170, [R1+0x588] ;  /* 0x0005880001aa7983 */ /* 0x002f280000100a00 */
[----:B------:R1:W-:Y:S04]  /*17500*/  STL.64 [R1+0x1488], R10 ;  /* 0x0014880a01007387 */ /* 0x0003e80000100a00 */
[----:B------:R-:W-:Y:S04]  /*17510*/  LDGSTS.E [R242+0x6280], desc[UR18][R124.64], P6 ;  /* 0x062800007cf27fae */ /* 0x000fe8000b121852 */
[----:B------:R-:W-:Y:S04]  /*17520*/  LDGSTS.E [R242+0x6680], desc[UR18][R140.64], P6 ;  /* 0x066800008cf27fae */ /* 0x000fe8000b121852 */
[----:B-1----:R-:W2:Y:S04]  /*17530*/  LDL.LU.64 R10, [R1+0x480] ;  /* 0x00048000010a7983 */ /* 0x002ea80000300a00 */
[----:B------:R1:W-:Y:S04]  /*17540*/  STL.64 [R1+0x1490], R184 ;  /* 0x001490b801007387 */ /* 0x0003e80000100a00 */
[----:B---3--:R-:W-:Y:S04]  /*17550*/  LDGSTS.E [R242+0x6a80], desc[UR18][R158.64], P6 ;  /* 0x06a800009ef27fae */ /* 0x008fe8000b121852 */
[----:B------:R-:W-:Y:S04]  /*17560*/  LDGSTS.E [R242+0x6e80], desc[UR18][R174.64], P6 ;  /* 0x06e80000aef27fae */ /* 0x000fe8000b121852 */
[----:B-1----:R-:W3:Y:S04]  /*17570*/  LDL.LU.64 R184, [R1+0x488] ;  /* 0x0004880001b87983 */ /* 0x002ee80000300a00 */
[----:B------:R1:W-:Y:S04]  /*17580*/  STL.64 [R1+0x1498], R230 ;  /* 0x001498e601007387 */ /* 0x0003e80000100a00 */
[----:B------:R-:W-:Y:S04]  /*17590*/  LDGSTS.E [R242+0x7280], desc[UR18][R190.64], P6 ;  /* 0x07280000bef27fae */ /* 0x000fe8000b121852 */
[----:B------:R-:W-:Y:S04]  /*175a0*/  LDGSTS.E [R242+0x7680], desc[UR18][R206.64], P6 ;  /* 0x07680000cef27fae */ /* 0x000fe8000b121852 */
[----:B-1----:R-:W4:Y:S04]  /*175b0*/  LDL.64 R230, [R1+0x5c8] ;  /* 0x0005c80001e67983 */ /* 0x002f280000100a00 */
[----:B------:R1:W-:Y:S04]  /*175c0*/  STL.64 [R1+0x14a0], R228 ;  /* 0x0014a0e401007387 */ /* 0x0003e80000100a00 */
[----:B------:R-:W-:Y:S01]  /*175d0*/  LDGSTS.E [R242+0x7a80], desc[UR18][R222.64], P6 ;  /* 0x07a80000def27fae */ /* 0x000fe2000b121852 */
[----:B------:R-:W-:-:S03]  /*175e0*/  LOP3.LUT R243, R4, 0x60, RZ, 0x3c, !PT ;  /* 0x0000006004f37812 */ /* 0x000fc600078e3cff */
[----:B------:R-:W-:Y:S04]  /*175f0*/  LDGSTS.E [R242+0x7e80], desc[UR18][R238.64], P6 ;  /* 0x07e80000eef27fae */ /* 0x000fe8000b121852 */
[----:B-1----:R-:W3:Y:S04]  /*17600*/  LDL.LU.64 R228, [R1+0x408] ;  /* 0x0004080001e47983 */ /* 0x002ee80000300a00 */
[----:B------:R-:W-:Y:S04]  /*17610*/  STL.64 [R1+0x14a8], R158 ;  /* 0x0014a89e01007387 */ /* 0x000fe80000100a00 */
[----:B------:R1:W-:Y:S04]  /*17620*/  STL.64 [R1+0x14b0], R174 ;  /* 0x0014b0ae01007387 */ /* 0x0003e80000100a00 */
[----:B-1----:R-:W3:Y:S04]  /*17630*/  LDL.LU.64 R174, [R1+0x440] ;  /* 0x0004400001ae7983 */ /* 0x002ee80000300a00 */
[----:B------:R1:W-:Y:S04]  /*17640*/  STL.64 [R1+0x14b8], R190 ;  /* 0x0014b8be01007387 */ /* 0x0003e80000100a00 */
[----:B-1----:R-:W3:Y:S04]  /*17650*/  LDL.LU.64 R190, [R1+0x448] ;  /* 0x0004480001be7983 */ /* 0x002ee80000300a00 */
[----:B------:R1:W-:Y:S04]  /*17660*/  STL.64 [R1+0x14c0], R206 ;  /* 0x0014c0ce01007387 */ /* 0x0003e80000100a00 */
[----:B-1----:R-:W3:Y:S04]  /*17670*/  LDL.LU.64 R206, [R1+0x4c0] ;  /* 0x0004c00001ce7983 */ /* 0x002ee80000300a00 */
[----:B------:R1:W-:Y:S04]  /*17680*/  STL.64 [R1+0x14c8], R222 ;  /* 0x0014c8de01007387 */ /* 0x0003e80000100a00 */
[----:B-1----:R-:W3:Y:S01]  /*17690*/  LDL.LU.64 R222, [R1+0x4c8] ;  /* 0x0004c80001de7983 */ /* 0x002ee20000300a00 */
[----:B------:R-:W-:-:S03]  /*176a0*/  VIADD R243, R243, UR7 ;  /* 0x00000007f3f37c36 */ /* 0x000fc60008000000 */
[----:B------:R1:W-:Y:S04]  /*176b0*/  STL.64 [R1+0x14d0], R238 ;  /* 0x0014d0ee01007387 */ /* 0x0003e80000100a00 */
[----:B-1----:R-:W3:Y:S04]  /*176c0*/  LDL.LU.64 R238, [R1+0x500] ;  /* 0x0005000001ee7983 */ /* 0x002ee80000300a00 */
[----:B------:R-:W3:Y:S04]  /*176d0*/  LDL.LU.64 R158, [R1+0x660] ;  /* 0x00066000019e7983 */ /* 0x000ee80000300a00 */
[----:B----4-:R-:W-:Y:S04]  /*176e0*/  LDGSTS.E [R243+0x300], desc[UR18][R230.64], P6 ;  /* 0x00300000e6f37fae */ /* 0x010fe8000b121852 */
[----:B------:R-:W-:Y:S04]  /*176f0*/  LDGSTS.E [R243+0x700], desc[UR18][R170.64], P6 ;  /* 0x00700000aaf37fae */ /* 0x000fe8000b121852 */
[----:B--2---:R-:W-:Y:S04]  /*17700*/  LDGSTS.E [R243+0xb00], desc[UR18][R234.64], P6 ;  /* 0x00b00000eaf37fae */ /* 0x004fe8000b121852 */
[----:B------:R-:W-:Y:S04]  /*17710*/  LDGSTS.E [R243+0xf00], desc[UR18][R22.64], P6 ;  /* 0x00f0000016f37fae */ /* 0x000fe8000b121852 */
[----:B------:R-:W2:Y:S04]  /*17720*/  LDL.LU.64 R170, [R1+0x658] ;  /* 0x0006580001aa7983 */ /* 0x000ea80000300a00 */
[----:B------:R-:W4:Y:S04]  /*17730*/  LDL.LU.64 R230, [R1+0xb0] ;  /* 0x0000b00001e67983 */ /* 0x000f280000300a00 */
[----:B------:R-:W4:Y:S04]  /*17740*/  LDL.LU.64 R234, [R1+0x38] ;  /* 0x0000380001ea7983 */ /* 0x000f280000300a00 */
[----:B---3--:R-:W-:Y:S04]  /*17750*/  LDGSTS.E [R243+0x1300], desc[UR18][R222.64], P6 ;  /* 0x01300000def37fae */ /* 0x008fe8000b121852 */
[----:B------:R-:W-:Y:S04]  /*17760*/  LDGSTS.E [R243+0x1700], desc[UR18][R184.64], P6 ;  /* 0x01700000b8f37fae */ /* 0x000fe8000b121852 */
[----:B------:R-:W-:Y:S04]  /*17770*/  LDGSTS.E [R243+0x1b00], desc[UR18][R190.64], P6 ;  /* 0x01b00000bef37fae */ /* 0x000fe8000b121852 */
[----:B------:R1:W-:Y:S04]  /*17780*/  STL.64 [R1+0x14d8], R222 ;  /* 0x0014d8de01007387 */ /* 0x0003e80000100a00 */
[----:B------:R-:W-:Y:S04]  /*17790*/  LDGSTS.E [R243+0x1f00], desc[UR18][R228.64], P6 ;  /* 0x01f00000e4f37fae */ /* 0x000fe8000b121852 */
[----:B------:R-:W-:Y:S04]  /*177a0*/  LDGSTS.E [R243+0x2300], desc[UR18][R236.64], P6 ;  /* 0x02300000ecf37fae */ /* 0x000fe8000b121852 */
[----:B-1----:R-:W3:Y:S04]  /*177b0*/  LDL.LU.64 R222, [R1+0xb8] ;  /* 0x0000b80001de7983 */ /* 0x002ee80000300a00 */
        /* <DEDUP_REMOVED lines=11> */
[----:B-1----:R-:W3:Y:S04]  /*17870*/  LDL.LU.64 R228, [R1+0x580] ;  /* 0x0005800001e47983 */ /* 0x002ee80000300a00 */
        /* <DEDUP_REMOVED lines=17> */
[----:B------:R1:W-:Y:S04]  /*17990*/  STL.64 [R1+0x1238], R242 ;  /* 0x001238f201007387 */ /* 0x0003e80000100a00 */
[----:B-1----:R-:W2:Y:S01]  /*179a0*/  LDL.LU.64 R242, [R1+0x100] ;  /* 0x0001000001f27983 */ /* 0x002ea20000300a00 */
[----:B------:R-:W-:-:S02]  /*179b0*/  LOP3.LUT R251, R4, 0x70, RZ, 0x3c, !PT ;  /* 0x0000007004fb7812 */ /* 0x000fc400078e3cff */
[----:B------:R-:W-:-:S03]  /*179c0*/  ISETP.NE.U32.AND P3, PT, R5, RZ, PT ;  /* 0x000000ff0500720c */ /* 0x000fc60003f65070 */
[----:B------:R-:W-:Y:S02]  /*179d0*/  VIADD R5, R251, UR7 ;  /* 0x00000007fb057c36 */ /* 0x000fe40008000000 */
[----:B------:R-:W-:-:S03]  /*179e0*/  IMAD.U32 R251, RZ, RZ, UR15 ;  /* 0x0000000ffffb7e24 */ /* 0x000fc6000f8e00ff */
[----:B------:R1:W-:Y:S04]  /*179f0*/  STL.64 [R1+0x1208], R4 ;  /* 0x0012080401007387 */ /* 0x0003e80000100a00 */
[----:B----4-:R-:W-:Y:S04]  /*17a00*/  LDGSTS.E [R5+0x380], desc[UR18][R190.64], P6 ;  /* 0x00380000be057fae */ /* 0x010fe8000b121852 */
[----:B---3--:R-:W-:Y:S04]  /*17a10*/  LDGSTS.E [R5+0x780], desc[UR18][R228.64], P6 ;  /* 0x00780000e4057fae */ /* 0x008fe8000b121852 */
[----:B--2---:R-:W-:Y:S04]  /*17a20*/  LDGSTS.E [R5+0xb80], desc[UR18][R184.64], P6 ;  /* 0x00b80000b8057fae */ /* 0x004fe8000b121852 */
        /* <DEDUP_REMOVED lines=28> */
[----:B------:R1:W-:Y:S04]  /*17bf0*/  LDGSTS.E [R5+0x7f80], desc[UR18][R142.64], P6 ;  /* 0x07f800008e057fae */ /* 0x0003e8000b121852 */
[----:B------:R-:W0:Y:S01]  /*17c00*/  LDGDEPBAR ;  /* 0x00000000000079af */ /* 0x000e220000000000 */
[C---:B-1----:R-:W-:Y:S01]  /*17c10*/  IMAD.WIDE R4, R251.reuse, 0x4, R158 ;  /* 0x00000004fb047825 */ /* 0x042fe200078e029e */
[----:B------:R-:W-:Y:S03]  /*17c20*/  BAR.SYNC.DEFER_BLOCKING 0x0 ;  /* 0x0000000000007b1d */ /* 0x000fe60000010000 */
[----:B------:R-:W-:-:S03]  /*17c30*/  IMAD.WIDE R158, R251, 0x4, R170 ;  /* 0x00000004fb9e7825 */ /* 0x000fc600078e02aa */
[----:B------:R-:W2:Y:S04]  /*17c40*/  LDL.LU.64 R170, [R1+0x30] ;  /* 0x0000300001aa7983 */ /* 0x000ea80000300a00 */
[----:B------:R1:W-:Y:S04]  /*17c50*/  STL.64 [R1+0x6f0], R4 ;  /* 0x0006f00401007387 */ /* 0x0003e80000100a00 */
[----:B------:R3:W-:Y:S04]  /*17c60*/  STL.64 [R1+0x6e8], R158 ;  /* 0x0006e89e01007387 */ /* 0x0007e80000100a00 */
[----:B------:R-:W-:Y:S01]  /*17c70*/  @!PT LDS RZ, [RZ] ;  /* 0x00000000fffff984 */ /* 0x000fe20000000800 */
[----:B------:R-:W-:Y:S01]  /*17c80*/  @!PT LDS RZ, [RZ] ;  /* 0x00000000fffff984 */ /* 0x000fe20000000800 */
[----:B------:R-:W-:Y:S01]  /*17c90*/  @!PT LDS RZ, [RZ] ;  /* 0x00000000fffff984 */ /* 0x000fe20000000800 */
[----:B------:R1:W-:Y:S04]  /*17ca0*/  LDGSTS.E [R244+-0x58000], desc[UR18][R4.64], P4 ;  /* 0xa800000004f47fae */ /* 0x0003e8000a121852 */
[----:B------:R-:W-:Y:S01]  /*17cb0*/  LDGSTS.E [R244+-0x57ff8], desc[UR18][R158.64], P5 ;  /* 0xa80080009ef47fae */ /* 0x000fe2000a921852 */
[----:B-1----:R-:W-:-:S04]  /*17cc0*/  IMAD.WIDE R4, R251, 0x4, R222 ;  /* 0x00000004fb047825 */ /* 0x002fc800078e02de */
[C---:B------:R-:W-:Y:S01]  /*17cd0*/  IMAD.WIDE R222, R251.reuse, 0x4, R230 ;  /* 0x00000004fbde7825 */ /* 0x040fe200078e02e6 */
[----:B------:R1:W-:Y:S04]  /*17ce0*/  STL.64 [R1+0x6e0], R4 ;  /* 0x0006e00401007387 */ /* 0x0003e80000100a00 */
[----:B------:R1:W-:Y:S04]  /*17cf0*/  LDGSTS.E [R244+-0x56000], desc[UR18][R4.64], P3 ;  /* 0xaa00000004f47fae */ /* 0x0003e80009921852 */
[----:B------:R-:W-:Y:S04]  /*17d00*/  STL.64 [R1+0x6d8], R222 ;  /* 0x0006d8de01007387 */ /* 0x000fe80000100a00 */
[----:B---3--:R-:W3:Y:S01]  /*17d10*/  LDL.LU.64 R158, [R1+0x650] ;  /* 0x00065000019e7983 */ /* 0x008ee20000300a00 */
[----:B-1----:R-:W-:-:S05]  /*17d20*/  IMAD.WIDE R4, R251, 0x4, R234 ;  /* 0x00000004fb047825 */ /* 0x002fca00078e02ea */
[----:B------:R2:W-:Y:S04]  /*17d30*/  STL.64 [R1+0x6d0], R4 ;  /* 0x0006d00401007387 */ /* 0x0005e80000100a00 */
[----:B------:R-:W4:Y:S01]  /*17d40*/  LDL.LU.64 R234, [R1+0x648] ;  /* 0x0006480001ea7983 */ /* 0x000f220000300a00 */
[----:B------:R-:W-:Y:S02]  /*17d50*/  LOP3.LUT R23, R3, 0x42, RZ, 0xfc, !PT ;  /* 0x0000004203177812 */ /* 0x000fe400078efcff */
[----:B------:R-:W-:Y:S02]  /*17d60*/  SEL R252, R252, RZ, P0 ;  /* 0x000000fffcfc7207 */ /* 0x000fe40000000000 */
[----:B------:R-:W-:Y:S02]  /*17d70*/  ISETP.GE.AND P6, PT, R23, UR4, PT ;  /* 0x0000000417007c0c */ /* 0x000fe4000bfc6270 */
[----:B------:R-:W-:-:S02]  /*17d80*/  SEL R23, RZ, 0x4, P1 ;  /* 0x00000004ff177807 */ /* 0x000fc40000800000 */
[----:B------:R-:W-:Y:S02]  /*17d90*/  ISETP.NE.U32.AND P1, PT, R252, RZ, PT ;  /* 0x000000fffc00720c */ /* 0x000fe40003f25070 */
[----:B------:R-:W-:Y:S02]  /*17da0*/  SEL R252, R23, RZ, P0 ;  /* 0x000000ff17fc7207 */ /* 0x000fe40000000000 */
[----:B------:R-:W-:Y:S02]  /*17db0*/  LOP3.LUT R23, R3, 0x60, RZ, 0xfc, !PT ;  /* 0x0000006003177812 */ /* 0x000fe400078efcff */
[----:B------:R-:W-:Y:S02]  /*17dc0*/  SEL R22, RZ, 0x4, P6 ;  /* 0x00000004ff167807 */ /* 0x000fe40003000000 */
[----:B------:R-:W-:Y:S02]  /*17dd0*/  ISETP.GE.AND P6, PT, R23, UR4, PT ;  /* 0x0000000417007c0c */ /* 0x000fe4000bfc6270 */
[----:B------:R-:W-:-:S02]  /*17de0*/  ISETP.NE.U32.AND P4, PT, R252, RZ, PT ;  /* 0x000000fffc00720c */ /* 0x000fc40003f85070 */
[C---:B------:R-:W-:Y:S01]  /*17df0*/  LOP3.LUT R23, R3.reuse, 0x62, RZ, 0xfc, !PT ;  /* 0x0000006203177812 */ /* 0x040fe200078efcff */
[----:B------:R-:W-:Y:S01]  /*17e00*/  LDGSTS.E [R244+-0x55ff8], desc[UR18][R222.64], P1 ;  /* 0xaa008000def47fae */ /* 0x000fe20008921852 */
[----:B------:R-:W-:Y:S02]  /*17e10*/  SEL R252, R22, RZ, P0 ;  /* 0x000000ff16fc7207 */ /* 0x000fe40000000000 */
[----:B------:R-:W-:Y:S02]  /*17e20*/  LOP3.LUT R22, R3, 0x4, RZ, 0xfc, !PT ;  /* 0x0000000403167812 */ /* 0x000fe400078efcff */
[----:B------:R-:W-:Y:S02]  /*17e30*/  ISETP.GE.AND P5, PT, R23, UR4, PT ;  /* 0x0000000417007c0c */ /* 0x000fe4000bfa6270 */
[----:B------:R-:W-:Y:S02]  /*17e40*/  ISETP.NE.U32.AND P3, PT, R252, RZ, PT ;  /* 0x000000fffc00720c */ /* 0x000fe40003f65070 */
[----:B------:R-:W-:Y:S01]  /*17e50*/  LOP3.LUT R23, R3, 0x6, RZ, 0xfc, !PT ;  /* 0x0000000603177812 */ /* 0x000fe200078efcff */
[----:B------:R2:W-:Y:S01]  /*17e60*/  LDGSTS.E [R244+-0x54000], desc[UR18][R4.64], P4 ;  /* 0xac00000004f47fae */ /* 0x0005e2000a121852 */
[----:B------:R-:W-:-:S02]  /*17e70*/  SEL R252, RZ, 0x4, P6 ;  /* 0x00000004fffc7807 */ /* 0x000fc40003000000 */
[----:B------:R-:W-:Y:S02]  /*17e80*/  ISETP.GE.AND P6, PT, R22, UR4, PT ;  /* 0x0000000416007c0c */ /* 0x000fe4000bfc6270 */
[----:B------:R-:W-:Y:S02]  /*17e90*/  SEL R22, RZ, 0x4, P5 ;  /* 0x00000004ff167807 */ /* 0x000fe40002800000 */
[----:B------:R-:W-:Y:S02]  /*17ea0*/  ISETP.GE.AND P5, PT, R23, UR4, PT ;  /* 0x0000000417007c0c */ /* 0x000fe4000bfa6270 */
[----:B------:R-:W-:Y:S02]  /*17eb0*/  SEL R23, R252, RZ, P0 ;  /* 0x000000fffc177207 */ /* 0x000fe40000000000 */
[----:B------:R-:W-:Y:S02]  /*17ec0*/  SEL R252, RZ, 0x4, P6 ;  /* 0x00000004fffc7807 */ /* 0x000fe40003000000 */
[----:B------:R-:W-:-:S02]  /*17ed0*/  SEL R22, R22, RZ, P0 ;  /* 0x000000ff16167207 */ /* 0x000fc40000000000 */
[----:B------:R-:W-:Y:S02]  /*17ee0*/  ISETP.NE.U32.AND P6, PT, R23, RZ, PT ;  /* 0x000000ff1700720c */ /* 0x000fe40003fc5070 */
[----:B------:R-:W-:Y:S02]  /*17ef0*/  ISETP.NE.U32.AND P1, PT, R22, RZ, PT ;  /* 0x000000ff1600720c */ /* 0x000fe40003f25070 */
[----:B------:R-:W-:Y:S02]  /*17f00*/  LOP3.LUT R23, R3, 0x24, RZ, 0xfc, !PT ;  /* 0x0000002403177812 */ /* 0x000fe400078efcff */
[----:B------:R-:W-:Y:S02]  /*17f10*/  SEL R22, RZ, 0x4, P5 ;  /* 0x00000004ff167807 */ /* 0x000fe40002800000 */
[----:B------:R-:W-:Y:S01]  /*17f20*/  SEL R252, R252, RZ, P0 ;  /* 0x000000fffcfc7207 */ /* 0x000fe20000000000 */
[----:B------:R-:W-:Y:S01]  /*17f30*/  IMAD.WIDE R230, R251, 0x4, R42 ;  /* 0x00000004fbe67825 */ /* 0x000fe200078e022a */
[----:B------:R-:W-:-:S02]  /*17f40*/  ISETP.GE.AND P5, PT, R23, UR4, PT ;  /* 0x0000000417007c0c */ /* 0x000fc4000bfa6270 */
[----:B------:R-:W-:Y:S02]  /*17f50*/  ISETP.NE.U32.AND P4, PT, R252, RZ, PT ;  /* 0x000000fffc00720c */ /* 0x000fe40003f85070 */
[----:B------:R-:W-:Y:S01]  /*17f60*/  SEL R252, R22, RZ, P0 ;  /* 0x000000ff16fc7207 */ /* 0x000fe20000000000 */
[C---:B--2---:R-:W-:Y:S02]  /*17f70*/  IMAD.WIDE R4, R251.reuse, 0x4, R170 ;  /* 0x00000004fb047825 */ /* 0x044fe400078e02aa */
[----:B------:R-:W2:Y:S04]  /*17f80*/  LDL.LU.64 R170, [R1+0xa8] ;  /* 0x0000a80001aa7983 */ /* 0x000ea80000300a00 */
[----:B------:R1:W-:Y:S04]  /*17f90*/  STL.64 [R1+0x6c8], R4 ;  /* 0x0006c80401007387 */ /* 0x0003e80000100a00 */
[----:B------:R1:W-:Y:S04]  /*17fa0*/  LDGSTS.E [R244+-0x53ff8], desc[UR18][R4.64], P3 ;  /* 0xac00800004f47fae */ /* 0x0003e80009921852 */
[----:B------:R-:W2:Y:S04]  /*17fb0*/  LDL.LU.64 R22, [R1+0xa0] ;  /* 0x0000a00001167983 */ /* 0x000ea80000300a00 */
[----:B------:R3:W-:Y:S01]  /*17fc0*/  STL.64 [R1+0x6c0], R230 ;  /* 0x0006c0e601007387 */ /* 0x0007e20000100a00 */
[----:B-1----:R-:W-:-:S03]  /*17fd0*/  IMAD.WIDE R4, R251, 0x4, R40 ;  /* 0x00000004fb047825 */ /* 0x002fc600078e0228 */
[----:B------:R-:W-:Y:S04]  /*17fe0*/  LDGSTS.E [R244+-0x52000], desc[UR18][R230.64], P6 ;  /* 0xae000000e6f47fae */ /* 0x000fe8000b121852 */
[----:B------:R4:W-:Y:S04]  /*17ff0*/  STL.64 [R1+0x6b8], R4 ;  /* 0x0006b80401007387 */ /* 0x0009e80000100a00 */
[----:B------:R4:W-:Y:S04]  /*18000*/  LDGSTS.E [R244+-0x51ff8], desc[UR18][R4.64], P1 ;  /* 0xae00800004f47fae */ /* 0x0009e80008921852 */
[----:B---3--:R-:W3:Y:S01]  /*18010*/  LDL.LU.64 R230, [R1+0x28] ;  /* 0x0000280001e67983 */ /* 0x008ee20000300a00 */
[----:B----4-:R-:W-:-:S03]  /*18020*/  IMAD.WIDE R4, R251, 0x4, R234 ;  /* 0x00000004fb047825 */ /* 0x010fc600078e02ea */
[----:B------:R-:W4:Y:S01]  /*18030*/  LDL.LU.64 R234, [R1+0x20] ;  /* 0x0000200001ea7983 */ /* 0x000f220000300a00 */
[----:B------:R-:W-:Y:S02]  /*18040*/  LOP3.LUT R223, R3, 0x26, RZ, 0xfc, !PT ;  /* 0x0000002603df7812 */ /* 0x000fe400078efcff */
[----:B------:R-:W-:Y:S02]  /*18050*/  SEL R42, RZ, 0x4, P5 ;  /* 0x00000004ff2a7807 */ /* 0x000fe40002800000 */
[----:B------:R-:W-:Y:S02]  /*18060*/  ISETP.GE.AND P5, PT, R223, UR4, PT ;  /* 0x00000004df007c0c */ /* 0x000fe4000bfa6270 */
[----:B------:R-:W-:Y:S02]  /*18070*/  LOP3.LUT R223, R3, 0x44, RZ, 0xfc, !PT ;  /* 0x0000004403df7812 */ /* 0x000fe400078efcff */
[----:B------:R-:W-:Y:S02]  /*18080*/  ISETP.NE.U32.AND P3, PT, R252, RZ, PT ;  /* 0x000000fffc00720c */ /* 0x000fe40003f65070 */
[----:B------:R-:W-:-:S02]  /*18090*/  ISETP.GE.AND P6, PT, R223, UR4, PT ;  /* 0x00000004df007c0c */ /* 0x000fc4000bfc6270 */
[----:B------:R-:W-:Y:S02]  /*180a0*/  SEL R40, R42, RZ, P0 ;  /* 0x000000ff2a287207 */ /* 0x000fe40000000000 */
[----:B------:R-:W-:Y:S02]  /*180b0*/  LOP3.LUT R222, R3, 0x46, RZ, 0xfc, !PT ;  /* 0x0000004603de7812 */ /* 0x000fe400078efcff */
[----:B------:R-:W-:Y:S01]  /*180c0*/  SEL R42, RZ, 0x4, P5 ;  /* 0x00000004ff2a7807 */ /* 0x000fe20002800000 */
[----:B------:R-:W-:Y:S01]  /*180d0*/  IMAD.WIDE R158, R251, 0x4, R158 ;  /* 0x00000004fb9e7825 */ /* 0x000fe200078e029e */
[----:B------:R-:W-:Y:S02]  /*180e0*/  SEL R41, RZ, 0x4, P6 ;  /* 0x00000004ff297807 */ /* 0x000fe40003000000 */
[----:B------:R-:W-:Y:S02]  /*180f0*/  ISETP.NE.U32.AND P1, PT, R40, RZ, PT ;  /* 0x000000ff2800720c */ /* 0x000fe40003f25070 */
[----:B------:R-:W-:Y:S01]  /*18100*/  LOP3.LUT R223, R3, 0x64, RZ, 0xfc, !PT ;  /* 0x0000006403df7812 */ /* 0x000fe200078efcff */
[----:B------:R1:W-:Y:S01]  /*18110*/  LDGSTS.E [R245+-0x58000], desc[UR18][R158.64], P4 ;  /* 0xa80000009ef57fae */ /* 0x0003e2000a121852 */
[----:B------:R-:W-:-:S02]  /*18120*/  ISETP.GE.AND P5, PT, R222, UR4, PT ;  /* 0x00000004de007c0c */ /* 0x000fc4000bfa6270 */
[----:B------:R-:W-:Y:S01]  /*18130*/  SEL R42, R42, RZ, P0 ;  /* 0x000000ff2a2a7207 */ /* 0x000fe20000000000 */
[----:B------:R1:W-:Y:S01]  /*18140*/  STL.64 [R1+0x6b0], R158 ;  /* 0x0006b09e01007387 */ /* 0x0003e20000100a00 */
[----:B------:R-:W-:Y:S02]  /*18150*/  SEL R41, R41, RZ, P0 ;  /* 0x000000ff29297207 */ /* 0x000fe40000000000 */
[----:B------:R-:W-:Y:S01]  /*18160*/  ISETP.GE.AND P6, PT, R223, UR4, PT ;  /* 0x00000004df007c0c */ /* 0x000fe2000bfc6270 */
[----:B------:R2:W-:Y:S01]  /*18170*/  LDGSTS.E [R245+-0x57ff8], desc[UR18][R4.64], P3 ;  /* 0xa800800004f57fae */ /* 0x0005e20009921852 */
[----:B------:R-:W-:Y:S02]  /*18180*/  SEL R40, RZ, 0x4, P5 ;  /* 0x00000004ff287807 */ /* 0x000fe40002800000 */
[----:B------:R-:W-:Y:S01]  /*18190*/  ISETP.NE.U32.AND P5, PT, R42, RZ, PT ;  /* 0x000000ff2a00720c */ /* 0x000fe20003fa5070 */
[----:B------:R2:W-:Y:S01]  /*181a0*/  STL.64 [R1+0x6a8], R4 ;  /* 0x0006a80401007387 */ /* 0x0005e20000100a00 */
[----:B------:R-:W-:-:S02]  /*181b0*/  ISETP.NE.U32.AND P4, PT, R41, RZ, PT ;  /* 0x000000ff2900720c */ /* 0x000fc40003f85070 */
[----:B-1----:R-:W-:Y:S02]  /*181c0*/  LOP3.LUT R159, R3, 0x66, RZ, 0xfc, !PT ;  /* 0x00000066039f7812 */ /* 0x002fe400078efcff */
[----:B------:R-:W-:Y:S02]  /*181d0*/  SEL R41, RZ, 0x4, P6 ;  /* 0x00000004ff297807 */ /* 0x000fe40003000000 */
[----:B------:R-:W-:Y:S02]  /*181e0*/  SEL R40, R40, RZ, P0 ;  /* 0x000000ff28287207 */ /* 0x000fe40000000000 */
[----:B------:R-:W-:Y:S02]  /*181f0*/  ISETP.GE.AND P6, PT, R159, UR4, PT ;  /* 0x000000049f007c0c */ /* 0x000fe4000bfc6270 */
[----:B------:R-:W-:Y:S02]  /*18200*/  ISETP.NE.U32.AND P3, PT, R40, RZ, PT ;  /* 0x000000ff2800720c */ /* 0x000fe40003f65070 */
[----:B------:R-:W-:-:S02]  /*18210*/  SEL R40, RZ, 0x4, P6 ;  /* 0x00000004ff287807 */ /* 0x000fc40003000000 */
[----:B------:R-:W-:Y:S02]  /*18220*/  SEL R41, R41, RZ, P0 ;  /* 0x000000ff29297207 */ /* 0x000fe40000000000 */
[----:B------:R-:W-:Y:S01]  /*18230*/  SEL R40, R40, RZ, P0 ;  /* 0x000000ff28287207 */ /* 0x000fe20000000000 */
[----:B--2---:R-:W-:Y:S01]  /*18240*/  IMAD.WIDE R4, R251, 0x4, R170 ;  /* 0x00000004fb047825 */ /* 0x004fe200078e02aa */
[----:B------:R-:W-:-:S04]  /*18250*/  LOP3.LUT R171, R3, 0x8, RZ, 0xfc, !PT ;  /* 0x0000000803ab7812 */ /* 0x000fc800078efcff */
[----:B------:R3:W-:Y:S01]  /*18260*/  STL.64 [R1+0x6a0], R4 ;  /* 0x0006a00401007387 */ /* 0x0007e20000100a00 */
[----:B------:R-:W-:-:S03]  /*18270*/  ISETP.GE.AND P6, PT, R171, UR4, PT ;  /* 0x00000004ab007c0c */ /* 0x000fc6000bfc6270 */
[----:B------:R3:W-:Y:S01]  /*18280*/  LDGSTS.E [R245+-0x56000], desc[UR18][R4.64], P1 ;  /* 0xaa00000004f57fae */ /* 0x0007e20008921852 */
[----:B------:R-:W-:Y:S01]  /*18290*/  LOP3.LUT R171, R3, 0xa, RZ, 0xfc, !PT ;  /* 0x0000000a03ab7812 */ /* 0x000fe200078efcff */
[----:B------:R-:W-:Y:S02]  /*182a0*/  IMAD.WIDE R158, R251, 0x4, R22 ;  /* 0x00000004fb9e7825 */ /* 0x000fe400078e0216 */
[----:B------:R-:W2:Y:S01]  /*182b0*/  LDL.LU.64 R22, [R1+0x640] ;  /* 0x0006400001167983 */ /* 0x000ea20000300a00 */
[----:B------:R-:W-:-:S03]  /*182c0*/  LOP3.LUT R170, R3, 0x28, RZ, 0xfc, !PT ;  /* 0x0000002803aa7812 */ /* 0x000fc600078efcff */
[----:B------:R-:W-:Y:S04]  /*182d0*/  STL.64 [R1+0x698], R158 ;  /* 0x0006989e01007387 */ /* 0x000fe80000100a00 */
[----:B------:R-:W-:Y:S01]  /*182e0*/  LDGSTS.E [R245+-0x55ff8], desc[UR18][R158.64], P5 ;  /* 0xaa0080009ef57fae */ /* 0x000fe2000a921852 */
[----:B------:R-:W-:Y:S02]  /*182f0*/  ISETP.GE.AND P5, PT, R171, UR4, PT ;  /* 0x00000004ab007c0c */ /* 0x000fe4000bfa6270 */
[----:B------:R-:W-:Y:S01]  /*18300*/  LOP3.LUT R171, R3, 0x2a, RZ, 0xfc, !PT ;  /* 0x0000002a03ab7812 */ /* 0x000fe200078efcff */
[----:B---3--:R-:W-:Y:S01]  /*18310*/  IMAD.WIDE R4, R251, 0x4, R230 ;  /* 0x00000004fb047825 */ /* 0x008fe200078e02e6 */
[----:B------:R-:W-:-:S04]  /*18320*/  ISETP.NE.U32.AND P1, PT, R41, RZ, PT ;  /* 0x000000ff2900720c */ /* 0x000fc80003f25070 */
[----:B------:R1:W-:Y:S04]  /*18330*/  STL.64 [R1+0x690], R4 ;  /* 0x0006900401007387 */ /* 0x0003e80000100a00 */
[----:B------:R-:W-:Y:S01]  /*18340*/  LDGSTS.E [R245+-0x54000], desc[UR18][R4.64], P4 ;  /* 0xac00000004f57fae */ /* 0x000fe2000a121852 */
[----:B------:R-:W-:Y:S02]  /*18350*/  ISETP.NE.U32.AND P4, PT, R40, RZ, PT ;  /* 0x000000ff2800720c */ /* 0x000fe40003f85070 */
[----:B------:R-:W-:Y:S02]  /*18360*/  SEL R40, RZ, 0x4, P6 ;  /* 0x00000004ff287807 */ /* 0x000fe40003000000 */
[----:B------:R-:W-:Y:S02]  /*18370*/  SEL R41, RZ, 0x4, P5 ;  /* 0x00000004ff297807 */ /* 0x000fe40002800000 */
[----:B------:R-:W-:Y:S01]  /*18380*/  ISETP.GE.AND P6, PT, R170, UR4, PT ;  /* 0x00000004aa007c0c */ /* 0x000fe2000bfc6270 */
[----:B-1----:R-:W3:Y:S01]  /*18390*/  LDL.LU.64 R4, [R1+0x638] ;  /* 0x0006380001047983 */ /* 0x002ee20000300a00 */
[----:B------:R-:W-:Y:S01]  /*183a0*/  ISETP.GE.AND P5, PT, R171, UR4, PT ;  /* 0x00000004ab007c0c */ /* 0x000fe2000bfa6270 */
[----:B----4-:R-:W-:-:S02]  /*183b0*/  IMAD.WIDE R170, R251, 0x4, R234 ;  /* 0x00000004fbaa7825 */ /* 0x010fc400078e02ea */
[----:B------:R-:W4:Y:S04]  /*183c0*/  LDL.LU.64 R158, [R1+0x98] ;  /* 0x00009800019e7983 */ /* 0x000f280000300a00 */
[----:B------:R-:W4:Y:S01]  /*183d0*/  LDL.LU.64 R234, [R1+0x90] ;  /* 0x0000900001ea7983 */ /* 0x000f220000300a00 */
[----:B------:R-:W-:Y:S01]  /*183e0*/  IMAD.WIDE R222, R251, 0x4, R38 ;  /* 0x00000004fbde7825 */ /* 0x000fe200078e0226 */
[----:B------:R-:W-:Y:S02]  /*183f0*/  SEL R39, R41, RZ, P0 ;  /* 0x000000ff29277207 */ /* 0x000fe40000000000 */
[----:B------:R1:W-:Y:S04]  /*18400*/  STL.64 [R1+0x688], R170 ;  /* 0x000688aa01007387 */ /* 0x0003e80000100a00 */
[----:B------:R1:W-:Y:S04]  /*18410*/  LDGSTS.E [R245+-0x53ff8], desc[UR18][R170.64], P3 ;  /* 0xac008000aaf57fae */ /* 0x0003e80009921852 */
[----:B------:R1:W-:Y:S04]  /*18420*/  STL.64 [R1+0x680], R222 ;  /* 0x000680de01007387 */ /* 0x0003e80000100a00 */
[----:B------:R1:W-:Y:S01]  /*18430*/  LDGSTS.E [R245+-0x52000], desc[UR18][R222.64], P1 ;  /* 0xae000000def57fae */ /* 0x0003e20008921852 */
[----:B------:R-:W-:-:S02]  /*18440*/  ISETP.NE.U32.AND P3, PT, R39, RZ, PT ;  /* 0x000000ff2700720c */ /* 0x000fc40003f65070 */
[----:B-1----:R-:W-:Y:S01]  /*18450*/  LOP3.LUT R171, R3, 0x48, RZ, 0xfc, !PT ;  /* 0x0000004803ab7812 */ /* 0x002fe200078efcff */
[----:B------:R-:W4:Y:S01]  /*18460*/  LDL.LU.64 R230, [R1+0x18] ;  /* 0x0000180001e67983 */ /* 0x000f220000300a00 */
[----:B------:R-:W-:Y:S01]  /*18470*/  SEL R39, RZ, 0x4, P5 ;  /* 0x00000004ff277807 */ /* 0x000fe20002800000 */
[----:B------:R-:W-:Y:S01]  /*18480*/  IMAD.WIDE R222, R251, 0x4, R36 ;  /* 0x00000004fbde7825 */ /* 0x000fe200078e0224 */
[----:B------:R-:W-:-:S04]  /*18490*/  ISETP.GE.AND P5, PT, R171, UR4, PT ;  /* 0x00000004ab007c0c */ /* 0x000fc8000bfa6270 */
[----:B------:R-:W-:Y:S01]  /*184a0*/  STL.64 [R1+0x678], R222 ;  /* 0x000678de01007387 */ /* 0x000fe20000100a00 */
[----:B------:R-:W-:-:S03]  /*184b0*/  SEL R40, R40, RZ, P0 ;  /* 0x000000ff28287207 */ /* 0x000fc60000000000 */
[----:B------:R-:W4:Y:S01]  /*184c0*/  LDL.LU.64 R170, [R1+0x10] ;  /* 0x0000100001aa7983 */ /* 0x000f220000300a00 */
[----:B------:R-:W-:Y:S02]  /*184d0*/  SEL R38, RZ, 0x4, P6 ;  /* 0x00000004ff267807 */ /* 0x000fe40003000000 */
[----:B------:R-:W-:Y:S01]  /*184e0*/  ISETP.NE.U32.AND P6, PT, R40, RZ, PT ;  /* 0x000000ff2800720c */ /* 0x000fe20003fc5070 */
[----:B------:R-:W-:Y:S01]  /*184f0*/  LDGSTS.E [R245+-0x51ff8], desc[UR18][R222.64], P4 ;  /* 0xae008000def57fae */ /* 0x000fe2000a121852 */
[----:B--2---:R-:W-:-:S05]  /*18500*/  IMAD.WIDE R22, R251, 0x4, R22 ;  /* 0x00000004fb167825 */ /* 0x004fca00078e0216 */
[----:B------:R1:W-:Y:S04]  /*18510*/  STL.64 [R1+0x670], R22 ;  /* 0x0006701601007387 */ /* 0x0003e80000100a00 */
[----:B------:R-:W-:Y:S04]  /*18520*/  STL.64 [R1+0x11b0], R244 ;  /* 0x0011b0f401007387 */ /* 0x000fe80000100a00 */
[----:B------:R-:W-:Y:S04]  /*18530*/  LDGSTS.E [R246+-0x58000], desc[UR18][R22.64], P6 ;  /* 0xa800000016f67fae */ /* 0x000fe8000b121852 */
[----:B-1----:R-:W2:Y:S01]  /*18540*/  LDL.LU.64 R22, [R1+0x14f8] ;  /* 0x0014f80001167983 */ /* 0x002ea20000300a00 */
[----:B---3--:R-:W-:-:S05]  /*18550*/  IMAD.WIDE R4, R251, 0x4, R4 ;  /* 0x00000004fb047825 */ /* 0x008fca00078e0204 */
[----:B------:R4:W-:Y:S04]  /*18560*/  STL.64 [R1+0x668], R4 ;  /* 0x0006680401007387 */ /* 0x0009e80000100a00 */
[----:B------:R4:W-:Y:S02]  /*18570*/  LDGSTS.E [R246+-0x57ff8], desc[UR18][R4.64], P3 ;  /* 0xa800800004f67fae */ /* 0x0009e40009921852 */
[----:B----4-:R-:W-:Y:S02]  /*18580*/  IMAD.WIDE R4, R251, 0x4, R234 ;  /* 0x00000004fb047825 */ /* 0x010fe400078e02ea */
[----:B------:R-:W3:Y:S01]  /*18590*/  LDL.LU.64 R234, [R1+0x630] ;  /* 0x0006300001ea7983 */ /* 0x000ee20000300a00 */
[----:B------:R-:W-:Y:S02]  /*185a0*/  LOP3.LUT R223, R3, 0x4a, RZ, 0xfc, !PT ;  /* 0x0000004a03df7812 */ /* 0x000fe400078efcff */
[----:B------:R-:W-:-:S02]  /*185b0*/  SEL R38, R38, RZ, P0 ;  /* 0x000000ff26267207 */ /* 0x000fc40000000000 */
[----:B------:R-:W-:Y:S02]  /*185c0*/  SEL R36, RZ, 0x4, P5 ;  /* 0x00000004ff247807 */ /* 0x000fe40002800000 */
[----:B------:R-:W-:Y:S02]  /*185d0*/  SEL R37, R39, RZ, P0 ;  /* 0x000000ff27257207 */ /* 0x000fe40000000000 */
[----:B------:R-:W-:Y:S02]  /*185e0*/  ISETP.GE.AND P5, PT, R223, UR4, PT ;  /* 0x00000004df007c0c */ /* 0x000fe4000bfa6270 */
[----:B------:R-:W-:Y:S02]  /*185f0*/  ISETP.NE.U32.AND P1, PT, R38, RZ, PT ;  /* 0x000000ff2600720c */ /* 0x000fe40003f25070 */
[----:B------:R-:W-:Y:S02]  /*18600*/  LOP3.LUT R223, R3, 0x68, RZ, 0xfc, !PT ;  /* 0x0000006803df7812 */ /* 0x000fe400078efcff */
[----:B------:R-:W-:-:S02]  /*18610*/  ISETP.NE.U32.AND P4, PT, R37, RZ, PT ;  /* 0x000000ff2500720c */ /* 0x000fc40003f85070 */
[----:B------:R-:W-:Y:S01]  /*18620*/  ISETP.GE.AND P6, PT, R223, UR4, PT ;  /* 0x00000004df007c0c */ /* 0x000fe2000bfc6270 */
[----:B------:R-:W-:Y:S01]  /*18630*/  IMAD.WIDE R158, R251, 0x4, R158 ;  /* 0x00000004fb9e7825 */ /* 0x000fe200078e029e */
[----:B------:R-:W-:Y:S02]  /*18640*/  SEL R36, R36, RZ, P0 ;  /* 0x000000ff24247207 */ /* 0x000fe40000000000 */
[----:B------:R-:W-:Y:S02]  /*18650*/  SEL R37, RZ, 0x4, P6 ;  /* 0x00000004ff257807 */ /* 0x000fe40003000000 */
[C---:B------:R-:W-:Y:S02]  /*18660*/  LOP3.LUT R222, R3.reuse, 0x6a, RZ, 0xfc, !PT ;  /* 0x0000006a03de7812 */ /* 0x040fe400078efcff */
[----:B------:R-:W-:Y:S02]  /*18670*/  LOP3.LUT R223, R3, 0xc, RZ, 0xfc, !PT ;  /* 0x0000000c03df7812 */ /* 0x000fe400078efcff */
[----:B------:R-:W-:Y:S01]  /*18680*/  SEL R38, RZ, 0x4, P5 ;  /* 0x00000004ff267807 */ /* 0x000fe20002800000 */
[----:B------:R1:W-:Y:S01]  /*18690*/  STL.64 [R1+0x660], R158 ;  /* 0x0006609e01007387 */ /* 0x0003e20000100a00 */
[----:B------:R-:W-:-:S02]  /*186a0*/  ISETP.NE.U32.AND P3, PT, R36, RZ, PT ;  /* 0x000000ff2400720c */ /* 0x000fc40003f65070 */
[----:B------:R-:W-:Y:S01]  /*186b0*/  SEL R37, R37, RZ, P0 ;  /* 0x000000ff25257207 */ /* 0x000fe20000000000 */
[----:B------:R1:W-:Y:S01]  /*186c0*/  LDGSTS.E [R246+-0x56000], desc[UR18][R158.64], P1 ;  /* 0xaa0000009ef67fae */ /* 0x0003e20008921852 */
[----:B------:R-:W-:Y:S02]  /*186d0*/  ISETP.GE.AND P5, PT, R222, UR4, PT ;  /* 0x00000004de007c0c */ /* 0x000fe4000bfa6270 */
[----:B------:R-:W-:Y:S02]  /*186e0*/  ISETP.GE.AND P6, PT, R223, UR4, PT ;  /* 0x00000004df007c0c */ /* 0x000fe4000bfc6270 */
[----:B------:R-:W-:Y:S01]  /*186f0*/  SEL R38, R38, RZ, P0 ;  /* 0x000000ff26267207 */ /* 0x000fe20000000000 */
[----:B------:R4:W-:Y:S01]  /*18700*/  STL.64 [R1+0x658], R4 ;  /* 0x0006580401007387 */ /* 0x0009e20000100a00 */
[----:B------:R-:W-:Y:S02]  /*18710*/  ISETP.NE.U32.AND P1, PT, R37, RZ, PT ;  /* 0x000000ff2500720c */ /* 0x000fe40003f25070 */
[----:B------:R-:W-:Y:S01]  /*18720*/  SEL R36, RZ, 0x4, P5 ;  /* 0x00000004ff247807 */ /* 0x000fe20002800000 */
[----:B------:R4:W-:Y:S01]  /*18730*/  LDGSTS.E [R246+-0x55ff8], desc[UR18][R4.64], P4 ;  /* 0xaa00800004f67fae */ /* 0x0009e2000a121852 */
[----:B-1----:R-:W-:-:S02]  /*18740*/  LOP3.LUT R159, R3, 0xe, RZ, 0xfc, !PT ;  /* 0x0000000e039f7812 */ /* 0x002fc400078efcff */
[----:B------:R-:W-:Y:S02]  /*18750*/  SEL R37, RZ, 0x4, P6 ;  /* 0x00000004ff257807 */ /* 0x000fe40003000000 */
[----:B------:R-:W-:Y:S02]  /*18760*/  ISETP.NE.U32.AND P5, PT, R38, RZ, PT ;  /* 0x000000ff2600720c */ /* 0x000fe40003fa5070 */
[----:B------:R-:W-:Y:S01]  /*18770*/  ISETP.GE.AND P6, PT, R159, UR4, PT ;  /* 0x000000049f007c0c */ /* 0x000fe2000bfc6270 */
[----:B------:R-:W-:-:S04]  /*18780*/  IMAD.WIDE R158, R251, 0x4, R170 ;  /* 0x00000004fb9e7825 */ /* 0x000fc800078e02aa */
[----:B----4-:R-:W-:Y:S01]  /*18790*/  IMAD.WIDE R4, R251, 0x4, R230 ;  /* 0x00000004fb047825 */ /* 0x010fe200078e02e6 */
[----:B------:R-:W-:-:S04]  /*187a0*/  SEL R36, R36, RZ, P0 ;  /* 0x000000ff24247207 */ /* 0x000fc80000000000 */
[----:B------:R1:W-:Y:S01]  /*187b0*/  STL.64 [R1+0x650], R4 ;  /* 0x0006500401007387 */ /* 0x0003e20000100a00 */
[----:B------:R-:W-:-:S03]  /*187c0*/  LOP3.LUT R171, R3, 0x2c, RZ, 0xfc, !PT ;  /* 0x0000002c03ab7812 */ /* 0x000fc600078efcff */
[----:B------:R-:W4:Y:S01]  /*187d0*/  LDL.LU.64 R222, [R1+0x628] ;  /* 0x0006280001de7983 */ /* 0x000f220000300a00 */
[----:B------:R-:W-:-:S03]  /*187e0*/  ISETP.NE.U32.AND P4, PT, R36, RZ, PT ;  /* 0x000000ff2400720c */ /* 0x000fc60003f85070 */
[----:B------:R1:W-:Y:S01]  /*187f0*/  STL.64 [R1+0x648], R158 ;  /* 0x0006489e01007387 */ /* 0x0003e20000100a00 */
[----:B------:R-:W-:-:S03]  /*18800*/  SEL R36, RZ, 0x4, P6 ;  /* 0x00000004ff247807 */ /* 0x000fc60003000000 */
[----:B------:R1:W-:Y:S04]  /*18810*/  LDGSTS.E [R246+-0x54000], desc[UR18][R4.64], P3 ;  /* 0xac00000004f67fae */ /* 0x0003e80009921852 */
[----:B------:R-:W2:Y:S01]  /*18820*/  LDL.LU.64 R230, [R1+0x88] ;  /* 0x0000880001e67983 */ /* 0x000ea20000300a00 */
[----:B------:R-:W-:Y:S02]  /*18830*/  ISETP.GE.AND P6, PT, R171, UR4, PT ;  /* 0x00000004ab007c0c */ /* 0x000fe4000bfc6270 */
[----:B------:R-:W-:Y:S01]  /*18840*/  LOP3.LUT R171, R3, 0x2e, RZ, 0xfc, !PT ;  /* 0x0000002e03ab7812 */ /* 0x000fe200078efcff */
[----:B------:R-:W-:Y:S01]  /*18850*/  LDGSTS.E [R246+-0x53ff8], desc[UR18][R158.64], P5 ;  /* 0xac0080009ef67fae */ /* 0x000fe2000a921852 */
[----:B-1----:R-:W-:Y:S01]  /*18860*/  IMAD.WIDE R4, R251, 0x4, R34 ;  /* 0x00000004fb047825 */ /* 0x002fe200078e0222 */
[----:B------:R-:W-:-:S04]  /*18870*/  SEL R34, R36, RZ, P0 ;  /* 0x000000ff24227207 */ /* 0x000fc80000000000 */
[----:B------:R1:W-:Y:S01]  /*18880*/  STL.64 [R1+0x640], R4 ;  /* 0x0006400401007387 */ /* 0x0003e20000100a00 */
[----:B------:R-:W-:-:S03]  /*18890*/  ISETP.GE.AND P5, PT, R171, UR4, PT ;  /* 0x00000004ab007c0c */ /* 0x000fc6000bfa6270 */
[----:B------:R-:W2:Y:S01]  /*188a0*/  LDL.LU.64 R158, [R1+0x80] ;  /* 0x00008000019e7983 */ /* 0x000ea20000300a00 */
[C---:B------:R-:W-:Y:S02]  /*188b0*/  LOP3.LUT R170, R3.reuse, 0x4c, RZ, 0xfc, !PT ;  /* 0x0000004c03aa7812 */ /* 0x040fe400078efcff */
[----:B------:R-:W-:Y:S01]  /*188c0*/  LOP3.LUT R171, R3, 0x4e, RZ, 0xfc, !PT ;  /* 0x0000004e03ab7812 */ /* 0x000fe200078efcff */
[----:B------:R1:W-:Y:S01]  /*188d0*/  LDGSTS.E [R246+-0x52000], desc[UR18][R4.64], P1 ;  /* 0xae00000004f67fae */ /* 0x0003e20008921852 */
[----:B------:R-:W-:Y:S02]  /*188e0*/  ISETP.NE.U32.AND P1, PT, R34, RZ, PT ;  /* 0x000000ff2200720c */ /* 0x000fe40003f25070 */
[----:B------:R-:W-:Y:S02]  /*188f0*/  SEL R34, RZ, 0x4, P6 ;  /* 0x00000004ff227807 */ /* 0x000fe40003000000 */
[----:B------:R-:W-:Y:S02]  /*18900*/  SEL R35, RZ, 0x4, P5 ;  /* 0x00000004ff237807 */ /* 0x000fe40002800000 */
[----:B------:R-:W-:-:S02]  /*18910*/  ISETP.GE.AND P6, PT, R170, UR4, PT ;  /* 0x00000004aa007c0c */ /* 0x000fc4000bfc6270 */
[----:B------:R-:W-:Y:S02]  /*18920*/  ISETP.GE.AND P5, PT, R171, UR4, PT ;  /* 0x00000004ab007c0c */ /* 0x000fe4000bfa6270 */
[----:B------:R-:W2:Y:S01]  /*18930*/  LDL.LU.64 R170, [R1+0x8] ;  /* 0x0000080001aa7983 */ /* 0x000ea20000300a00 */
[----:B---3--:R-:W-:-:S03]  /*18940*/  IMAD.WIDE R244, R251, 0x4, R234 ;  /* 0x00000004fbf47825 */ /* 0x008fc600078e02ea */
[----:B------:R-:W3:Y:S01]  /*18950*/  LDL.LU.64 R234, [R1] ;  /* 0x0000000001ea7983 */ /* 0x000ee20000300a00 */
[----:B------:R-:W-:Y:S01]  /*18960*/  SEL R37, R37, RZ, P0 ;  /* 0x000000ff25257207 */ /* 0x000fe20000000000 */
[----:B-1----:R-:W-:-:S03]  /*18970*/  IMAD.WIDE R4, R251, 0x4, R32 ;  /* 0x00000004fb047825 */ /* 0x002fc600078e0220 */
[----:B------:R-:W-:Y:S02]  /*18980*/  ISETP.NE.U32.AND P3, PT, R37, RZ, PT ;  /* 0x000000ff2500720c */ /* 0x000fe40003f65070 */
[----:B------:R-:W-:Y:S01]  /*18990*/  SEL R34, R34, RZ, P0 ;  /* 0x000000ff22227207 */ /* 0x000fe20000000000 */
[----:B------:R1:W-:Y:S01]  /*189a0*/  STL.64 [R1+0x638], R4 ;  /* 0x0006380401007387 */ /* 0x0003e20000100a00 */
[----:B------:R-:W-:Y:S02]  /*189b0*/  SEL R33, R35, RZ, P0 ;  /* 0x000000ff23217207 */ /* 0x000fe40000000000 */
[----:B------:R-:W-:Y:S01]  /*189c0*/  SEL R32, RZ, 0x4, P6 ;  /* 0x00000004ff207807 */ /* 0x000fe20003000000 */
[----:B------:R1:W-:Y:S01]  /*189d0*/  LDGSTS.E [R246+-0x51ff8], desc[UR18][R4.64], P4 ;  /* 0xae00800004f67fae */ /* 0x0003e2000a121852 */
[----:B------:R-:W-:Y:S02]  /*189e0*/  ISETP.NE.U32.AND P6, PT, R34, RZ, PT ;  /* 0x000000ff2200720c */ /* 0x000fe40003fc5070 */
[----:B------:R-:W-:-:S02]  /*189f0*/  ISETP.NE.U32.AND P4, PT, R33, RZ, PT ;  /* 0x000000ff2100720c */ /* 0x000fc40003f85070 */
[----:B------:R-:W-:Y:S01]  /*18a00*/  SEL R33, RZ, 0x4, P5 ;  /* 0x00000004ff217807 */ /* 0x000fe20002800000 */
[----:B------:R-:W-:Y:S01]  /*18a10*/  LDGSTS.E [R247+-0x58000], desc[UR18][R244.64], P3 ;  /* 0xa8000000f4f77fae */ /* 0x000fe20009921852 */
[----:B------:R-:W-:Y:S02]  /*18a20*/  SEL R32, R32, RZ, P0 ;  /* 0x000000ff20207207 */ /* 0x000fe40000000000 */
[----:B-1----:R-:W-:-:S04]  /*18a30*/  LOP3.LUT R5, R3, 0x6c, RZ, 0xfc, !PT ;  /* 0x0000006c03057812 */ /* 0x002fc800078efcff */
[----:B------:R-:W-:Y:S02]  /*18a40*/  ISETP.GE.AND P5, PT, R5, UR4, PT ;  /* 0x0000000405007c0c */ /* 0x000fe4000bfa6270 */
[----:B------:R-:W-:Y:S02]  /*18a50*/  ISETP.NE.U32.AND P3, PT, R32, RZ, PT ;  /* 0x000000ff2000720c */ /* 0x000fe40003f65070 */
[----:B------:R-:W-:Y:S01]  /*18a60*/  SEL R32, RZ, 0x4, P5 ;  /* 0x00000004ff207807 */ /* 0x000fe20002800000 */
[----:B------:R-:W-:Y:S01]  /*18a70*/  STL.64 [R1+0x630], R244 ;  /* 0x000630f401007387 */ /* 0x000fe20000100a00 */
[----:B------:R-:W-:Y:S01]  /*18a80*/  SEL R33, R33, RZ, P0 ;  /* 0x000000ff21217207 */ /* 0x000fe20000000000 */
[----:B----4-:R-:W-:-:S05]  /*18a90*/  IMAD.WIDE R222, R251, 0x4, R222 ;  /* 0x00000004fbde7825 */ /* 0x010fca00078e02de */
[----:B------:R1:W-:Y:S01]  /*18aa0*/  LDGSTS.E [R247+-0x57ff8], desc[UR18][R222.64], P1 ;  /* 0xa8008000def77fae */ /* 0x0003e20008921852 */
[----:B--2---:R-:W-:Y:S01]  /*18ab0*/  IMAD.WIDE R4, R251, 0x4, R230 ;  /* 0x00000004fb047825 */ /* 0x004fe200078e02e6 */
[----:B------:R-:W-:-:S04]  /*18ac0*/  LOP3.LUT R231, R3, 0x6e, RZ, 0xfc, !PT ;  /* 0x0000006e03e77812 */ /* 0x000fc800078efcff */
[----:B------:R-:W-:Y:S01]  /*18ad0*/  ISETP.GE.AND P5, PT, R231, UR4, PT ;  /* 0x00000004e7007c0c */ /* 0x000fe2000bfa6270 */
[----:B------:R-:W-:Y:S01]  /*18ae0*/  LDGSTS.E [R247+-0x56000], desc[UR18][R4.64], P6 ;  /* 0xaa00000004f77fae */ /* 0x000fe2000b121852 */
[C---:B------:R-:W-:Y:S02]  /*18af0*/  LOP3.LUT R231, R3.reuse, 0x10, RZ, 0xfc, !PT ;  /* 0x0000001003e77812 */ /* 0x040fe400078efcff */
[----:B------:R-:W-:Y:S01]  /*18b00*/  LOP3.LUT R230, R3, 0x12, RZ, 0xfc, !PT ;  /* 0x0000001203e67812 */ /* 0x000fe200078efcff */
[----:B------:R-:W-:Y:S01]  /*18b10*/  STL.64 [R1+0xb8], R222 ;  /* 0x0000b8de01007387 */ /* 0x000fe20000100a00 */
[----:B------:R-:W-:Y:S02]  /*18b20*/  ISETP.GE.AND P6, PT, R231, UR4, PT ;  /* 0x00000004e7007c0c */ /* 0x000fe4000bfc6270 */
[----:B------:R-:W-:Y:S01]  /*18b30*/  LOP3.LUT R231, R3, 0x30, RZ, 0xfc, !PT ;  /* 0x0000003003e77812 */ /* 0x000fe200078efcff */
[----:B------:R-:W-:Y:S01]  /*18b40*/  IMAD.WIDE R158, R251, 0x4, R158 ;  /* 0x00000004fb9e7825 */ /* 0x000fe200078e029e */
[----:B------:R2:W-:Y:S01]  /*18b50*/  STL.64 [R1+0xb0], R4 ;  /* 0x0000b00401007387 */ /* 0x0005e20000100a00 */
[----:B------:R-:W-:-:S03]  /*18b60*/  ISETP.NE.U32.AND P1, PT, R33, RZ, PT ;  /* 0x000000ff2100720c */ /* 0x000fc60003f25070 */
[----:B------:R3:W-:Y:S01]  /*18b70*/  STL.64 [R1+0xa8], R158 ;  /* 0x0000a89e01007387 */ /* 0x0007e20000100a00 */
[----:B------:R-:W-:Y:S02]  /*18b80*/  SEL R33, RZ, 0x4, P6 ;  /* 0x00000004ff217807 */ /* 0x000fe40003000000 */
[----:B------:R-:W-:Y:S01]  /*18b90*/  SEL R34, RZ, 0x4, P5 ;  /* 0x00000004ff227807 */ /* 0x000fe20002800000 */
[----:B------:R3:W-:Y:S01]  /*18ba0*/  LDGSTS.E [R247+-0x55ff8], desc[UR18][R158.64], P4 ;  /* 0xaa0080009ef77fae */ /* 0x0007e2000a121852 */
[----:B------:R-:W-:-:S03]  /*18bb0*/  ISETP.GE.AND P5, PT, R230, UR4, PT ;  /* 0x00000004e6007c0c */ /* 0x000fc6000bfa6270 */
[----:B--2---:R-:W2:Y:S01]  /*18bc0*/  LDL.LU.64 R4, [R1+0x620] ;  /* 0x0006200001047983 */ /* 0x004ea20000300a00 */
[----:B------:R-:W-:Y:S01]  /*18bd0*/  ISETP.GE.AND P6, PT, R231, UR4, PT ;  /* 0x00000004e7007c0c */ /* 0x000fe2000bfc6270 */
[----:B-1----:R-:W-:Y:S01]  /*18be0*/  IMAD.WIDE R222, R251, 0x4, R170 ;  /* 0x00000004fbde7825 */ /* 0x002fe200078e02aa */
[----:B------:R-:W-:Y:S01]  /*18bf0*/  SEL R33, R33, RZ, P0 ;  /* 0x000000ff21217207 */ /* 0x000fe20000000000 */
[----:B------:R-:W4:Y:S04]  /*18c00*/  LDL.LU.64 R230, [R1+0x618] ;  /* 0x0006180001e67983 */ /* 0x000f280000300a00 */
[----:B------:R-:W4:Y:S04]  /*18c10*/  LDL.LU.64 R170, [R1+0x78] ;  /* 0x0000780001aa7983 */ /* 0x000f280000300a00 */
[----:B------:R-:W-:Y:S01]  /*18c20*/  LDGSTS.E [R247+-0x54000], desc[UR18][R222.64], P3 ;  /* 0xac000000def77fae */ /* 0x000fe20009921852 */
[----:B------:R-:W-:-:S02]  /*18c30*/  ISETP.NE.U32.AND P3, PT, R33, RZ, PT ;  /* 0x000000ff2100720c */ /* 0x000fc40003f65070 */
[----:B------:R-:W-:Y:S01]  /*18c40*/  SEL R33, RZ, 0x4, P6 ;  /* 0x00000004ff217807 */ /* 0x000fe20003000000 */
[----:B------:R-:W-:Y:S01]  /*18c50*/  STL.64 [R1+0xa0], R222 ;  /* 0x0000a0de01007387 */ /* 0x000fe20000100a00 */
[----:B---3--:R-:W-:Y:S01]  /*18c60*/  IMAD.WIDE R158, R251, 0x4, R234 ;  /* 0x00000004fb9e7825 */ /* 0x008fe200078e02ea */
[----:B------:R-:W-:-:S04]  /*18c70*/  LOP3.LUT R235, R3, 0x32, RZ, 0xfc, !PT ;  /* 0x0000003203eb7812 */ /* 0x000fc800078efcff */
[----:B------:R1:W-:Y:S01]  /*18c80*/  STL.64 [R1+0x98], R158 ;  /* 0x0000989e01007387 */ /* 0x0003e20000100a00 */
[----:B------:R-:W-:-:S03]  /*18c90*/  ISETP.GE.AND P6, PT, R235, UR4, PT ;  /* 0x00000004eb007c0c */ /* 0x000fc6000bfc6270 */
[----:B------:R-:W3:Y:S01]  /*18ca0*/  LDL.LU.64 R234, [R1+0x70] ;  /* 0x0000700001ea7983 */ /* 0x000ee20000300a00 */
[----:B------:R-:W-:Y:S02]  /*18cb0*/  SEL R32, R32, RZ, P0 ;  /* 0x000000ff20207207 */ /* 0x000fe40000000000 */
[----:B------:R-:W-:Y:S01]  /*18cc0*/  SEL R34, R34, RZ, P0 ;  /* 0x000000ff22227207 */ /* 0x000fe20000000000 */
[----:B------:R1:W-:Y:S01]  /*18cd0*/  LDGSTS.E [R247+-0x53ff8], desc[UR18][R158.64], P1 ;  /* 0xac0080009ef77fae */ /* 0x0003e20008921852 */
[----:B------:R-:W-:Y:S02]  /*18ce0*/  ISETP.NE.U32.AND P4, PT, R32, RZ, PT ;  /* 0x000000ff2000720c */ /* 0x000fe40003f85070 */
[----:B------:R-:W-:Y:S02]  /*18cf0*/  SEL R32, RZ, 0x4, P5 ;  /* 0x00000004ff207807 */ /* 0x000fe40002800000 */
[----:B------:R-:W-:Y:S01]  /*18d00*/  ISETP.NE.U32.AND P5, PT, R34, RZ, PT ;  /* 0x000000ff2200720c */ /* 0x000fe20003fa5070 */
[----:B-1----:R-:W-:Y:S01]  /*18d10*/  IMAD.WIDE R158, R251, 0x4, R30 ;  /* 0x00000004fb9e7825 */ /* 0x002fe200078e021e */
[----:B------:R-:W-:-:S04]  /*18d20*/  SEL R32, R32, RZ, P0 ;  /* 0x000000ff20207207 */ /* 0x000fc80000000000 */
[----:B------:R1:W-:Y:S01]  /*18d30*/  STL.64 [R1+0x90], R158 ;  /* 0x0000909e01007387 */ /* 0x0003e20000100a00 */
[----:B------:R-:W-:-:S03]  /*18d40*/  IMAD.WIDE R222, R251, 0x4, R28 ;  /* 0x00000004fbde7825 */ /* 0x000fc600078e021c */
[----:B------:R1:W-:Y:S01]  /*18d50*/  LDGSTS.E [R247+-0x52000], desc[UR18][R158.64], P4 ;  /* 0xae0000009ef77fae */ /* 0x0003e2000a121852 */
[----:B------:R-:W-:Y:S02]  /*18d60*/  SEL R28, RZ, 0x4, P6 ;  /* 0x00000004ff1c7807 */ /* 0x000fe40003000000 */
[----:B------:R-:W-:Y:S01]  /*18d70*/  SEL R30, R33, RZ, P0 ;  /* 0x000000ff211e7207 */ /* 0x000fe20000000000 */
[----:B------:R1:W-:Y:S01]  /*18d80*/  LDGSTS.E [R247+-0x51ff8], desc[UR18][R222.64], P5 ;  /* 0xae008000def77fae */ /* 0x0003e2000a921852 */
[----:B------:R-:W-:Y:S02]  /*18d90*/  ISETP.NE.U32.AND P1, PT, R32, RZ, PT ;  /* 0x000000ff2000720c */ /* 0x000fe40003f25070 */
[----:B-1----:R-:W-:-:S04]  /*18da0*/  LOP3.LUT R159, R3, 0x50, RZ, 0xfc, !PT ;  /* 0x00000050039f7812 */ /* 0x002fc800078efcff */
[----:B------:R-:W-:Y:S02]  /*18db0*/  ISETP.GE.AND P6, PT, R159, UR4, PT ;  /* 0x000000049f007c0c */ /* 0x000fe4000bfc6270 */
[----:B------:R-:W-:Y:S02]  /*18dc0*/  LOP3.LUT R159, R3, 0x52, RZ, 0xfc, !PT ;  /* 0x00000052039f7812 */ /* 0x000fe400078efcff */
[----:B------:R-:W-:Y:S02]  /*18dd0*/  ISETP.NE.U32.AND P4, PT, R30, RZ, PT ;  /* 0x000000ff1e00720c */ /* 0x000fe40003f85070 */
[----:B------:R-:W-:Y:S02]  /*18de0*/  ISETP.GE.AND P5, PT, R159, UR4, PT ;  /* 0x000000049f007c0c */ /* 0x000fe4000bfa6270 */
[C---:B------:R-:W-:Y:S02]  /*18df0*/  LOP3.LUT R158, R3.reuse, 0x70, RZ, 0xfc, !PT ;  /* 0x00000070039e7812 */ /* 0x040fe400078efcff */
[----:B------:R-:W-:-:S02]  /*18e00*/  LOP3.LUT R159, R3, 0x72, RZ, 0xfc, !PT ;  /* 0x00000072039f7812 */ /* 0x000fc400078efcff */
[----:B------:R-:W-:Y:S02]  /*18e10*/  SEL R30, RZ, 0x4, P6 ;  /* 0x00000004ff1e7807 */ /* 0x000fe40003000000 */
[----:B------:R-:W-:Y:S02]  /*18e20*/  SEL R28, R28, RZ, P0 ;  /* 0x000000ff1c1c7207 */ /* 0x000fe40000000000 */
[----:B------:R-:W-:Y:S01]  /*18e30*/  SEL R29, RZ, 0x4, P5 ;  /* 0x00000004ff1d7807 */ /* 0x000fe20002800000 */
[----:B------:R1:W-:Y:S01]  /*18e40*/  STL.64 [R1+0x88], R222 ;  /* 0x000088de01007387 */ /* 0x0003e20000100a00 */
[----:B------:R-:W-:Y:S02]  /*18e50*/  ISETP.GE.AND P6, PT, R158, UR4, PT ;  /* 0x000000049e007c0c */ /* 0x000fe4000bfc6270 */
[----:B------:R-:W-:Y:S02]  /*18e60*/  ISETP.GE.AND P5, PT, R159, UR4, PT ;  /* 0x000000049f007c0c */ /* 0x000fe4000bfa6270 */
[----:B------:R-:W-:-:S02]  /*18e70*/  SEL R30, R30, RZ, P0 ;  /* 0x000000ff1e1e7207 */ /* 0x000fc40000000000 */
[----:B------:R-:W-:Y:S01]  /*18e80*/  SEL R29, R29, RZ, P0 ;  /* 0x000000ff1d1d7207 */ /* 0x000fe20000000000 */
[----:B-1----:R-:W-:-:S04]  /*18e90*/  IMAD.WIDE R222, R251, 0x4, R58 ;  /* 0x00000004fbde7825 */ /* 0x002fc800078e023a */
[----:B--2---:R-:W-:-:S04]  /*18ea0*/  IMAD.WIDE R4, R251, 0x4, R4 ;  /* 0x00000004fb047825 */ /* 0x004fc800078e0204 */
[----:B----4-:R-:W-:Y:S01]  /*18eb0*/  IMAD.WIDE R158, R251, 0x4, R230 ;  /* 0x00000004fb9e7825 */ /* 0x010fe200078e02e6 */
[----:B------:R1:W-:Y:S04]  /*18ec0*/  STL.64 [R1+0x80], R4 ;  /* 0x0000800401007387 */ /* 0x0003e80000100a00 */
[----:B------:R1:W-:Y:S01]  /*18ed0*/  LDGSTS.E [R248+-0x58000], desc[UR18][R4.64], P3 ;  /* 0xa800000004f87fae */ /* 0x0003e20009921852 */
[----:B------:R-:W-:Y:S02]  /*18ee0*/  ISETP.NE.U32.AND P3, PT, R28, RZ, PT ;  /* 0x000000ff1c00720c */ /* 0x000fe40003f65070 */
[----:B------:R-:W-:Y:S01]  /*18ef0*/  SEL R28, RZ, 0x4, P6 ;  /* 0x00000004ff1c7807 */ /* 0x000fe20003000000 */
[----:B------:R-:W-:Y:S01]  /*18f00*/  STL.64 [R1+0x11b8], R246 ;  /* 0x0011b8f601007387 */ /* 0x000fe20000100a00 */
[----:B------:R-:W-:-:S03]  /*18f10*/  ISETP.NE.U32.AND P6, PT, R30, RZ, PT ;  /* 0x000000ff1e00720c */ /* 0x000fc60003fc5070 */
[----:B------:R-:W-:Y:S01]  /*18f20*/  LDGSTS.E [R248+-0x57ff8], desc[UR18][R158.64], P1 ;  /* 0xa80080009ef87fae */ /* 0x000fe20008921852 */
[----:B-1----:R-:W-:Y:S01]  /*18f30*/  IMAD.WIDE R4, R251, 0x4, R170 ;  /* 0x00000004fb047825 */ /* 0x002fe200078e02aa */
[----:B------:R-:W-:Y:S02]  /*18f40*/  LOP3.LUT R171, R3, 0x14, RZ, 0xfc, !PT ;  /* 0x0000001403ab7812 */ /* 0x000fe400078efcff */
[----:B------:R1:W-:Y:S01]  /*18f50*/  STL.64 [R1+0x38], R158 ;  /* 0x0000389e01007387 */ /* 0x0003e20000100a00 */
[----:B------:R-:W-:Y:S02]  /*18f60*/  ISETP.NE.U32.AND P1, PT, R29, RZ, PT ;  /* 0x000000ff1d00720c */ /* 0x000fe40003f25070 */
[----:B------:R-:W-:Y:S01]  /*18f70*/  SEL R29, RZ, 0x4, P5 ;  /* 0x00000004ff1d7807 */ /* 0x000fe20002800000 */
[----:B------:R3:W-:Y:S01]  /*18f80*/  STL.64 [R1+0x30], R4 ;  /* 0x0000300401007387 */ /* 0x0007e20000100a00 */
[----:B------:R-:W-:Y:S02]  /*18f90*/  SEL R28, R28, RZ, P0 ;  /* 0x000000ff1c1c7207 */ /* 0x000fe40000000000 */
[----:B------:R-:W-:Y:S01]  /*18fa0*/  ISETP.GE.AND P5, PT, R171, UR4, PT ;  /* 0x00000004ab007c0c */ /* 0x000fe2000bfa6270 */
[----:B------:R3:W-:Y:S01]  /*18fb0*/  LDGSTS.E [R248+-0x56000], desc[UR18][R4.64], P4 ;  /* 0xaa00000004f87fae */ /* 0x0007e2000a121852 */
[----:B------:R-:W-:-:S02]  /*18fc0*/  ISETP.NE.U32.AND P4, PT, R28, RZ, PT ;  /* 0x000000ff1c00720c */ /* 0x000fc40003f85070 */
[----:B------:R-:W-:Y:S01]  /*18fd0*/  SEL R28, RZ, 0x4, P5 ;  /* 0x00000004ff1c7807 */ /* 0x000fe20002800000 */
[----:B-1----:R-:W2:Y:S04]  /*18fe0*/  LDL.LU.64 R158, [R1+0x610] ;  /* 0x00061000019e7983 */ /* 0x002ea80000300a00 */
[----:B------:R-:W4:Y:S01]  /*18ff0*/  LDL.LU.64 R170, [R1+0x608] ;  /* 0x0006080001aa7983 */ /* 0x000f220000300a00 */
[----:B------:R-:W-:Y:S02]  /*19000*/  SEL R29, R29, RZ, P0 ;  /* 0x000000ff1d1d7207 */ /* 0x000fe40000000000 */
[----:B------:R-:W-:Y:S01]  /*19010*/  SEL R28, R28, RZ, P0 ;  /* 0x000000ff1c1c7207 */ /* 0x000fe20000000000 */
[----:B---3--:R-:W-:Y:S01]  /*19020*/  IMAD.WIDE R4, R251, 0x4, R234 ;  /* 0x00000004fb047825 */ /* 0x008fe200078e02ea */
[----:B------:R-:W-:-:S04]  /*19030*/  LOP3.LUT R235, R3, 0x16, RZ, 0xfc, !PT ;  /* 0x0000001603eb7812 */ /* 0x000fc800078efcff */
[----:B------:R-:W-:Y:S01]  /*19040*/  ISETP.GE.AND P5, PT, R235, UR4, PT ;  /* 0x00000004eb007c0c */ /* 0x000fe2000bfa6270 */
[----:B------:R1:W-:Y:S01]  /*19050*/  STL.64 [R1+0x28], R4 ;  /* 0x0000280401007387 */ /* 0x0003e20000100a00 */
[----:B------:R-:W-:-:S03]  /*19060*/  LOP3.LUT R235, R3, 0x34, RZ, 0xfc, !PT ;  /* 0x0000003403eb7812 */ /* 0x000fc600078efcff */
[----:B------:R1:W-:Y:S01]  /*19070*/  LDGSTS.E [R248+-0x55ff8], desc[UR18][R4.64], P3 ;  /* 0xaa00800004f87fae */ /* 0x0003e20009921852 */
[----:B------:R-:W-:-:S03]  /*19080*/  LOP3.LUT R234, R3, 0x36, RZ, 0xfc, !PT ;  /* 0x0000003603ea7812 */ /* 0x000fc600078efcff */
[----:B------:R3:W-:Y:S01]  /*19090*/  LDGSTS.E [R248+-0x54000], desc[UR18][R222.64], P6 ;  /* 0xac000000def87fae */ /* 0x0007e2000b121852 */
[----:B------:R-:W-:Y:S02]  /*190a0*/  ISETP.GE.AND P6, PT, R235, UR4, PT ;  /* 0x00000004eb007c0c */ /* 0x000fe4000bfc6270 */
[----:B------:R-:W-:Y:S01]  /*190b0*/  LOP3.LUT R235, R3, 0x54, RZ, 0xfc, !PT ;  /* 0x0000005403eb7812 */ /* 0x000fe200078efcff */
[----:B-1----:R-:W-:Y:S01]  /*190c0*/  IMAD.WIDE R4, R251, 0x4, R56 ;  /* 0x00000004fb047825 */ /* 0x002fe200078e0238 */
[----:B------:R-:W-:Y:S01]  /*190d0*/  ISETP.NE.U32.AND P3, PT, R29, RZ, PT ;  /* 0x000000ff1d00720c */ /* 0x000fe20003f65070 */
[----:B------:R3:W-:Y:S01]  /*190e0*/  STL.64 [R1+0x20], R222 ;  /* 0x000020de01007387 */ /* 0x0007e20000100a00 */
[----:B------:R-:W-:-:S03]  /*190f0*/  SEL R29, RZ, 0x4, P6 ;  /* 0x00000004ff1d7807 */ /* 0x000fc60003000000 */
[----:B------:R1:W-:Y:S01]  /*19100*/  LDGSTS.E [R248+-0x53ff8], desc[UR18][R4.64], P1 ;  /* 0xac00800004f87fae */ /* 0x0003e20008921852 */
[----:B------:R-:W-:Y:S02]  /*19110*/  ISETP.NE.U32.AND P1, PT, R28, RZ, PT ;  /* 0x000000ff1c00720c */ /* 0x000fe40003f25070 */
[----:B------:R-:W-:Y:S01]  /*19120*/  SEL R28, RZ, 0x4, P5 ;  /* 0x00000004ff1c7807 */ /* 0x000fe20002800000 */
[----:B------:R-:W4:Y:S01]  /*19130*/  LDL.LU.64 R230, [R1+0x68] ;  /* 0x0000680001e67983 */ /* 0x000f220000300a00 */
[----:B------:R-:W-:Y:S02]  /*19140*/  ISETP.GE.AND P5, PT, R234, UR4, PT ;  /* 0x00000004ea007c0c */ /* 0x000fe4000bfa6270 */
[----:B------:R-:W-:Y:S01]  /*19150*/  ISETP.GE.AND P6, PT, R235, UR4, PT ;  /* 0x00000004eb007c0c */ /* 0x000fe2000bfc6270 */
[----:B------:R1:W-:Y:S04]  /*19160*/  STL.64 [R1+0x18], R4 ;  /* 0x0000180401007387 */ /* 0x0003e80000100a00 */
[----:B------:R-:W4:Y:S01]  /*19170*/  LDL.LU.64 R234, [R1+0x60] ;  /* 0x0000600001ea7983 */ /* 0x000f220000300a00 */
[----:B---3--:R-:W-:Y:S01]  /*19180*/  IMAD.WIDE R222, R251, 0x4, R26 ;  /* 0x00000004fbde7825 */ /* 0x008fe200078e021a */
[----:B------:R-:W-:-:S03]  /*19190*/  SEL R26, R28, RZ, P0 ;  /* 0x000000ff1c1a7207 */ /* 0x000fc60000000000 */
[----:B-1----:R-:W-:Y:S01]  /*191a0*/  IMAD.WIDE R4, R251, 0x4, R24 ;  /* 0x00000004fb047825 */ /* 0x002fe200078e0218 */
[----:B------:R-:W-:Y:S01]  /*191b0*/  SEL R24, RZ, 0x4, P5 ;  /* 0x00000004ff187807 */ /* 0x000fe20002800000 */
[----:B------:R1:W-:Y:S01]  /*191c0*/  LDGSTS.E [R248+-0x52000], desc[UR18][R222.64], P4 ;  /* 0xae000000def87fae */ /* 0x0003e2000a121852 */
[----:B------:R-:W-:Y:S02]  /*191d0*/  ISETP.NE.U32.AND P5, PT, R26, RZ, PT ;  /* 0x000000ff1a00720c */ /* 0x000fe40003fa5070 */
[----:B------:R-:W-:Y:S01]  /*191e0*/  SEL R25, R29, RZ, P0 ;  /* 0x000000ff1d197207 */ /* 0x000fe20000000000 */
[----:B------:R1:W-:Y:S01]  /*191f0*/  STL.64 [R1+0x10], R222 ;  /* 0x000010de01007387 */ /* 0x0003e20000100a00 */
[----:B------:R-:W-:-:S03]  /*19200*/  SEL R24, R24, RZ, P0 ;  /* 0x000000ff18187207 */ /* 0x000fc60000000000 */
[----:B------:R2:W-:Y:S01]  /*19210*/  STL.64 [R1+0x8], R4 ;  /* 0x0000080401007387 */ /* 0x0005e20000100a00 */
[----:B------:R-:W-:-:S03]  /*19220*/  ISETP.NE.U32.AND P4, PT, R25, RZ, PT ;  /* 0x000000ff1900720c */ /* 0x000fc60003f85070 */
[----:B------:R2:W-:Y:S01]  /*19230*/  LDGSTS.E [R248+-0x51ff8], desc[UR18][R4.64], P3 ;  /* 0xae00800004f87fae */ /* 0x0005e20009921852 */
[----:B------:R-:W-:Y:S02]  /*19240*/  SEL R25, RZ, 0x4, P6 ;  /* 0x00000004ff197807 */ /* 0x000fe40003000000 */
[----:B------:R-:W-:Y:S02]  /*19250*/  ISETP.NE.U32.AND P3, PT, R24, RZ, PT ;  /* 0x000000ff1800720c */ /* 0x000fe40003f65070 */
[----:B-1----:R-:W-:Y:S02]  /*19260*/  LOP3.LUT R223, R3, 0x56, RZ, 0xfc, !PT ;  /* 0x0000005603df7812 */ /* 0x002fe400078efcff */
[----:B------:R-:W-:Y:S02]  /*19270*/  SEL R25, R25, RZ, P0 ;  /* 0x000000ff19197207 */ /* 0x000fe40000000000 */
[----:B------:R-:W-:-:S04]  /*19280*/  ISETP.GE.AND P6, PT, R223, UR4, PT ;  /* 0x00000004df007c0c */ /* 0x000fc8000bfc6270 */
[----:B------:R-:W-:Y:S01]  /*19290*/  SEL R24, RZ, 0x4, P6 ;  /* 0x00000004ff187807 */ /* 0x000fe20003000000 */
[----:B--2---:R-:W-:-:S04]  /*192a0*/  IMAD.WIDE R4, R251, 0x4, R158 ;  /* 0x00000004fb047825 */ /* 0x004fc800078e029e */
[----:B----4-:R-:W-:Y:S01]  /*192b0*/  IMAD.WIDE R58, R251, 0x4, R170 ;  /* 0x00000004fb3a7825 */ /* 0x010fe200078e02aa */
[----:B------:R-:W-:Y:S01]  /*192c0*/  LOP3.LUT R171, R3, 0x76, RZ, 0xfc, !PT ;  /* 0x0000007603ab7812 */ /* 0x000fe200078efcff */
[----:B------:R-:W-:Y:S04]  /*192d0*/  LDGSTS.E [R249+-0x58000], desc[UR18][R4.64], P1 ;  /* 0xa800000004f97fae */ /* 0x000fe80008921852 */
[----:B------:R-:W-:Y:S01]  /*192e0*/  LDGSTS.E [R249+-0x57ff8], desc[UR18][R58.64], P5 ;  /* 0xa80080003af97fae */ /* 0x000fe2000a921852 */
[----:B------:R-:W-:Y:S02]  /*192f0*/  ISETP.GE.AND P5, PT, R171, UR4, PT ;  /* 0x00000004ab007c0c */ /* 0x000fe4000bfa6270 */
[----:B------:R-:W-:Y:S01]  /*19300*/  LOP3.LUT R170, R3, 0x74, RZ, 0xfc, !PT ;  /* 0x0000007403aa7812 */ /* 0x000fe200078efcff */
[----:B------:R-:W-:Y:S01]  /*19310*/  STL.64 [R1], R4 ;  /* 0x0000000401007387 */ /* 0x000fe20000100a00 */
[----:B------:R-:W-:-:S02]  /*19320*/  ISETP.NE.U32.AND P1, PT, R25, RZ, PT ;  /* 0x000000ff1900720c */ /* 0x000fc40003f25070 */
[----:B------:R-:W-:Y:S01]  /*19330*/  SEL R25, RZ, 0x4, P5 ;  /* 0x00000004ff197807 */ /* 0x000fe20002800000 */
[----:B------:R-:W2:Y:S01]  /*19340*/  LDL.LU.64 R158, [R1+0x600] ;  /* 0x00060000019e7983 */ /* 0x000ea20000300a00 */
[C---:B------:R-:W-:Y:S02]  /*19350*/  LOP3.LUT R171, R3.reuse, 0x1a, RZ, 0xfc, !PT ;  /* 0x0000001a03ab7812 */ /* 0x040fe400078efcff */
[----:B------:R-:W-:Y:S02]  /*19360*/  ISETP.GE.AND P6, PT, R170, UR4, PT ;  /* 0x00000004aa007c0c */ /* 0x000fe4000bfc6270 */
[----:B------:R-:W-:Y:S02]  /*19370*/  LOP3.LUT R170, R3, 0x18, RZ, 0xfc, !PT ;  /* 0x0000001803aa7812 */ /* 0x000fe400078efcff */
[----:B------:R-:W-:Y:S02]  /*19380*/  SEL R25, R25, RZ, P0 ;  /* 0x000000ff19197207 */ /* 0x000fe40000000000 */
[----:B------:R-:W-:-:S02]  /*19390*/  ISETP.GE.AND P5, PT, R171, UR4, PT ;  /* 0x00000004ab007c0c */ /* 0x000fc4000bfa6270 */
[----:B------:R-:W-:Y:S02]  /*193a0*/  SEL R26, RZ, 0x4, P6 ;  /* 0x00000004ff1a7807 */ /* 0x000fe40003000000 */
[----:B------:R-:W-:Y:S01]  /*193b0*/  ISETP.GE.AND P6, PT, R170, UR4, PT ;  /* 0x00000004aa007c0c */ /* 0x000fe2000bfc6270 */
[C---:B------:R-:W-:Y:S02]  /*193c0*/  IMAD.WIDE R56, R251.reuse, 0x4, R230 ;  /* 0x00000004fb387825 */ /* 0x040fe400078e02e6 */
[----:B------:R-:W3:Y:S04]  /*193d0*/  LDL.LU.64 R230, [R1+0xd0] ;  /* 0x0000d00001e67983 */ /* 0x000ee80000300a00 */
[----:B------:R-:W-:Y:S01]  /*193e0*/  LDGSTS.E [R249+-0x56000], desc[UR18][R56.64], P4 ;  /* 0xaa00000038f97fae */ /* 0x000fe2000a121852 */
[----:B------:R-:W-:Y:S01]  /*193f0*/  IMAD.WIDE R42, R251, 0x4, R234 ;  /* 0x00000004fb2a7825 */ /* 0x000fe200078e02ea */
[----:B------:R-:W-:-:S02]  /*19400*/  LOP3.LUT R235, R3, 0x38, RZ, 0xfc, !PT ;  /* 0x0000003803eb7812 */ /* 0x000fc400078efcff */
[----:B------:R-:W4:Y:S04]  /*19410*/  LDL.LU.64 R170, [R1+0x58] ;  /* 0x0000580001aa7983 */ /* 0x000f280000300a00 */
[----:B------:R-:W-:Y:S01]  /*19420*/  LDGSTS.E [R249+-0x55ff8], desc[UR18][R42.64], P3 ;  /* 0xaa0080002af97fae */ /* 0x000fe20009921852 */
[----:B------:R-:W-:Y:S02]  /*19430*/  ISETP.NE.U32.AND P3, PT, R25, RZ, PT ;  /* 0x000000ff1900720c */ /* 0x000fe40003f65070 */
[----:B------:R-:W-:Y:S02]  /*19440*/  SEL R25, RZ, 0x4, P5 ;  /* 0x00000004ff197807 */ /* 0x000fe40002800000 */
[----:B------:R-:W-:Y:S02]  /*19450*/  ISETP.GE.AND P5, PT, R235, UR4, PT ;  /* 0x00000004eb007c0c */ /* 0x000fe4000bfa6270 */
[----:B------:R-:W4:Y:S01]  /*19460*/  LDL.LU.64 R234, [R1+0x50] ;  /* 0x0000500001ea7983 */ /* 0x000f220000300a00 */
[----:B------:R-:W-:-:S02]  /*19470*/  SEL R24, R24, RZ, P0 ;  /* 0x000000ff18187207 */ /* 0x000fc40000000000 */
[----:B------:R-:W-:Y:S02]  /*19480*/  SEL R26, R26, RZ, P0 ;  /* 0x000000ff1a1a7207 */ /* 0x000fe40000000000 */
[----:B------:R-:W-:Y:S02]  /*19490*/  ISETP.NE.U32.AND P4, PT, R24, RZ, PT ;  /* 0x000000ff1800720c */ /* 0x000fe40003f85070 */
[----:B------:R-:W-:Y:S02]  /*194a0*/  SEL R24, RZ, 0x4, P6 ;  /* 0x00000004ff187807 */ /* 0x000fe40003000000 */
[----:B------:R-:W-:Y:S01]  /*194b0*/  ISETP.NE.U32.AND P6, PT, R26, RZ, PT ;  /* 0x000000ff1a00720c */ /* 0x000fe20003fc5070 */
[----:B------:R-:W-:Y:S01]  /*194c0*/  IMAD.WIDE R54, R251, 0x4, R54 ;  /* 0x00000004fb367825 */ /* 0x000fe200078e0236 */
[----:B------:R-:W-:-:S03]  /*194d0*/  LOP3.LUT R222, R3, 0x3a, RZ, 0xfc, !PT ;  /* 0x0000003a03de7812 */ /* 0x000fc600078efcff */
[C---:B------:R-:W-:Y:S01]  /*194e0*/  IMAD.WIDE R52, R251.reuse, 0x4, R52 ;  /* 0x00000004fb347825 */ /* 0x040fe200078e0234 */
[----:B------:R-:W-:Y:S01]  /*194f0*/  SEL R24, R24, RZ, P0 ;  /* 0x000000ff18187207 */ /* 0x000fe20000000000 */
[----:B------:R-:W-:Y:S02]  /*19500*/  LDGSTS.E [R249+-0x54000], desc[UR18][R54.64], P1 ;  /* 0xac00000036f97fae */ /* 0x000fe40008921852 */
[----:B------:R-:W-:Y:S01]  /*19510*/  IMAD.WIDE R40, R251, 0x4, R22 ;  /* 0x00000004fb287825 */ /* 0x000fe200078e0216 */
[----:B------:R-:W-:Y:S01]  /*19520*/  SEL R22, RZ, 0x4, P5 ;  /* 0x00000004ff167807 */ /* 0x000fe20002800000 */
[----:B------:R-:W-:Y:S01]  /*19530*/  LDGSTS.E [R249+-0x53ff8], desc[UR18][R52.64], P4 ;  /* 0xac00800034f97fae */ /* 0x000fe2000a121852 */
[----:B------:R-:W-:Y:S02]  /*19540*/  LOP3.LUT R223, R3, 0x58, RZ, 0xfc, !PT ;  /* 0x0000005803df7812 */ /* 0x000fe400078efcff */
[----:B------:R-:W-:Y:S01]  /*19550*/  ISETP.GE.AND P4, PT, R222, UR4, PT ;  /* 0x00000004de007c0c */ /* 0x000fe2000bf86270 */
[----:B------:R-:W-:Y:S01]  /*19560*/  IMAD.WIDE R38, R251, 0x4, R20 ;  /* 0x00000004fb267825 */ /* 0x000fe200078e0214 */
[----:B------:R-:W-:Y:S01]  /*19570*/  ISETP.NE.U32.AND P1, PT, R24, RZ, PT ;  /* 0x000000ff1800720c */ /* 0x000fe20003f25070 */
[----:B------:R-:W-:Y:S01]  /*19580*/  LDGSTS.E [R249+-0x52000], desc[UR18][R40.64], P6 ;  /* 0xae00000028f97fae */ /* 0x000fe2000b121852 */
[----:B------:R-:W-:-:S02]  /*19590*/  SEL R24, R25, RZ, P0 ;  /* 0x000000ff19187207 */ /* 0x000fc40000000000 */
[----:B------:R-:W-:Y:S01]  /*195a0*/  SEL R20, R22, RZ, P0 ;  /* 0x000000ff16147207 */ /* 0x000fe20000000000 */
[----:B------:R-:W-:Y:S01]  /*195b0*/  LDGSTS.E [R249+-0x51ff8], desc[UR18][R38.64], P3 ;  /* 0xae00800026f97fae */ /* 0x000fe20009921852 */
[----:B------:R-:W-:Y:S02]  /*195c0*/  LOP3.LUT R222, R3, 0x5a, RZ, 0xfc, !PT ;  /* 0x0000005a03de7812 */ /* 0x000fe400078efcff */
[----:B------:R-:W-:Y:S02]  /*195d0*/  ISETP.GE.AND P6, PT, R223, UR4, PT ;  /* 0x00000004df007c0c */ /* 0x000fe4000bfc6270 */
[----:B------:R-:W-:Y:S02]  /*195e0*/  SEL R22, RZ, 0x4, P4 ;  /* 0x00000004ff167807 */ /* 0x000fe40002000000 */
[----:B------:R-:W-:Y:S02]  /*195f0*/  ISETP.NE.U32.AND P5, PT, R24, RZ, PT ;  /* 0x000000ff1800720c */ /* 0x000fe40003fa5070 */
[----:B------:R-:W-:-:S02]  /*19600*/  ISETP.GE.AND P4, PT, R222, UR4, PT ;  /* 0x00000004de007c0c */ /* 0x000fc4000bf86270 */
[----:B------:R-:W-:Y:S02]  /*19610*/  SEL R21, RZ, 0x4, P6 ;  /* 0x00000004ff157807 */ /* 0x000fe40003000000 */
[----:B------:R-:W-:Y:S02]  /*19620*/  SEL R22, R22, RZ, P0 ;  /* 0x000000ff16167207 */ /* 0x000fe40000000000 */
[----:B------:R-:W-:Y:S02]  /*19630*/  LOP3.LUT R223, R3, 0x78, RZ, 0xfc, !PT ;  /* 0x0000007803df7812 */ /* 0x000fe400078efcff */
[----:B------:R-:W-:Y:S02]  /*19640*/  ISETP.NE.U32.AND P3, PT, R20, RZ, PT ;  /* 0x000000ff1400720c */ /* 0x000fe40003f65070 */
[----:B------:R-:W-:Y:S02]  /*19650*/  SEL R20, RZ, 0x4, P4 ;  /* 0x00000004ff147807 */ /* 0x000fe40002000000 */
[----:B------:R-:W-:-:S02]  /*19660*/  SEL R21, R21, RZ, P0 ;  /* 0x000000ff15157207 */ /* 0x000fc40000000000 */
[----:B------:R-:W-:Y:S02]  /*19670*/  ISETP.NE.U32.AND P4, PT, R22, RZ, PT ;  /* 0x000000ff1600720c */ /* 0x000fe40003f85070 */
[----:B------:R-:W-:Y:S02]  /*19680*/  ISETP.GE.AND P6, PT, R223, UR4, PT ;  /* 0x00000004df007c0c */ /* 0x000fe4000bfc6270 */
[----:B------:R-:W-:Y:S01]  /*19690*/  SEL R20, R20, RZ, P0 ;  /* 0x000000ff14147207 */ /* 0x000fe20000000000 */
[C---:B------:R-:W-:Y:S01]  /*196a0*/  IMAD.WIDE R50, R251.reuse, 0x4, R50 ;  /* 0x00000004fb327825 */ /* 0x040fe200078e0232 */
[----:B------:R-:W-:Y:S03]  /*196b0*/  STL.64 [R1+0x11c0], R248 ;  /* 0x0011c0f801007387 */ /* 0x000fe60000100a00 */
[----:B--2---:R-:W-:-:S05]  /*196c0*/  IMAD.WIDE R36, R251, 0x4, R158 ;  /* 0x00000004fb247825 */ /* 0x004fca00078e029e */
[----:B------:R-:W-:Y:S01]  /*196d0*/  LDGSTS.E [R250+-0x58000], desc[UR18][R36.64], P1 ;  /* 0xa800000024fa7fae */ /* 0x000fe20008921852 */
[----:B------:R-:W-:Y:S02]  /*196e0*/  ISETP.NE.U32.AND P1, PT, R21, RZ, PT ;  /* 0x000000ff1500720c */ /* 0x000fe40003f25070 */
[----:B------:R-:W-:-:S04]  /*196f0*/  SEL R21, RZ, 0x4, P6 ;  /* 0x00000004ff157807 */ /* 0x000fc80003000000 */
[----:B------:R-:W-:Y:S01]  /*19700*/  SEL R21, R21, RZ, P0 ;  /* 0x000000ff15157207 */ /* 0x000fe20000000000 */
[----:B------:R-:W-:-:S04]  /*19710*/  IMAD.WIDE R48, R251, 0x4, R48 ;  /* 0x00000004fb307825 */ /* 0x000fc800078e0230 */
[----:B------:R-:W-:-:S04]  /*19720*/  IMAD.WIDE R28, R251, 0x4, R18 ;  /* 0x00000004fb1c7825 */ /* 0x000fc800078e0212 */
[----:B---3--:R-:W-:Y:S01]  /*19730*/  IMAD.WIDE R34, R251, 0x4, R230 ;  /* 0x00000004fb227825 */ /* 0x008fe200078e02e6 */
[----:B------:R-:W-:-:S04]  /*19740*/  LOP3.LUT R231, R3, 0x7a, RZ, 0xfc, !PT ;  /* 0x0000007a03e77812 */ /* 0x000fc800078efcff */
[----:B------:R-:W-:Y:S01]  /*19750*/  ISETP.GE.AND P6, PT, R231, UR4, PT ;  /* 0x00000004e7007c0c */ /* 0x000fe2000bfc6270 */
[----:B------:R-:W-:Y:S01]  /*19760*/  LDGSTS.E [R250+-0x57ff8], desc[UR18][R34.64], P5 ;  /* 0xa800800022fa7fae */ /* 0x000fe2000a921852 */
[----:B----4-:R-:W-:Y:S01]  /*19770*/  IMAD.WIDE R32, R251, 0x4, R170 ;  /* 0x00000004fb207825 */ /* 0x010fe200078e02aa */
[----:B------:R-:W-:Y:S02]  /*19780*/  ISETP.NE.U32.AND P5, PT, R20, RZ, PT ;  /* 0x000000ff1400720c */ /* 0x000fe40003fa5070 */
[----:B------:R-:W2:Y:S01]  /*19790*/  LDL.LU.64 R230, [R1+0xc8] ;  /* 0x0000c80001e67983 */ /* 0x000ea20000300a00 */
[----:B------:R-:W-:-:S03]  /*197a0*/  SEL R20, RZ, 0x4, P6 ;  /* 0x00000004ff147807 */ /* 0x000fc60003000000 */
[----:B------:R-:W-:Y:S01]  /*197b0*/  LDGSTS.E [R250+-0x56000], desc[UR18][R32.64], P3 ;  /* 0xaa00000020fa7fae */ /* 0x000fe20009921852 */
[----:B------:R-:W-:Y:S01]  /*197c0*/  IMAD.WIDE R30, R251, 0x4, R234 ;  /* 0x00000004fb1e7825 */ /* 0x000fe200078e02ea */
[C---:B------:R-:W-:Y:S02]  /*197d0*/  LOP3.LUT R234, R3.reuse, 0x1c, RZ, 0xfc, !PT ;  /* 0x0000001c03ea7812 */ /* 0x040fe400078efcff */
[----:B------:R-:W3:Y:S01]  /*197e0*/  LDL.LU.64 R158, [R1+0xc0] ;  /* 0x0000c000019e7983 */ /* 0x000ee20000300a00 */
[----:B------:R-:W-:Y:S02]  /*197f0*/  LOP3.LUT R235, R3, 0x1e, RZ, 0xfc, !PT ;  /* 0x0000001e03eb7812 */ /* 0x000fe400078efcff */
[----:B------:R-:W-:Y:S01]  /*19800*/  ISETP.GE.AND P6, PT, R234, UR4, PT ;  /* 0x00000004ea007c0c */ /* 0x000fe2000bfc6270 */
[----:B------:R-:W-:Y:S01]  /*19810*/  LDGSTS.E [R250+-0x55ff8], desc[UR18][R30.64], P4 ;  /* 0xaa0080001efa7fae */ /* 0x000fe2000a121852 */
[----:B------:R-:W-:Y:S02]  /*19820*/  SEL R20, R20, RZ, P0 ;  /* 0x000000ff14147207 */ /* 0x000fe40000000000 */
[----:B------:R-:W-:Y:S01]  /*19830*/  ISETP.GE.AND P4, PT, R235, UR4, PT ;  /* 0x00000004eb007c0c */ /* 0x000fe2000bf86270 */
[----:B------:R-:W-:Y:S01]  /*19840*/  LDGSTS.E [R250+-0x54000], desc[UR18][R50.64], P1 ;  /* 0xac00000032fa7fae */ /* 0x000fe20008921852 */
[----:B------:R-:W-:-:S02]  /*19850*/  LOP3.LUT R234, R3, 0x3c, RZ, 0xfc, !PT ;  /* 0x0000003c03ea7812 */ /* 0x000fc400078efcff */
[----:B------:R-:W-:Y:S01]  /*19860*/  LOP3.LUT R235, R3, 0x3e, RZ, 0xfc, !PT ;  /* 0x0000003e03eb7812 */ /* 0x000fe200078efcff */
[----:B------:R-:W-:Y:S01]  /*19870*/  LDGSTS.E [R250+-0x53ff8], desc[UR18][R48.64], P5 ;  /* 0xac00800030fa7fae */ /* 0x000fe2000a921852 */
[----:B------:R-:W-:Y:S02]  /*19880*/  ISETP.NE.U32.AND P3, PT, R21, RZ, PT ;  /* 0x000000ff1500720c */ /* 0x000fe40003f65070 */
[----:B------:R-:W-:Y:S02]  /*19890*/  ISETP.NE.U32.AND P1, PT, R20, RZ, PT ;  /* 0x000000ff1400720c */ /* 0x000fe40003f25070 */
[----:B------:R-:W-:Y:S02]  /*198a0*/  SEL R20, RZ, 0x4, P6 ;  /* 0x00000004ff147807 */ /* 0x000fe40003000000 */
[----:B------:R-:W-:Y:S02]  /*198b0*/  SEL R21, RZ, 0x4, P4 ;  /* 0x00000004ff157807 */ /* 0x000fe40002000000 */
[----:B------:R-:W-:-:S02]  /*198c0*/  ISETP.GE.AND P6, PT, R234, UR4, PT ;  /* 0x00000004ea007c0c */ /* 0x000fc4000bfc6270 */
[----:B------:R-:W-:Y:S02]  /*198d0*/  ISETP.GE.AND P4, PT, R235, UR4, PT ;  /* 0x00000004eb007c0c */ /* 0x000fe4000bf86270 */
[----:B------:R-:W4:Y:S01]  /*198e0*/  LDL.LU.64 R234, [R1+0x48] ;  /* 0x0000480001ea7983 */ /* 0x000f220000300a00 */
[----:B------:R-:W-:-:S03]  /*198f0*/  LOP3.LUT R171, R3, 0x5c, RZ, 0xfc, !PT ;  /* 0x0000005c03ab7812 */ /* 0x000fc600078efcff */
[----:B------:R-:W-:Y:S01]  /*19900*/  LDGSTS.E [R250+-0x52000], desc[UR18][R28.64], P3 ;  /* 0xae0000001cfa7fae */ /* 0x000fe20009921852 */
[----:B------:R-:W-:-:S03]  /*19910*/  ISETP.GE.AND P3, PT, R171, UR4, PT ;  /* 0x00000004ab007c0c */ /* 0x000fc6000bf66270 */
[----:B------:R-:W3:Y:S01]  /*19920*/  LDL.LU.64 R170, [R1+0x40] ;  /* 0x0000400001aa7983 */ /* 0x000ee20000300a00 */
[----:B------:R-:W-:Y:S02]  /*19930*/  SEL R20, R20, RZ, P0 ;  /* 0x000000ff14147207 */ /* 0x000fe40000000000 */
[----:B------:R-:W-:Y:S02]  /*19940*/  SEL R19, R21, RZ, P0 ;  /* 0x000000ff15137207 */ /* 0x000fe40000000000 */
[----:B------:R-:W-:Y:S01]  /*19950*/  ISETP.NE.U32.AND P5, PT, R20, RZ, PT ;  /* 0x000000ff1400720c */ /* 0x000fe20003fa5070 */
[----:B------:R-:W-:Y:S01]  /*19960*/  IMAD.WIDE R26, R251, 0x4, R16 ;  /* 0x00000004fb1a7825 */ /* 0x000fe200078e0210 */
[----:B------:R-:W-:Y:S02]  /*19970*/  SEL R18, RZ, 0x4, P6 ;  /* 0x00000004ff127807 */ /* 0x000fe40003000000 */
[----:B------:R-:W-:Y:S02]  /*19980*/  ISETP.NE.U32.AND P6, PT, R19, RZ, PT ;  /* 0x000000ff1300720c */ /* 0x000fe40003fc5070 */
[----:B------:R-:W-:Y:S01]  /*19990*/  SEL R19, RZ, 0x4, P4 ;  /* 0x00000004ff137807 */ /* 0x000fe20002000000 */
[----:B------:R-:W-:Y:S01]  /*199a0*/  LDGSTS.E [R250+-0x51ff8], desc[UR18][R26.64], P1 ;  /* 0xae0080001afa7fae */ /* 0x000fe20008921852 */
[----:B------:R-:W-:-:S02]  /*199b0*/  SEL R18, R18, RZ, P0 ;  /* 0x000000ff12127207 */ /* 0x000fc40000000000 */
[----:B------:R-:W-:Y:S02]  /*199c0*/  SEL R16, RZ, 0x4, P3 ;  /* 0x00000004ff107807 */ /* 0x000fe40001800000 */
[----:B------:R-:W-:Y:S02]  /*199d0*/  ISETP.NE.U32.AND P4, PT, R18, RZ, PT ;  /* 0x000000ff1200720c */ /* 0x000fe40003f85070 */
[----:B------:R-:W-:Y:S02]  /*199e0*/  SEL R17, R19, RZ, P0 ;  /* 0x000000ff13117207 */ /* 0x000fe40000000000 */
[----:B------:R-:W-:Y:S01]  /*199f0*/  SEL R16, R16, RZ, P0 ;  /* 0x000000ff10107207 */ /* 0x000fe20000000000 */
[----:B------:R-:W-:Y:S01]  /*19a00*/  UIADD3 UR5, UR5, -0x100, URZ ;  /* 0xffffff0005057890 */ /* 0x000fe2000fffe03f */
[----:B------:R-:W-:Y:S01]  /*19a10*/  ISETP.NE.U32.AND P3, PT, R17, RZ, PT ;  /* 0x000000ff1100720c */ /* 0x000fe20003f65070 */
[----:B------:R-:W-:-:S04]  /*19a20*/  IMAD.WIDE R46, R251, 0x4, R46 ;  /* 0x00000004fb2e7825 */ /* 0x000fc800078e022e */
[----:B------:R-:W-:-:S04]  /*19a30*/  IMAD.WIDE R44, R251, 0x4, R44 ;  /* 0x00000004fb2c7825 */ /* 0x000fc800078e022c */
[C---:B----4-:R-:W-:Y:S02]  /*19a40*/  IMAD.WIDE R20, R251.reuse, 0x4, R234 ;  /* 0x00000004fb147825 */ /* 0x050fe400078e02ea */
[----:B------:R-:W1:Y:S02]  /*19a50*/  S2R R235, SR_TID.X ;  /* 0x0000000000eb7919 */ /* 0x000e640000002100 */
[----:B--2---:R-:W-:Y:S01]  /*19a60*/  IMAD.WIDE R24, R251, 0x4, R230 ;  /* 0x00000004fb187825 */ /* 0x004fe200078e02e6 */
[C---:B------:R-:W-:Y:S02]  /*19a70*/  LOP3.LUT R230, R3.reuse, 0x5e, RZ, 0xfc, !PT ;  /* 0x0000005e03e67812 */ /* 0x040fe400078efcff */
[----:B------:R-:W-:Y:S02]  /*19a80*/  LOP3.LUT R231, R3, 0x7c, RZ, 0xfc, !PT ;  /* 0x0000007c03e77812 */ /* 0x000fe400078efcff */
[----:B------:R-:W-:Y:S01]  /*19a90*/  ISETP.GE.AND P1, PT, R230, UR4, PT ;  /* 0x00000004e6007c0c */ /* 0x000fe2000bf26270 */
[----:B------:R-:W-:Y:S01]  /*19aa0*/  LDGSTS.E [R6+-0x58000], desc[UR18][R24.64], P5 ;  /* 0xa800000018067fae */ /* 0x000fe2000a921852 */
[----:B------:R-:W-:-:S02]  /*19ab0*/  ISETP.GE.AND P5, PT, R231, UR4, PT ;  /* 0x00000004e7007c0c */ /* 0x000fc4000bfa6270 */
[----:B------:R-:W-:Y:S01]  /*19ac0*/  SEL R18, RZ, 0x4, P1 ;  /* 0x00000004ff127807 */ /* 0x000fe20000800000 */
[----:B---3--:R-:W-:Y:S01]  /*19ad0*/  IMAD.WIDE R22, R251, 0x4, R158 ;  /* 0x00000004fb167825 */ /* 0x008fe200078e029e */
[----:B------:R-:W-:Y:S02]  /*19ae0*/  LOP3.LUT R231, R3, 0x7e, RZ, 0xfc, !PT ;  /* 0x0000007e03e77812 */ /* 0x000fe400078efcff */
[----:B-1----:R-:W-:Y:S02]  /*19af0*/  LOP3.LUT R234, R235, 0x7f, RZ, 0xc0, !PT ;  /* 0x0000007febea7812 */ /* 0x002fe400078ec0ff */
[----:B------:R-:W-:Y:S01]  /*19b00*/  LDGSTS.E [R6+-0x57ff8], desc[UR18][R22.64], P6 ;  /* 0xa800800016067fae */ /* 0x000fe2000b121852 */
[----:B------:R-:W1:Y:S01]  /*19b10*/  LDC R235, c[0x0][0x230] ;  /* 0x00008c00ffeb7b82 */ /* 0x000e620000000800 */
[----:B------:R-:W-:Y:S02]  /*19b20*/  ISETP.NE.U32.AND P1, PT, R16, RZ, PT ;  /* 0x000000ff1000720c */ /* 0x000fe40003f25070 */
[----:B------:R-:W-:Y:S01]  /*19b30*/  SEL R17, RZ, 0x4, P5 ;  /* 0x00000004ff117807 */ /* 0x000fe20002800000 */
[----:B------:R-:W-:Y:S01]  /*19b40*/  LDGSTS.E [R6+-0x56000], desc[UR18][R20.64], P4 ;  /* 0xaa00000014067fae */ /* 0x000fe2000a121852 */
[----:B------:R-:W-:-:S02]  /*19b50*/  SEL R16, R18, RZ, P0 ;  /* 0x000000ff12107207 */ /* 0x000fc40000000000 */
[----:B------:R-:W-:Y:S02]  /*19b60*/  ISETP.GE.AND P5, PT, R231, UR4, PT ;  /* 0x00000004e7007c0c */ /* 0x000fe4000bfa6270 */
[----:B------:R-:W-:Y:S02]  /*19b70*/  ISETP.NE.U32.AND P6, PT, R16, RZ, PT ;  /* 0x000000ff1000720c */ /* 0x000fe40003fc5070 */
[----:B------:R-:W-:Y:S02]  /*19b80*/  SEL R17, R17, RZ, P0 ;  /* 0x000000ff11117207 */ /* 0x000fe40000000000 */
[----:B------:R-:W-:Y:S02]  /*19b90*/  SEL R16, RZ, 0x4, P5 ;  /* 0x00000004ff107807 */ /* 0x000fe40002800000 */
[----:B------:R-:W-:Y:S02]  /*19ba0*/  ISETP.GE.AND P5, PT, R234, UR5, PT ;  /* 0x00000005ea007c0c */ /* 0x000fe4000bfa6270 */
[----:B------:R-:W-:-:S02]  /*19bb0*/  ISETP.NE.U32.AND P4, PT, R17, RZ, PT ;  /* 0x000000ff1100720c */ /* 0x000fc40003f85070 */
[----:B------:R-:W-:Y:S01]  /*19bc0*/  SEL R17, RZ, 0x4, P5 ;  /* 0x00000004ff117807 */ /* 0x000fe20002800000 */
[----:B-1----:R-:W-:-:S05]  /*19bd0*/  VIADD R235, R235, 0x7f ;  /* 0x0000007febeb7836 */ /* 0x002fca0000000000 */
[----:B------:R-:W-:Y:S02]  /*19be0*/  ISETP.GT.AND P5, PT, R235, 0x17f, PT ;  /* 0x0000017feb00780c */ /* 0x000fe40003fa4270 */
[----:B------:R-:W1:Y:S01]  /*19bf0*/  S2R R235, SR_TID.X ;  /* 0x0000000000eb7919 */ /* 0x000e620000002100 */
[----:B------:R-:W-:Y:S01]  /*19c00*/  IMAD.WIDE R18, R251, 0x4, R170 ;  /* 0x00000004fb127825 */ /* 0x000fe200078e02aa */
[----:B------:R-:W-:Y:S02]  /*19c10*/  SEL R252, R16, RZ, P0 ;  /* 0x000000ff10fc7207 */ /* 0x000fe40000000000 */
[----:B------:R-:W-:Y:S02]  /*19c20*/  ISETP.GE.AND P0, PT, R3, UR5, PT ;  /* 0x0000000503007c0c */ /* 0x000fe4000bf06270 */
[----:B------:R-:W-:Y:S02]  /*19c30*/  LDGSTS.E [R6+-0x55ff8], desc[UR18][R18.64], P3 ;  /* 0xaa00800012067fae */ /* 0x000fe40009921852 */
[----:B------:R-:W-:-:S02]  /*19c40*/  SEL R16, RZ, 0x4, P0 ;  /* 0x00000004ff107807 */ /* 0x000fc40000000000 */
[----:B------:R-:W-:Y:S04]  /*19c50*/  STL.64 [R1+0x11c8], R22 ;  /* 0x0011c81601007387 */ /* 0x000fe80000100a00 */
[----:B------:R-:W-:Y:S01]  /*19c60*/  STL.64 [R1+0x11d0], R20 ;  /* 0x0011d01401007387 */ /* 0x000fe20000100a00 */
[----:B-1----:R-:W-:-:S03]  /*19c70*/  SHF.R.U32.HI R235, RZ, 0x6, R235 ;  /* 0x00000006ffeb7819 */ /* 0x002fc600000116eb */
[----:B------:R-:W-:Y:S01]  /*19c80*/  LDGSTS.E [R6+-0x54000], desc[UR18][R46.64], P1 ;  /* 0xac0000002e067fae */ /* 0x000fe20008921852 */
[----:B------:R-:W-:-:S03]  /*19c90*/  SGXT.U32 R235, R235, 0x1 ;  /* 0x00000001ebeb781a */ /* 0x000fc60000000000 */
[----:B------:R-:W-:Y:S01]  /*19ca0*/  STL.64 [R1+0x11d8], R2 ;  /* 0x0011d80201007387 */ /* 0x000fe20000100a00 */
[----:B------:R-:W-:-:S03]  /*19cb0*/  LOP3.LUT R235, R235, 0x2, RZ, 0xfc, !PT ;  /* 0x00000002ebeb7812 */ /* 0x000fc600078efcff */
[----:B------:R-:W-:Y:S01]  /*19cc0*/  LDGSTS.E [R6+-0x53ff8], desc[UR18][R44.64], P6 ;  /* 0xac0080002c067fae */ /* 0x000fe2000b121852 */
[----:B------:R-:W-:Y:S02]  /*19cd0*/  ISETP.GE.AND P3, PT, R235, UR5, PT ;  /* 0x00000005eb007c0c */ /* 0x000fe4000bf66270 */
[----:B------:R-:W1:Y:S01]  /*19ce0*/  S2R R235, SR_TID.X ;  /* 0x0000000000eb7919 */ /* 0x000e620000002100 */
[----:B------:R-:W-:Y:S01]  /*19cf0*/  SEL R17, R17, RZ, P5 ;  /* 0x000000ff11117207 */ /* 0x000fe20002800000 */
[----:B------:R2:W-:Y:S01]  /*19d00*/  STL.64 [R1+0x11e0], R18 ;  /* 0x0011e01201007387 */ /* 0x0005e20000100a00 */
[----:B------:R-:W-:-:S03]  /*19d10*/  SEL R16, R16, RZ, P5 ;  /* 0x000000ff10107207 */ /* 0x000fc60002800000 */
[----:B------:R-:W3:Y:S01]  /*19d20*/  LDL.LU.64 R244, [R1+0x5f0] ;  /* 0x0005f00001f47983 */ /* 0x000ee20000300a00 */
[----:B------:R-:W-:Y:S02]  /*19d30*/  ISETP.NE.U32.AND P0, PT, R252, RZ, PT ;  /* 0x000000fffc00720c */ /* 0x000fe40003f05070 */
[----:B------:R-:W-:Y:S01]  /*19d40*/  SEL R252, RZ, 0x4, P3 ;  /* 0x00000004fffc7807 */ /* 0x000fe20001800000 */
[----:B--2---:R-:W2:Y:S01]  /*19d50*/  LDL.LU.64 R18, [R1+0x5e8] ;  /* 0x0005e80001127983 */ /* 0x004ea20000300a00 */
[----:B------:R-:W-:-:S03]  /*19d60*/  ISETP.NE.U32.AND P1, PT, R17, RZ, PT ;  /* 0x000000ff1100720c */ /* 0x000fc60003f25070 */
[----:B------:R-:W4:Y:S01]  /*19d70*/  LDL.LU.64 R4, [R1+0x5e0] ;  /* 0x0005e00001047983 */ /* 0x000f220000300a00 */
[----:B------:R-:W-:-:S03]  /*19d80*/  ISETP.NE.U32.AND P3, PT, R16, RZ, PT ;  /* 0x000000ff1000720c */ /* 0x000fc60003f65070 */
[----:B------:R-:W2:Y:S01]  /*19d90*/  LDL.LU.64 R158, [R1+0x5d8] ;  /* 0x0005d800019e7983 */ /* 0x000ea20000300a00 */
[----:B------:R-:W-:-:S03]  /*19da0*/  IMAD.WIDE R16, R251, 0x4, R14 ;  /* 0x00000004fb107825 */ /* 0x000fc600078e020e */
[----:B------:R-:W2:Y:S01]  /*19db0*/  LDL.LU.64 R2, [R1+0x5d0] ;  /* 0x0005d00001027983 */ /* 0x000ea20000300a00 */
[----:B------:R-:W-:-:S03]  /*19dc0*/  IMAD.WIDE R14, R251, 0x4, R12 ;  /* 0x00000004fb0e7825 */ /* 0x000fc600078e020c */
[----:B------:R-:W2:Y:S04]  /*19dd0*/  LDL.LU.64 R20, [R1+0x5c8] ;  /* 0x0005c80001147983 */ /* 0x000ea80000300a00 */
[----:B------:R-:W2:Y:S04]  /*19de0*/  LDL.LU.64 R230, [R1+0x5b8] ;  /* 0x0005b80001e67983 */ /* 0x000ea80000300a00 */
[----:B------:R1:W-:Y:S02]  /*19df0*/  STL.64 [R1+0x11e8], R250 ;  /* 0x0011e8fa01007387 */ /* 0x0003e40000100a00 */
[----:B-1----:R-:W-:-:S02]  /*19e00*/  SHF.R.U32.HI R234, RZ, 0x6, R235 ;  /* 0x00000006ffea7819 */ /* 0x002fc400000116eb */
[----:B------:R-:W-:Y:S01]  /*19e10*/  SHF.R.U32.HI R223, RZ, 0x6, R235 ;  /* 0x00000006ffdf7819 */ /* 0x000fe200000116eb */
[----:B------:R1:W-:Y:S04]  /*19e20*/  LDGSTS.E [R6+-0x52000], desc[UR18][R16.64], P4 ;  /* 0xae00000010067fae */ /* 0x0003e8000a121852 */
[----:B------:R-:W2:Y:S01]  /*19e30*/  LDL.LU.64 R250, [R1+0x5f8] ;  /* 0x0005f80001fa7983 */ /* 0x000ea20000300a00 */
[----:B------:R-:W-:-:S03]  /*19e40*/  SGXT.U32 R234, R234, 0x1 ;  /* 0x00000001eaea781a */ /* 0x000fc60000000000 */
[----:B------:R1:W-:Y:S01]  /*19e50*/  STL.64 [R1+0x11f0], R16 ;  /* 0x0011f01001007387 */ /* 0x0003e20000100a00 */
[----:B------:R-:W-:Y:S02]  /*19e60*/  LOP3.LUT R234, R234, 0x20, RZ, 0xfc, !PT ;  /* 0x00000020eaea7812 */ /* 0x000fe400078efcff */
[----:B------:R-:W-:Y:S01]  /*19e70*/  SGXT.U32 R223, R223, 0x1 ;  /* 0x00000001dfdf781a */ /* 0x000fe20000000000 */
[----:B------:R-:W2:Y:S01]  /*19e80*/  LDL.LU.64 R22, [R1+0x5b0] ;  /* 0x0005b00001167983 */ /* 0x000ea20000300a00 */
[----:B------:R-:W-:Y:S02]  /*19e90*/  ISETP.GE.AND P4, PT, R234, UR5, PT ;  /* 0x00000005ea007c0c */ /* 0x000fe4000bf86270 */
[----:B------:R-:W-:Y:S01]  /*19ea0*/  LOP3.LUT R223, R223, 0x22, RZ, 0xfc, !PT ;  /* 0x00000022dfdf7812 */ /* 0x000fe200078efcff */
[----:B------:R-:W2:Y:S04]  /*19eb0*/  LDL.LU.64 R170, [R1+0x5a8] ;  /* 0x0005a80001aa7983 */ /* 0x000ea80000300a00 */
[----:B------:R-:W2:Y:S04]  /*19ec0*/  LDL.LU.64 R234, [R1+0x5a0] ;  /* 0x0005a00001ea7983 */ /* 0x000ea80000300a00 */
[----:B------:R2:W-:Y:S01]  /*19ed0*/  LDGSTS.E [R6+-0x51ff8], desc[UR18][R14.64], P0 ;  /* 0xae0080000e067fae */ /* 0x0005e20008121852 */
[----:B------:R-:W-:-:S03]  /*19ee0*/  ISETP.GE.AND P0, PT, R223, UR5, PT ;  /* 0x00000005df007c0c */ /* 0x000fc6000bf06270 */
[----:B------:R1:W-:Y:S04]  /*19ef0*/  STL.64 [R1+0x11f8], R14 ;  /* 0x0011f80e01007387 */ /* 0x0003e80000100a00 */
[----:B------:R-:W2:Y:S04]  /*19f00*/  LDL.LU.64 R248, [R1+0x598] ;  /* 0x0005980001f87983 */ /* 0x000ea80000300a00 */
[----:B------:R-:W2:Y:S01]  /*19f10*/  LDL.LU.64 R222, [R1+0x590] ;  /* 0x0005900001de7983 */ /* 0x000ea20000300a00 */
[----:B------:R-:W1:Y:S01]  /*19f20*/  S2R R246, SR_TID.X ;  /* 0x0000000000f67919 */ /* 0x000e620000002100 */
[----:B------:R-:W-:Y:S01]  /*19f30*/  USHF.L.U32 UR16, UR9, 0x7, URZ ;  /* 0x0000000709107899 */ /* 0x000fe2000800063f */
[----:B------:R-:W-:-:S02]  /*19f40*/  SEL R252, R252, RZ, P5 ;  /* 0x000000fffcfc7207 */ /* 0x000fc40002800000 */
[----:B------:R-:W-:Y:S01]  /*19f50*/  SEL R12, RZ, 0x4, P4 ;  /* 0x00000004ff0c7807 */ /* 0x000fe20002000000 */
[----:B------:R-:W0:Y:S01]  /*19f60*/  LDGDEPBAR ;  /* 0x00000000000079af */ /* 0x000e220000000000 */
[----:B------:R-:W-:Y:S01]  /*19f70*/  ISETP.NE.U32.AND P6, PT, R252, RZ, PT ;  /* 0x000000fffc00720c */ /* 0x000fe20003fc5070 */
[----:B------:R-:W-:Y:S01]  /*19f80*/  IMAD.U32 R13, RZ, RZ, UR16 ;  /* 0x00000010ff0d7e24 */ /* 0x000fe2000f8e00ff */
[----:B------:R-:W-:Y:S02]  /*19f90*/  SEL R252, RZ, 0x4, P0 ;  /* 0x00000004fffc7807 */ /* 0x000fe40000000000 */
[--C-:B-1----:R-:W-:Y:S02]  /*19fa0*/  SHF.R.U32.HI R17, RZ, 0x6, R246.reuse ;  /* 0x00000006ff117819 */ /* 0x102fe400000116f6 */
[----:B------:R-:W-:Y:S02]  /*19fb0*/  SHF.R.U32.HI R247, RZ, 0x6, R246 ;  /* 0x00000006fff77819 */ /* 0x000fe400000116f6 */
[----:B------:R-:W-:-:S02]  /*19fc0*/  SGXT.U32 R17, R17, 0x1 ;  /* 0x000000011111781a */ /* 0x000fc40000000000 */
[----:B------:R-:W-:Y:S02]  /*19fd0*/  SGXT.U32 R247, R247, 0x1 ;  /* 0x00000001f7f7781a */ /* 0x000fe40000000000 */
[----:B------:R-:W-:Y:S02]  /*19fe0*/  LOP3.LUT R17, R17, 0x42, RZ, 0xfc, !PT ;  /* 0x0000004211117812 */ /* 0x000fe400078efcff */
[----:B------:R-:W-:Y:S02]  /*19ff0*/  LOP3.LUT R247, R247, 0x40, RZ, 0xfc, !PT ;  /* 0x00000040f7f77812 */ /* 0x000fe400078efcff */
[----:B------:R-:W-:Y:S02]  /*1a000*/  ISETP.GE.AND P0, PT, R17, UR5, PT ;  /* 0x0000000511007c0c */ /* 0x000fe4000bf06270 */
[----:B------:R-:W-:Y:S02]  /*1a010*/  ISETP.GE.AND P4, PT, R247, UR5, PT ;  /* 0x00000005f7007c0c */ /* 0x000fe4000bf86270 */
[----:B------:R-:W2:Y:S04]  /*1a020*/  LDL.LU.64 R246, [R1+0x588] ;  /* 0x0005880001f67983 */ /* 0x000ea80000300a00 */
[----:B------:R-:W2:Y:S01]  /*1a030*/  LDL.LU.64 R14, [R1+0x578] ;  /* 0x00057800010e7983 */ /* 0x000ea20000300a00 */
[----:B---3--:R-:W-:-:S04]  /*1a040*/  IMAD.WIDE R244, R13, 0x4, R244 ;  /* 0x000000040df47825 */ /* 0x008fc800078e02f4 */
[----:B----4-:R-:W-:-:S04]  /*1a050*/  IMAD.WIDE R4, R13, 0x4, R4 ;  /* 0x000000040d047825 */ /* 0x010fc800078e0204 */
[----:B--2---:R-:W-:-:S04]  /*1a060*/  IMAD.WIDE R2, R13, 0x4, R2 ;  /* 0x000000040d027825 */ /* 0x004fc800078e0202 */
[----:B------:R-:W-:-:S04]  /*1a070*/  IMAD.WIDE R16, R13, 0x4, R250 ;  /* 0x000000040d107825 */ /* 0x000fc800078e02fa */
[C---:B------:R-:W-:Y:S01]  /*1a080*/  IMAD.WIDE R250, R13.reuse, 0x4, R18 ;  /* 0x000000040dfa7825 */ /* 0x040fe200078e0212 */
[----:B------:R1:W-:Y:S03]  /*1a090*/  STL.64 [R1+0xc00], R16 ;  /* 0x000c001001007387 */ /* 0x0003e60000100a00 */
[C---:B------:R-:W-:Y:S01]  /*1a0a0*/  IMAD.WIDE R18, R13.reuse, 0x4, R158 ;  /* 0x000000040d127825 */ /* 0x040fe200078e029e */
[----:B-1----:R-:W2:Y:S04]  /*1a0b0*/  LDL.LU.64 R16, [R1+0x570] ;  /* 0x0005700001107983 */ /* 0x002ea80000300a00 */
[----:B------:R1:W-:Y:S04]  /*1a0c0*/  STL.64 [R1+0xbf8], R244 ;  /* 0x000bf8f401007387 */ /* 0x0003e80000100a00 */
[----:B-1----:R-:W3:Y:S04]  /*1a0d0*/  LDL.LU.64 R244, [R1+0x568] ;  /* 0x0005680001f47983 */ /* 0x002ee80000300a00 */
[----:B------:R1:W-:Y:S04]  /*1a0e0*/  STL.64 [R1+0xbf0], R250 ;  /* 0x000bf0fa01007387 */ /* 0x0003e80000100a00 */
[----:B-1----:R-:W4:Y:S04]  /*1a0f0*/  LDL.LU.64 R250, [R1+0x560] ;  /* 0x0005600001fa7983 */ /* 0x002f280000300a00 */
[----:B------:R1:W-:Y:S04]  /*1a100*/  STL.64 [R1+0xbe8], R4 ;  /* 0x000be80401007387 */ /* 0x0003e80000100a00 */
[----:B-1----:R-:W4:Y:S04]  /*1a110*/  LDL.LU.64 R4, [R1+0x558] ;  /* 0x0005580001047983 */ /* 0x002f280000300a00 */
[----:B------:R1:W-:Y:S04]  /*1a120*/  STL.64 [R1+0xbe0], R18 ;  /* 0x000be01201007387 */ /* 0x0003e80000100a00 */
[----:B------:R-:W4:Y:S04]  /*1a130*/  LDL.LU.64 R158, [R1+0x550] ;  /* 0x00055000019e7983 */ /* 0x000f280000300a00 */
[----:B------:R1:W-:Y:S02]  /*1a140*/  STL.64 [R1+0xbd8], R2 ;  /* 0x000bd80201007387 */ /* 0x0003e40000100a00 */
[----:B-1----:R-:W-:-:S04]  /*1a150*/  IMAD.WIDE R18, R13, 0x4, R20 ;  /* 0x000000040d127825 */ /* 0x002fc800078e0214 */
[----:B------:R-:W-:-:S04]  /*1a160*/  IMAD.WIDE R20, R13, 0x4, R230 ;  /* 0x000000040d147825 */ /* 0x000fc800078e02e6 */
[C---:B------:R-:W-:Y:S02]  /*1a170*/  IMAD.WIDE R2, R13.reuse, 0x4, R190 ;  /* 0x000000040d027825 */ /* 0x040fe400078e02be */
[----:B------:R-:W4:Y:S04]  /*1a180*/  LDL.LU.64 R190, [R1+0x548] ;  /* 0x0005480001be7983 */ /* 0x000f280000300a00 */
[----:B------:R1:W-:Y:S04]  /*1a190*/  STL.64 [R1+0xbd0], R18 ;  /* 0x000bd01201007387 */ /* 0x0003e80000100a00 */
[----:B------:R1:W-:Y:S04]  /*1a1a0*/  STL.64 [R1+0xbc8], R2 ;  /* 0x000bc80201007387 */ /* 0x0003e80000100a00 */
[----:B-1----:R-:W4:Y:S04]  /*1a1b0*/  LDL.LU.64 R18, [R1+0x538] ;  /* 0x0005380001127983 */ /* 0x002f280000300a00 */
[----:B------:R-:W4:Y:S04]  /*1a1c0*/  LDL.LU.64 R2, [R1+0x530] ;  /* 0x0005300001027983 */ /* 0x000f280000300a00 */
[----:B------:R1:W-:Y:S04]  /*1a1d0*/  STL.64 [R1+0xbc0], R20 ;  /* 0x000bc01401007387 */ /* 0x0003e80000100a00 */
[----:B------:R-:W4:Y:S01]  /*1a1e0*/  LDL.LU.64 R230, [R1+0x528] ;  /* 0x0005280001e67983 */ /* 0x000f220000300a00 */
[----:B-1----:R-:W-:-:S04]  /*1a1f0*/  IMAD.WIDE R20, R13, 0x4, R22 ;  /* 0x000000040d147825 */ /* 0x002fc800078e0216 */
[C---:B------:R-:W-:Y:S01]  /*1a200*/  IMAD.WIDE R22, R13.reuse, 0x4, R170 ;  /* 0x000000040d167825 */ /* 0x040fe200078e02aa */
[----:B------:R1:W-:Y:S04]  /*1a210*/  STL.64 [R1+0xbb8], R20 ;  /* 0x000bb81401007387 */ /* 0x0003e80000100a00 */
[----:B------:R-:W4:Y:S04]  /*1a220*/  LDL.LU.64 R170, [R1+0x520] ;  /* 0x0005200001aa7983 */ /* 0x000f280000300a00 */
[----:B------:R1:W-:Y:S02]  /*1a230*/  STL.64 [R1+0xbb0], R22 ;  /* 0x000bb01601007387 */ /* 0x0003e40000100a00 */
[----:B-1----:R-:W-:-:S02]  /*1a240*/  IMAD.WIDE R20, R13, 0x4, R234 ;  /* 0x000000040d147825 */ /* 0x002fc400078e02ea */
[----:B------:R-:W4:Y:S04]  /*1a250*/  LDL.LU.64 R234, [R1+0x518] ;  /* 0x0005180001ea7983 */ /* 0x000f280000300a00 */
[----:B------:R1:W-:Y:S01]  /*1a260*/  STL.64 [R1+0xba8], R20 ;  /* 0x000ba81401007387 */ /* 0x0003e20000100a00 */
[----:B------:R-:W-:-:S03]  /*1a270*/  IMAD.WIDE R22, R13, 0x4, R222 ;  /* 0x000000040d167825 */ /* 0x000fc600078e02de */
[----:B------:R-:W4:Y:S01]  /*1a280*/  LDL.LU.64 R222, [R1+0x510] ;  /* 0x0005100001de7983 */ /* 0x000f220000300a00 */
[----:B------:R-:W-:-:S04]  /*1a290*/  IMAD.WIDE R246, R13, 0x4, R246 ;  /* 0x000000040df67825 */ /* 0x000fc800078e02f6 */
[----:B-1----:R-:W-:-:S05]  /*1a2a0*/  IMAD.WIDE R20, R13, 0x4, R248 ;  /* 0x000000040d147825 */ /* 0x002fca00078e02f8 */
[----:B------:R1:W-:Y:S01]  /*1a2b0*/  STL.64 [R1+0xba0], R20 ;  /* 0x000ba01401007387 */ /* 0x0003e20000100a00 */
[----:B------:R-:W-:-:S04]  /*1a2c0*/  IMAD.WIDE R228, R13, 0x4, R228 ;  /* 0x000000040de47825 */ /* 0x000fc800078e02e4 */
[C---:B------:R-:W-:Y:S01]  /*1a2d0*/  IMAD.WIDE R14, R13.reuse, 0x4, R14 ;  /* 0x000000040d0e7825 */ /* 0x040fe200078e020e */
[----:B-1----:R-:W4:Y:S04]  /*1a2e0*/  LDL.LU.64 R20, [R1+0x508] ;  /* 0x0005080001147983 */ /* 0x002f280000300a00 */
[----:B------:R1:W-:Y:S04]  /*1a2f0*/  STL.64 [R1+0xb98], R22 ;  /* 0x000b981601007387 */ /* 0x0003e80000100a00 */
[----:B-1----:R-:W4:Y:S04]  /*1a300*/  LDL.LU.64 R22, [R1+0x4f8] ;  /* 0x0004f80001167983 */ /* 0x002f280000300a00 */
[----:B------:R-:W4:Y:S04]  /*1a310*/  LDL.LU.64 R248, [R1+0x4f0] ;  /* 0x0004f00001f87983 */ /* 0x000f280000300a00 */
[----:B------:R1:W-:Y:S04]  /*1a320*/  STL.64 [R1+0xb90], R246 ;  /* 0x000b90f601007387 */ /* 0x0003e80000100a00 */
[----:B-1----:R-:W4:Y:S04]  /*1a330*/  LDL.LU.64 R246, [R1+0x4e8] ;  /* 0x0004e80001f67983 */ /* 0x002f280000300a00 */
[----:B------:R1:W-:Y:S01]  /*1a340*/  STL.64 [R1+0xb88], R228 ;  /* 0x000b88e401007387 */ /* 0x0003e20000100a00 */
[----:B------:R-:W-:-:S03]  /*1a350*/  IMAD.WIDE R184, R13, 0x4, R184 ;  /* 0x000000040db87825 */ /* 0x000fc600078e02b8 */
[----:B-1----:R-:W4:Y:S04]  /*1a360*/  LDL.LU.64 R228, [R1+0x14f0] ;  /* 0x0014f00001e47983 */ /* 0x002f280000300a00 */
[----:B------:R1:W-:Y:S04]  /*1a370*/  STL.64 [R1+0xb80], R14 ;  /* 0x000b800e01007387 */ /* 0x0003e80000100a00 */
[----:B-1----:R-:W4:Y:S01]  /*1a380*/  LDL.LU.64 R14, [R1+0x4e0] ;  /* 0x0004e000010e7983 */ /* 0x002f220000300a00 */
[----:B--2---:R-:W-:-:S05]  /*1a390*/  IMAD.WIDE R16, R13, 0x4, R16 ;  /* 0x000000040d107825 */ /* 0x004fca00078e0210 */
[----:B------:R1:W-:Y:S01]  /*1a3a0*/  STL.64 [R1+0xb78], R16 ;  /* 0x000b781001007387 */ /* 0x0003e20000100a00 */
[----:B---3--:R-:W-:-:S03]  /*1a3b0*/  IMAD.WIDE R244, R13, 0x4, R244 ;  /* 0x000000040df47825 */ /* 0x008fc600078e02f4 */
[----:B-1----:R-:W2:Y:S04]  /*1a3c0*/  LDL.LU.64 R16, [R1+0x4d8] ;  /* 0x0004d80001107983 */ /* 0x002ea80000300a00 */
[----:B------:R1:W-:Y:S01]  /*1a3d0*/  STL.64 [R1+0xb70], R244 ;  /* 0x000b70f401007387 */ /* 0x0003e20000100a00 */
[----:B----4-:R-:W-:-:S03]  /*1a3e0*/  IMAD.WIDE R250, R13, 0x4, R250 ;  /* 0x000000040dfa7825 */ /* 0x010fc600078e02fa */
[----:B-1----:R-:W3:Y:S04]  /*1a3f0*/  LDL.LU.64 R244, [R1+0x4d0] ;  /* 0x0004d00001f47983 */ /* 0x002ee80000300a00 */
[----:B------:R1:W-:Y:S01]  /*1a400*/  STL.64 [R1+0xb68], R250 ;  /* 0x000b68fa01007387 */ /* 0x0003e20000100a00 */
[----:B------:R-:W-:-:S03]  /*1a410*/  IMAD.WIDE R4, R13, 0x4, R4 ;  /* 0x000000040d047825 */ /* 0x000fc600078e0204 */
[----:B-1----:R-:W4:Y:S04]  /*1a420*/  LDL.LU.64 R250, [R1+0x4b8] ;  /* 0x0004b80001fa7983 */ /* 0x002f280000300a00 */
[----:B------:R1:W-:Y:S01]  /*1a430*/  STL.64 [R1+0xb60], R4 ;  /* 0x000b600401007387 */ /* 0x0003e20000100a00 */
[----:B------:R-:W-:-:S03]  /*1a440*/  IMAD.WIDE R158, R13, 0x4, R158 ;  /* 0x000000040d9e7825 */ /* 0x000fc600078e029e */
[----:B-1----:R-:W4:Y:S04]  /*1a450*/  LDL.LU.64 R4, [R1+0x4b0] ;  /* 0x0004b00001047983 */ /* 0x002f280000300a00 */
[----:B------:R1:W-:Y:S01]  /*1a460*/  STL.64 [R1+0xb58], R158 ;  /* 0x000b589e01007387 */ /* 0x0003e20000100a00 */
[----:B------:R-:W-:-:S03]  /*1a470*/  IMAD.WIDE R190, R13, 0x4, R190 ;  /* 0x000000040dbe7825 */ /* 0x000fc600078e02be */
[----:B-1----:R-:W4:Y:S04]  /*1a480*/  LDL.LU.64 R158, [R1+0x4a8] ;  /* 0x0004a800019e7983 */ /* 0x002f280000300a00 */
[----:B------:R1:W-:Y:S01]  /*1a490*/  STL.64 [R1+0xb50], R190 ;  /* 0x000b50be01007387 */ /* 0x0003e20000100a00 */
[----:B------:R-:W-:-:S04]  /*1a4a0*/  IMAD.WIDE R18, R13, 0x4, R18 ;  /* 0x000000040d127825 */ /* 0x000fc800078e0212 */
[C---:B------:R-:W-:Y:S01]  /*1a4b0*/  IMAD.WIDE R2, R13.reuse, 0x4, R2 ;  /* 0x000000040d027825 */ /* 0x040fe200078e0202 */
[----:B-1----:R-:W4:Y:S04]  /*1a4c0*/  LDL.LU.64 R190, [R1+0x14e8] ;  /* 0x0014e80001be7983 */ /* 0x002f280000300a00 */
[----:B------:R1:W-:Y:S01]  /*1a4d0*/  STL.64 [R1+0xb48], R184 ;  /* 0x000b48b801007387 */ /* 0x0003e20000100a00 */
[----:B------:R-:W-:-:S03]  /*1a4e0*/  IMAD.WIDE R230, R13, 0x4, R230 ;  /* 0x000000040de67825 */ /* 0x000fc600078e02e6 */
[----:B-1----:R-:W4:Y:S04]  /*1a4f0*/  LDL.LU.64 R184, [R1+0x14e0] ;  /* 0x0014e00001b87983 */ /* 0x002f280000300a00 */
[----:B------:R1:W-:Y:S01]  /*1a500*/  STL.64 [R1+0xb40], R18 ;  /* 0x000b401201007387 */ /* 0x0003e20000100a00 */
[----:B------:R-:W-:-:S03]  /*1a510*/  IMAD.WIDE R170, R13, 0x4, R170 ;  /* 0x000000040daa7825 */ /* 0x000fc600078e02aa */
[----:B-1----:R-:W4:Y:S01]  /*1a520*/  LDL.LU.64 R18, [R1+0x4a0] ;  /* 0x0004a00001127983 */ /* 0x002f220000300a00 */
[----:B------:R-:W-:-:S03]  /*1a530*/  IMAD.WIDE R234, R13, 0x4, R234 ;  /* 0x000000040dea7825 */ /* 0x000fc600078e02ea */
[----:B------:R1:W-:Y:S01]  /*1a540*/  STL.64 [R1+0xb38], R2 ;  /* 0x000b380201007387 */ /* 0x0003e20000100a00 */
[----:B------:R-:W-:-:S03]  /*1a550*/  IMAD.WIDE R222, R13, 0x4, R222 ;  /* 0x000000040dde7825 */ /* 0x000fc600078e02de */
[----:B-1----:R-:W4:Y:S04]  /*1a560*/  LDL.LU.64 R2, [R1+0x498] ;  /* 0x0004980001027983 */ /* 0x002f280000300a00 */
[----:B------:R1:W-:Y:S04]  /*1a570*/  STL.64 [R1+0xb30], R230 ;  /* 0x000b30e601007387 */ /* 0x0003e80000100a00 */
[----:B-1----:R-:W4:Y:S04]  /*1a580*/  LDL.LU.64 R230, [R1+0x490] ;  /* 0x0004900001e67983 */ /* 0x002f280000300a00 */
[----:B------:R1:W-:Y:S04]  /*1a590*/  STL.64 [R1+0xb28], R170 ;  /* 0x000b28aa01007387 */ /* 0x0003e80000100a00 */
[----:B-1----:R-:W4:Y:S04]  /*1a5a0*/  LDL.LU.64 R170, [R1+0x478] ;  /* 0x0004780001aa7983 */ /* 0x002f280000300a00 */
[----:B------:R1:W-:Y:S04]  /*1a5b0*/  STL.64 [R1+0xb20], R234 ;  /* 0x000b20ea01007387 */ /* 0x0003e80000100a00 */
[----:B-1----:R-:W4:Y:S04]  /*1a5c0*/  LDL.LU.64 R234, [R1+0x470] ;  /* 0x0004700001ea7983 */ /* 0x002f280000300a00 */
[----:B------:R1:W-:Y:S04]  /*1a5d0*/  STL.64 [R1+0xb18], R222 ;  /* 0x000b18de01007387 */ /* 0x0003e80000100a00 */
[----:B-1----:R-:W4:Y:S01]  /*1a5e0*/  LDL.LU.64 R222, [R1+0x14d8] ;  /* 0x0014d80001de7983 */ /* 0x002f220000300a00 */
[----:B------:R-:W-:-:S05]  /*1a5f0*/  IMAD.WIDE R20, R13, 0x4, R20 ;  /* 0x000000040d147825 */ /* 0x000fca00078e0214 */
[----:B------:R1:W-:Y:S01]  /*1a600*/  STL.64 [R1+0xb10], R20 ;  /* 0x000b101401007387 */ /* 0x0003e20000100a00 */
[----:B------:R-:W-:-:S04]  /*1a610*/  IMAD.WIDE R246, R13, 0x4, R246 ;  /* 0x000000040df67825 */ /* 0x000fc800078e02f6 */
[C---:B-1----:R-:W-:Y:S02]  /*1a620*/  IMAD.WIDE R20, R13.reuse, 0x4, R238 ;  /* 0x000000040d147825 */ /* 0x042fe400078e02ee */
[----:B------:R-:W4:Y:S04]  /*1a630*/  LDL.LU.64 R238, [R1+0x14d0] ;  /* 0x0014d00001ee7983 */ /* 0x000f280000300a00 */
[----:B------:R1:W-:Y:S01]  /*1a640*/  STL.64 [R1+0xb08], R20 ;  /* 0x000b081401007387 */ /* 0x0003e20000100a00 */
[----:B------:R-:W-:-:S04]  /*1a650*/  IMAD.WIDE R14, R13, 0x4, R14 ;  /* 0x000000040d0e7825 */ /* 0x000fc800078e020e */
[----:B-1----:R-:W-:-:S04]  /*1a660*/  IMAD.WIDE R20, R13, 0x4, R22 ;  /* 0x000000040d147825 */ /* 0x002fc800078e0216 */
[C---:B------:R-:W-:Y:S01]  /*1a670*/  IMAD.WIDE R22, R13.reuse, 0x4, R248 ;  /* 0x000000040d167825 */ /* 0x040fe200078e02f8 */
[----:B------:R1:W-:Y:S04]  /*1a680*/  STL.64 [R1+0xb00], R20 ;  /* 0x000b001401007387 */ /* 0x0003e80000100a00 */
[----:B-1----:R-:W4:Y:S04]  /*1a690*/  LDL.LU.64 R20, [R1+0x468] ;  /* 0x0004680001147983 */ /* 0x002f280000300a00 */
[----:B------:R1:W-:Y:S04]  /*1a6a0*/  STL.64 [R1+0xaf8], R22 ;  /* 0x000af81601007387 */ /* 0x0003e80000100a00 */
[----:B-1----:R-:W4:Y:S04]  /*1a6b0*/  LDL.LU.64 R22, [R1+0x460] ;  /* 0x0004600001167983 */ /* 0x002f280000300a00 */
[----:B------:R1:W-:Y:S04]  /*1a6c0*/  STL.64 [R1+0xaf0], R246 ;  /* 0x000af0f601007387 */ /* 0x0003e80000100a00 */
[----:B------:R-:W4:Y:S04]  /*1a6d0*/  LDL.LU.64 R248, [R1+0x458] ;  /* 0x0004580001f87983 */ /* 0x000f280000300a00 */
[----:B-1----:R-:W4:Y:S04]  /*1a6e0*/  LDL.LU.64 R246, [R1+0x450] ;  /* 0x0004500001f67983 */ /* 0x002f280000300a00 */
[----:B------:R3:W-:Y:S01]  /*1a6f0*/  STL.64 [R1+0xae8], R14 ;  /* 0x000ae80e01007387 */ /* 0x0007e20000100a00 */
[----:B--2---:R-:W-:-:S05]  /*1a700*/  IMAD.WIDE R16, R13, 0x4, R16 ;  /* 0x000000040d107825 */ /* 0x004fca00078e0210 */
[----:B------:R4:W-:Y:S01]  /*1a710*/  STL.64 [R1+0xae0], R16 ;  /* 0x000ae01001007387 */ /* 0x0009e20000100a00 */
[----:B---3--:R-:W-:-:S04]  /*1a720*/  IMAD.WIDE R14, R13, 0x4, R244 ;  /* 0x000000040d0e7825 */ /* 0x008fc800078e02f4 */
[C---:B----4-:R-:W-:Y:S02]  /*1a730*/  IMAD.WIDE R16, R13.reuse, 0x4, R222 ;  /* 0x000000040d107825 */ /* 0x050fe400078e02de */
[----:B------:R-:W2:Y:S04]  /*1a740*/  LDL.LU.64 R222, [R1+0x14c8] ;  /* 0x0014c80001de7983 */ /* 0x000ea80000300a00 */
[----:B------:R1:W-:Y:S02]  /*1a750*/  STL.64 [R1+0xad8], R14 ;  /* 0x000ad80e01007387 */ /* 0x0003e40000100a00 */
[C---:B-1----:R-:W-:Y:S02]  /*1a760*/  IMAD.WIDE R14, R13.reuse, 0x4, R206 ;  /* 0x000000040d0e7825 */ /* 0x042fe400078e02ce */
[----:B------:R-:W3:Y:S04]  /*1a770*/  LDL.LU.64 R206, [R1+0x14c0] ;  /* 0x0014c00001ce7983 */ /* 0x000ee80000300a00 */
[----:B------:R1:W-:Y:S04]  /*1a780*/  STL.64 [R1+0xad0], R16 ;  /* 0x000ad01001007387 */ /* 0x0003e80000100a00 */
[----:B------:R-:W4:Y:S04]  /*1a790*/  LDL.LU.64 R244, [R1+0x438] ;  /* 0x0004380001f47983 */ /* 0x000f280000300a00 */
[----:B------:R1:W-:Y:S02]  /*1a7a0*/  STL.64 [R1+0xac8], R14 ;  /* 0x000ac80e01007387 */ /* 0x0003e40000100a00 */
[----:B-1----:R-:W-:-:S05]  /*1a7b0*/  IMAD.WIDE R16, R13, 0x4, R250 ;  /* 0x000000040d107825 */ /* 0x002fca00078e02fa */
[----:B------:R-:W-:Y:S01]  /*1a7c0*/  STL.64 [R1+0xac0], R16 ;  /* 0x000ac01001007387 */ /* 0x000fe20000100a00 */
[----:B------:R-:W-:-:S04]  /*1a7d0*/  IMAD.WIDE R14, R13, 0x4, R4 ;  /* 0x000000040d0e7825 */ /* 0x000fc800078e0204 */
[C---:B------:R-:W-:Y:S02]  /*1a7e0*/  IMAD.WIDE R4, R13.reuse, 0x4, R158 ;  /* 0x000000040d047825 */ /* 0x040fe400078e029e */
[----:B------:R-:W2:Y:S04]  /*1a7f0*/  LDL.LU.64 R158, [R1+0x430] ;  /* 0x00043000019e7983 */ /* 0x000ea80000300a00 */
[----:B------:R1:W-:Y:S04]  /*1a800*/  STL.64 [R1+0xab8], R14 ;  /* 0x000ab80e01007387 */ /* 0x0003e80000100a00 */
[----:B-1----:R-:W3:Y:S04]  /*1a810*/  LDL.LU.64 R14, [R1+0x428] ;  /* 0x00042800010e7983 */ /* 0x002ee80000300a00 */
[----:B------:R1:W-:Y:S04]  /*1a820*/  STL.64 [R1+0xab0], R4 ;  /* 0x000ab00401007387 */ /* 0x0003e80000100a00 */
[----:B------:R-:W3:Y:S04]  /*1a830*/  LDL.LU.64 R16, [R1+0x420] ;  /* 0x0004200001107983 */ /* 0x000ee80000300a00 */
[----:B------:R-:W3:Y:S04]  /*1a840*/  LDL.LU.64 R250, [R1+0x418] ;  /* 0x0004180001fa7983 */ /* 0x000ee80000300a00 */
[----:B-1----:R-:W3:Y:S01]  /*1a850*/  LDL.LU.64 R4, [R1+0x410] ;  /* 0x0004100001047983 */ /* 0x002ee20000300a00 */
[----:B------:R-:W-:-:S05]  /*1a860*/  IMAD.WIDE R18, R13, 0x4, R18 ;  /* 0x000000040d127825 */ /* 0x000fca00078e0212 */
[----:B------:R1:W-:Y:S01]  /*1a870*/  STL.64 [R1+0xaa8], R18 ;  /* 0x000aa81201007387 */ /* 0x0003e20000100a00 */
[----:B------:R-:W-:-:S04]  /*1a880*/  IMAD.WIDE R230, R13, 0x4, R230 ;  /* 0x000000040de67825 */ /* 0x000fc800078e02e6 */
[----:B-1----:R-:W-:-:S04]  /*1a890*/  IMAD.WIDE R18, R13, 0x4, R2 ;  /* 0x000000040d127825 */ /* 0x002fc800078e0202 */
[C---:B------:R-:W-:Y:S01]  /*1a8a0*/  IMAD.WIDE R2, R13.reuse, 0x4, R184 ;  /* 0x000000040d027825 */ /* 0x040fe200078e02b8 */
[----:B------:R1:W-:Y:S04]  /*1a8b0*/  STL.64 [R1+0xaa0], R18 ;  /* 0x000aa01201007387 */ /* 0x0003e80000100a00 */
[----:B------:R-:W-:Y:S04]  /*1a8c0*/  STL.64 [R1+0xa98], R230 ;  /* 0x000a98e601007387 */ /* 0x000fe80000100a00 */
[----:B------:R1:W-:Y:S02]  /*1a8d0*/  STL.64 [R1+0xa90], R2 ;  /* 0x000a900201007387 */ /* 0x0003e40000100a00 */
[----:B-1----:R-:W-:-:S04]  /*1a8e0*/  IMAD.WIDE R18, R13, 0x4, R10 ;  /* 0x000000040d127825 */ /* 0x002fc800078e020a */
[C---:B------:R-:W-:Y:S01]  /*1a8f0*/  IMAD.WIDE R10, R13.reuse, 0x4, R170 ;  /* 0x000000040d0a7825 */ /* 0x040fe200078e02aa */
[----:B------:R-:W-:Y:S03]  /*1a900*/  STL.64 [R1+0xa88], R18 ;  /* 0x000a881201007387 */ /* 0x000fe60000100a00 */
[C---:B------:R-:W-:Y:S01]  /*1a910*/  IMAD.WIDE R2, R13.reuse, 0x4, R234 ;  /* 0x000000040d027825 */ /* 0x040fe200078e02ea */
[----:B------:R-:W3:Y:S04]  /*1a920*/  LDL.LU.64 R230, [R1+0x3f8] ;  /* 0x0003f80001e67983 */ /* 0x000ee80000300a00 */
[----:B------:R1:W-:Y:S01]  /*1a930*/  STL.64 [R1+0xa80], R10 ;  /* 0x000a800a01007387 */ /* 0x0003e20000100a00 */
[----:B------:R-:W-:-:S03]  /*1a940*/  IMAD.WIDE R20, R13, 0x4, R20 ;  /* 0x000000040d147825 */ /* 0x000fc600078e0214 */
[----:B------:R-:W3:Y:S04]  /*1a950*/  LDL.LU.64 R184, [R1+0x3f0] ;  /* 0x0003f00001b87983 */ /* 0x000ee80000300a00 */
[----:B------:R1:W-:Y:S04]  /*1a960*/  STL.64 [R1+0xa78], R2 ;  /* 0x000a780201007387 */ /* 0x0003e80000100a00 */
[----:B-1----:R-:W3:Y:S04]  /*1a970*/  LDL.LU.64 R10, [R1+0x3e8] ;  /* 0x0003e800010a7983 */ /* 0x002ee80000300a00 */
[----:B------:R-:W3:Y:S04]  /*1a980*/  LDL.LU.64 R170, [R1+0x3e0] ;  /* 0x0003e00001aa7983 */ /* 0x000ee80000300a00 */
[----:B------:R-:W3:Y:S01]  /*1a990*/  LDL.LU.64 R234, [R1+0x3d8] ;  /* 0x0003d80001ea7983 */ /* 0x000ee20000300a00 */
[----:B------:R-:W-:-:S03]  /*1a9a0*/  IMAD.WIDE R2, R13, 0x4, R22 ;  /* 0x000000040d027825 */ /* 0x000fc600078e0216 */
[----:B------:R-:W3:Y:S04]  /*1a9b0*/  LDL.LU.64 R18, [R1+0x3d0] ;  /* 0x0003d00001127983 */ /* 0x000ee80000300a00 */
[----:B------:R1:W-:Y:S01]  /*1a9c0*/  STL.64 [R1+0xa70], R20 ;  /* 0x000a701401007387 */ /* 0x0003e20000100a00 */
[----:B------:R-:W-:-:S03]  /*1a9d0*/  IMAD.WIDE R22, R13, 0x4, R246 ;  /* 0x000000040d167825 */ /* 0x000fc600078e02f6 */
[----:B------:R1:W-:Y:S02]  /*1a9e0*/  STL.64 [R1+0xa68], R2 ;  /* 0x000a680201007387 */ /* 0x0003e40000100a00 */
[C---:B-1----:R-:W-:Y:S02]  /*1a9f0*/  IMAD.WIDE R20, R13.reuse, 0x4, R248 ;  /* 0x000000040d147825 */ /* 0x042fe400078e02f8 */
[----:B------:R-:W3:Y:S04]  /*1aa00*/  LDL.LU.64 R2, [R1+0x3b8] ;  /* 0x0003b80001027983 */ /* 0x000ee80000300a00 */
[----:B------:R1:W-:Y:S01]  /*1aa10*/  STL.64 [R1+0xa60], R20 ;  /* 0x000a601401007387 */ /* 0x0003e20000100a00 */
[----:B------:R-:W-:-:S03]  /*1aa20*/  IMAD.WIDE R246, R13, 0x4, R174 ;  /* 0x000000040df67825 */ /* 0x000fc600078e02ae */
[----:B------:R-:W-:Y:S01]  /*1aa30*/  STL.64 [R1+0xa58], R22 ;  /* 0x000a581601007387 */ /* 0x000fe20000100a00 */
[----:B-1----:R-:W-:-:S03]  /*1aa40*/  IMAD.WIDE R20, R13, 0x4, R190 ;  /* 0x000000040d147825 */ /* 0x002fc600078e02be */
[----:B------:R-:W3:Y:S04]  /*1aa50*/  LDL.LU.64 R190, [R1+0x14b8] ;  /* 0x0014b80001be7983 */ /* 0x000ee80000300a00 */
[----:B------:R-:W3:Y:S04]  /*1aa60*/  LDL.LU.64 R174, [R1+0x14b0] ;  /* 0x0014b00001ae7983 */ /* 0x000ee80000300a00 */
[----:B------:R1:W-:Y:S04]  /*1aa70*/  STL.64 [R1+0xa50], R20 ;  /* 0x000a501401007387 */ /* 0x0003e80000100a00 */
[----:B-1----:R-:W3:Y:S04]  /*1aa80*/  LDL.LU.64 R20, [R1+0x3b0] ;  /* 0x0003b00001147983 */ /* 0x002ee80000300a00 */
[----:B------:R-:W3:Y:S04]  /*1aa90*/  LDL.LU.64 R22, [R1+0x3a8] ;  /* 0x0003a80001167983 */ /* 0x000ee80000300a00 */
[----:B------:R1:W-:Y:S04]  /*1aaa0*/  STL.64 [R1+0xa48], R246 ;  /* 0x000a48f601007387 */ /* 0x0003e80000100a00 */
[----:B------:R-:W3:Y:S04]  /*1aab0*/  LDL.LU.64 R248, [R1+0x3a0] ;  /* 0x0003a00001f87983 */ /* 0x000ee80000300a00 */
[----:B-1----:R-:W3:Y:S01]  /*1aac0*/  LDL.LU.64 R246, [R1+0x398] ;  /* 0x0003980001f67983 */ /* 0x002ee20000300a00 */
[----:B----4-:R-:W-:-:S05]  /*1aad0*/  IMAD.WIDE R244, R13, 0x4, R244 ;  /* 0x000000040df47825 */ /* 0x010fca00078e02f4 */
[----:B------:R1:W-:Y:S04]  /*1aae0*/  STL.64 [R1+0xa40], R244 ;  /* 0x000a40f401007387 */ /* 0x0003e80000100a00 */
[----:B-1----:R-:W4:Y:S01]  /*1aaf0*/  LDL.LU.64 R244, [R1+0x390] ;  /* 0x0003900001f47983 */ /* 0x002f220000300a00 */
[----:B--2---:R-:W-:-:S05]  /*1ab00*/  IMAD.WIDE R158, R13, 0x4, R158 ;  /* 0x000000040d9e7825 */ /* 0x004fca00078e029e */
[----:B------:R1:W-:Y:S01]  /*1ab10*/  STL.64 [R1+0xa38], R158 ;  /* 0x000a389e01007387 */ /* 0x0003e20000100a00 */
[----:B---3--:R-:W-:-:S03]  /*1ab20*/  IMAD.WIDE R14, R13, 0x4, R14 ;  /* 0x000000040d0e7825 */ /* 0x008fc600078e020e */
[----:B-1----:R-:W2:Y:S04]  /*1ab30*/  LDL.LU.64 R158, [R1+0x14a8] ;  /* 0x0014a800019e7983 */ /* 0x002ea80000300a00 */
[----:B------:R1:W-:Y:S02]  /*1ab40*/  STL.64 [R1+0xa30], R14 ;  /* 0x000a300e01007387 */ /* 0x0003e40000100a00 */
[----:B-1----:R-:W-:-:S04]  /*1ab50*/  IMAD.WIDE R14, R13, 0x4, R16 ;  /* 0x000000040d0e7825 */ /* 0x002fc800078e0210 */
[C---:B------:R-:W-:Y:S01]  /*1ab60*/  IMAD.WIDE R16, R13.reuse, 0x4, R250 ;  /* 0x000000040d107825 */ /* 0x040fe200078e02fa */
[----:B------:R1:W-:Y:S03]  /*1ab70*/  STL.64 [R1+0xa28], R14 ;  /* 0x000a280e01007387 */ /* 0x0003e60000100a00 */
[C---:B------:R-:W-:Y:S01]  /*1ab80*/  IMAD.WIDE R4, R13.reuse, 0x4, R4 ;  /* 0x000000040d047825 */ /* 0x040fe200078e0204 */
[----:B------:R-:W-:Y:S03]  /*1ab90*/  STL.64 [R1+0xa20], R16 ;  /* 0x000a201001007387 */ /* 0x000fe60000100a00 */
[C---:B-1----:R-:W-:Y:S02]  /*1aba0*/  IMAD.WIDE R14, R13.reuse, 0x4, R228 ;  /* 0x000000040d0e7825 */ /* 0x042fe400078e02e4 */
[----:B------:R-:W3:Y:S04]  /*1abb0*/  LDL.LU.64 R228, [R1+0x14a0] ;  /* 0x0014a00001e47983 */ /* 0x000ee80000300a00 */
[----:B------:R1:W-:Y:S02]  /*1abc0*/  STL.64 [R1+0xa18], R4 ;  /* 0x000a180401007387 */ /* 0x0003e40000100a00 */
[----:B-1----:R-:W-:-:S02]  /*1abd0*/  IMAD.WIDE R4, R13, 0x4, R182 ;  /* 0x000000040d047825 */ /* 0x002fc400078e02b6 */
[----:B------:R-:W2:Y:S04]  /*1abe0*/  LDL.LU.64 R182, [R1+0x378] ;  /* 0x0003780001b67983 */ /* 0x000ea80000300a00 */
[----:B------:R1:W-:Y:S01]  /*1abf0*/  STL.64 [R1+0xa10], R14 ;  /* 0x000a100e01007387 */ /* 0x0003e20000100a00 */
[----:B------:R-:W-:-:S04]  /*1ac00*/  IMAD.WIDE R230, R13, 0x4, R230 ;  /* 0x000000040de67825 */ /* 0x000fc800078e02e6 */
[C---:B------:R-:W-:Y:S01]  /*1ac10*/  IMAD.WIDE R184, R13.reuse, 0x4, R184 ;  /* 0x000000040db87825 */ /* 0x040fe200078e02b8 */
[----:B-1----:R-:W3:Y:S04]  /*1ac20*/  LDL.LU.64 R14, [R1+0x370] ;  /* 0x00037000010e7983 */ /* 0x002ee80000300a00 */
[----:B------:R1:W-:Y:S01]  /*1ac30*/  STL.64 [R1+0xa08], R4 ;  /* 0x000a080401007387 */ /* 0x0003e20000100a00 */
[----:B------:R-:W-:-:S03]  /*1ac40*/  IMAD.WIDE R10, R13, 0x4, R10 ;  /* 0x000000040d0a7825 */ /* 0x000fc600078e020a */
[----:B------:R-:W3:Y:S04]  /*1ac50*/  LDL.LU.64 R16, [R1+0x368] ;  /* 0x0003680001107983 */ /* 0x000ee80000300a00 */
[----:B------:R-:W3:Y:S01]  /*1ac60*/  LDL.LU.64 R250, [R1+0x360] ;  /* 0x0003600001fa7983 */ /* 0x000ee20000300a00 */
[----:B------:R-:W-:-:S03]  /*1ac70*/  IMAD.WIDE R170, R13, 0x4, R170 ;  /* 0x000000040daa7825 */ /* 0x000fc600078e02aa */
[----:B-1----:R-:W3:Y:S01]  /*1ac80*/  LDL.LU.64 R4, [R1+0x358] ;  /* 0x0003580001047983 */ /* 0x002ee20000300a00 */
[----:B------:R-:W-:-:S03]  /*1ac90*/  IMAD.WIDE R234, R13, 0x4, R234 ;  /* 0x000000040dea7825 */ /* 0x000fc600078e02ea */
[----:B------:R1:W-:Y:S01]  /*1aca0*/  STL.64 [R1+0xa00], R230 ;  /* 0x000a00e601007387 */ /* 0x0003e20000100a00 */
[----:B------:R-:W-:-:S04]  /*1acb0*/  IMAD.WIDE R18, R13, 0x4, R18 ;  /* 0x000000040d127825 */ /* 0x000fc800078e0212 */
[C---:B------:R-:W-:Y:S01]  /*1acc0*/  IMAD.WIDE R236, R13.reuse, 0x4, R236 ;  /* 0x000000040dec7825 */ /* 0x040fe200078e02ec */
[----:B-1----:R-:W3:Y:S04]  /*1acd0*/  LDL.LU.64 R230, [R1+0x1498] ;  /* 0x0014980001e67983 */ /* 0x002ee80000300a00 */
[----:B------:R1:W-:Y:S01]  /*1ace0*/  STL.64 [R1+0x9f8], R184 ;  /* 0x0009f8b801007387 */ /* 0x0003e20000100a00 */
[----:B------:R-:W-:-:S03]  /*1acf0*/  IMAD.WIDE R2, R13, 0x4, R2 ;  /* 0x000000040d027825 */ /* 0x000fc600078e0202 */
[----:B-1----:R-:W3:Y:S04]  /*1ad00*/  LDL.LU.64 R184, [R1+0x1490] ;  /* 0x0014900001b87983 */ /* 0x002ee80000300a00 */
[----:B------:R1:W-:Y:S04]  /*1ad10*/  STL.64 [R1+0x9f0], R10 ;  /* 0x0009f00a01007387 */ /* 0x0003e80000100a00 */
[----:B-1----:R-:W3:Y:S04]  /*1ad20*/  LDL.LU.64 R10, [R1+0x1488] ;  /* 0x00148800010a7983 */ /* 0x002ee80000300a00 */
[----:B------:R1:W-:Y:S04]  /*1ad30*/  STL.64 [R1+0x9e8], R170 ;  /* 0x0009e8aa01007387 */ /* 0x0003e80000100a00 */
[----:B-1----:R-:W3:Y:S04]  /*1ad40*/  LDL.LU.64 R170, [R1+0x1480] ;  /* 0x0014800001aa7983 */ /* 0x002ee80000300a00 */
[----:B------:R1:W-:Y:S01]  /*1ad50*/  STL.64 [R1+0x9e0], R234 ;  /* 0x0009e0ea01007387 */ /* 0x0003e20000100a00 */
[----:B------:R-:W-:-:S03]  /*1ad60*/  IMAD.WIDE R20, R13, 0x4, R20 ;  /* 0x000000040d147825 */ /* 0x000fc600078e0214 */
[----:B-1----:R-:W3:Y:S04]  /*1ad70*/  LDL.LU.64 R234, [R1+0x1478] ;  /* 0x0014780001ea7983 */ /* 0x002ee80000300a00 */
[----:B------:R1:W-:Y:S04]  /*1ad80*/  STL.64 [R1+0x9d8], R18 ;  /* 0x0009d81201007387 */ /* 0x0003e80000100a00 */
[----:B------:R1:W-:Y:S01]  /*1ad90*/  STL.64 [R1+0x9d0], R236 ;  /* 0x0009d0ec01007387 */ /* 0x0003e20000100a00 */
[----:B------:R-:W-:-:S04]  /*1ada0*/  IMAD.WIDE R22, R13, 0x4, R22 ;  /* 0x000000040d167825 */ /* 0x000fc800078e0216 */
[C---:B-1----:R-:W-:Y:S01]  /*1adb0*/  IMAD.WIDE R18, R13.reuse, 0x4, R196 ;  /* 0x000000040d127825 */ /* 0x042fe200078e02c4 */
[----:B------:R-:W3:Y:S04]  /*1adc0*/  LDL.LU.64 R236, [R1+0x338] ;  /* 0x0003380001ec7983 */ /* 0x000ee80000300a00 */
[----:B------:R-:W3:Y:S04]  /*1add0*/  LDL.LU.64 R196, [R1+0x330] ;  /* 0x0003300001c47983 */ /* 0x000ee80000300a00 */
[----:B------:R1:W-:Y:S01]  /*1ade0*/  STL.64 [R1+0x9c8], R18 ;  /* 0x0009c81201007387 */ /* 0x0003e20000100a00 */
[----:B------:R-:W-:-:S04]  /*1adf0*/  IMAD.WIDE R248, R13, 0x4, R248 ;  /* 0x000000040df87825 */ /* 0x000fc800078e02f8 */
[C---:B------:R-:W-:Y:S01]  /*1ae00*/  IMAD.WIDE R246, R13.reuse, 0x4, R246 ;  /* 0x000000040df67825 */ /* 0x040fe200078e02f6 */
[----:B-1----:R-:W3:Y:S04]  /*1ae10*/  LDL.LU.64 R18, [R1+0x328] ;  /* 0x0003280001127983 */ /* 0x002ee80000300a00 */
[----:B------:R1:W-:Y:S04]  /*1ae20*/  STL.64 [R1+0x9c0], R2 ;  /* 0x0009c00201007387 */ /* 0x0003e80000100a00 */
[----:B-1----:R-:W3:Y:S04]  /*1ae30*/  LDL.LU.64 R2, [R1+0x320] ;  /* 0x0003200001027983 */ /* 0x002ee80000300a00 */
[----:B------:R1:W-:Y:S04]  /*1ae40*/  STL.64 [R1+0x9b8], R20 ;  /* 0x0009b81401007387 */ /* 0x0003e80000100a00 */
[----:B-1----:R-:W3:Y:S04]  /*1ae50*/  LDL.LU.64 R20, [R1+0x318] ;  /* 0x0003180001147983 */ /* 0x002ee80000300a00 */
[----:B------:R4:W-:Y:S04]  /*1ae60*/  STL.64 [R1+0x9b0], R22 ;  /* 0x0009b01601007387 */ /* 0x0009e80000100a00 */
[----:B------:R-:W-:Y:S04]  /*1ae70*/  STL.64 [R1+0x9a8], R248 ;  /* 0x0009a8f801007387 */ /* 0x000fe80000100a00 */
[----:B------:R-:W-:Y:S01]  /*1ae80*/  STL.64 [R1+0x9a0], R246 ;  /* 0x0009a0f601007387 */ /* 0x000fe20000100a00 */
[----:B----4-:R-:W-:-:S04]  /*1ae90*/  IMAD.WIDE R22, R13, 0x4, R244 ;  /* 0x000000040d167825 */ /* 0x010fc800078e02f4 */
[C---:B------:R-:W-:Y:S02]  /*1aea0*/  IMAD.WIDE R244, R13.reuse, 0x4, R172 ;  /* 0x000000040df47825 */ /* 0x040fe400078e02ac */
[----:B------:R-:W4:Y:S04]  /*1aeb0*/  LDL.LU.64 R172, [R1+0x2f8] ;  /* 0x0002f80001ac7983 */ /* 0x000f280000300a00 */
[----:B------:R1:W-:Y:S04]  /*1aec0*/  STL.64 [R1+0x998], R22 ;  /* 0x0009981601007387 */ /* 0x0003e80000100a00 */
[----:B-1----:R-:W4:Y:S04]  /*1aed0*/  LDL.LU.64 R22, [R1+0x2f0] ;  /* 0x0002f00001167983 */ /* 0x002f280000300a00 */
[----:B------:R1:W-:Y:S02]  /*1aee0*/  STL.64 [R1+0x990], R244 ;  /* 0x000990f401007387 */ /* 0x0003e40000100a00 */
[----:B-1----:R-:W-:-:S02]  /*1aef0*/  IMAD.WIDE R244, R13, 0x4, R200 ;  /* 0x000000040df47825 */ /* 0x002fc400078e02c8 */
[----:B------:R-:W4:Y:S04]  /*1af00*/  LDL.LU.64 R200, [R1+0x1470] ;  /* 0x0014700001c87983 */ /* 0x000f280000300a00 */
[----:B------:R-:W4:Y:S04]  /*1af10*/  LDL.LU.64 R248, [R1+0x2e8] ;  /* 0x0002e80001f87983 */ /* 0x000f280000300a00 */
[----:B------:R-:W4:Y:S04]  /*1af20*/  LDL.LU.64 R246, [R1+0x2e0] ;  /* 0x0002e00001f67983 */ /* 0x000f280000300a00 */
[----:B------:R1:W-:Y:S04]  /*1af30*/  STL.64 [R1+0x988], R244 ;  /* 0x000988f401007387 */ /* 0x0003e80000100a00 */
[----:B-1----:R-:W4:Y:S01]  /*1af40*/  LDL.LU.64 R244, [R1+0x2d8] ;  /* 0x0002d80001f47983 */ /* 0x002f220000300a00 */
[----:B--2---:R-:W-:-:S05]  /*1af50*/  IMAD.WIDE R182, R13, 0x4, R182 ;  /* 0x000000040db67825 */ /* 0x004fca00078e02b6 */
[----:B------:R1:W-:Y:S04]  /*1af60*/  STL.64 [R1+0x980], R182 ;  /* 0x000980b601007387 */ /* 0x0003e80000100a00 */
[----:B-1----:R-:W2:Y:S01]  /*1af70*/  LDL.LU.64 R182, [R1+0x1468] ;  /* 0x0014680001b67983 */ /* 0x002ea20000300a00 */
[----:B---3--:R-:W-:-:S05]  /*1af80*/  IMAD.WIDE R14, R13, 0x4, R14 ;  /* 0x000000040d0e7825 */ /* 0x008fca00078e020e */
[----:B------:R1:W-:Y:S02]  /*1af90*/  STL.64 [R1+0x978], R14 ;  /* 0x0009780e01007387 */ /* 0x0003e40000100a00 */
[----:B-1----:R-:W-:-:S04]  /*1afa0*/  IMAD.WIDE R14, R13, 0x4, R16 ;  /* 0x000000040d0e7825 */ /* 0x002fc800078e0210 */
[C---:B------:R-:W-:Y:S01]  /*1afb0*/  IMAD.WIDE R16, R13.reuse, 0x4, R250 ;  /* 0x000000040d107825 */ /* 0x040fe200078e02fa */
[----:B------:R1:W-:Y:S04]  /*1afc0*/  STL.64 [R1+0x970], R14 ;  /* 0x0009700e01007387 */ /* 0x0003e80000100a00 */
[----:B------:R-:W-:Y:S01]  /*1afd0*/  STL.64 [R1+0x968], R16 ;  /* 0x0009681001007387 */ /* 0x000fe20000100a00 */
[----:B------:R-:W-:-:S04]  /*1afe0*/  IMAD.WIDE R250, R13, 0x4, R156 ;  /* 0x000000040dfa7825 */ /* 0x000fc800078e029c */
[----:B-1----:R-:W-:-:S04]  /*1aff0*/  IMAD.WIDE R14, R13, 0x4, R4 ;  /* 0x000000040d0e7825 */ /* 0x002fc800078e0204 */
[----:B------:R-:W-:-:S04]  /*1b000*/  IMAD.WIDE R220, R13, 0x4, R220 ;  /* 0x000000040ddc7825 */ /* 0x000fc800078e02dc */
[C---:B--2---:R-:W-:Y:S02]  /*1b010*/  IMAD.WIDE R4, R13.reuse, 0x4, R182 ;  /* 0x000000040d047825 */ /* 0x044fe400078e02b6 */
[----:B------:R-:W2:Y:S04]  /*1b020*/  LDL.LU.64 R182, [R1+0x2b8] ;  /* 0x0002b80001b67983 */ /* 0x000ea80000300a00 */
[----:B------:R1:W-:Y:S04]  /*1b030*/  STL.64 [R1+0x960], R14 ;  /* 0x0009600e01007387 */ /* 0x0003e80000100a00 */
[----:B-1----:R-:W3:Y:S04]  /*1b040*/  LDL.LU.64 R14, [R1+0x2b0] ;  /* 0x0002b000010e7983 */ /* 0x002ee80000300a00 */
[----:B------:R1:W-:Y:S04]  /*1b050*/  STL.64 [R1+0x958], R4 ;  /* 0x0009580401007387 */ /* 0x0003e80000100a00 */
[----:B-1----:R-:W3:Y:S04]  /*1b060*/  LDL.LU.64 R4, [R1+0x2a8] ;  /* 0x0002a80001047983 */ /* 0x002ee80000300a00 */
[----:B------:R-:W2:Y:S04]  /*1b070*/  LDL.LU.64 R156, [R1+0x1460] ;  /* 0x00146000019c7983 */ /* 0x000ea80000300a00 */
[----:B------:R-:W3:Y:S04]  /*1b080*/  LDL.LU.64 R16, [R1+0x2a0] ;  /* 0x0002a00001107983 */ /* 0x000ee80000300a00 */
[----:B------:R1:W-:Y:S04]  /*1b090*/  STL.64 [R1+0x950], R250 ;  /* 0x000950fa01007387 */ /* 0x0003e80000100a00 */
[----:B-1----:R-:W3:Y:S04]  /*1b0a0*/  LDL.LU.64 R250, [R1+0x298] ;  /* 0x0002980001fa7983 */ /* 0x002ee80000300a00 */
[----:B------:R1:W-:Y:S04]  /*1b0b0*/  STL.64 [R1+0x948], R220 ;  /* 0x000948dc01007387 */ /* 0x0003e80000100a00 */
[----:B-1----:R-:W2:Y:S01]  /*1b0c0*/  LDL.LU.64 R220, [R1+0x1458] ;  /* 0x0014580001dc7983 */ /* 0x002ea20000300a00 */
[----:B------:R-:W-:-:S04]  /*1b0d0*/  IMAD.WIDE R236, R13, 0x4, R236 ;  /* 0x000000040dec7825 */ /* 0x000fc800078e02ec */
[C---:B------:R-:W-:Y:S01]  /*1b0e0*/  IMAD.WIDE R196, R13.reuse, 0x4, R196 ;  /* 0x000000040dc47825 */ /* 0x040fe200078e02c4 */
[----:B------:R1:W-:Y:S03]  /*1b0f0*/  STL.64 [R1+0x940], R236 ;  /* 0x000940ec01007387 */ /* 0x0003e60000100a00 */
[----:B------:R-:W-:-:S04]  /*1b100*/  IMAD.WIDE R18, R13, 0x4, R18 ;  /* 0x000000040d127825 */ /* 0x000fc800078e0212 */
[C---:B------:R-:W-:Y:S01]  /*1b110*/  IMAD.WIDE R2, R13.reuse, 0x4, R2 ;  /* 0x000000040d027825 */ /* 0x040fe200078e0202 */
[----:B-1----:R-:W3:Y:S03]  /*1b120*/  LDL.LU.64 R236, [R1+0x1450] ;  /* 0x0014500001ec7983 */ /* 0x002ee60000300a00 */
[C---:B------:R-:W-:Y:S01]  /*1b130*/  IMAD.WIDE R20, R13.reuse, 0x4, R20 ;  /* 0x000000040d147825 */ /* 0x040fe200078e0214 */
[----:B------:R1:W-:Y:S04]  /*1b140*/  STL.64 [R1+0x938], R196 ;  /* 0x000938c401007387 */ /* 0x0003e80000100a00 */
[----:B-1----:R-:W3:Y:S04]  /*1b150*/  LDL.LU.64 R196, [R1+0x278] ;  /* 0x0002780001c47983 */ /* 0x002ee80000300a00 */
[----:B------:R1:W-:Y:S04]  /*1b160*/  STL.64 [R1+0x930], R18 ;  /* 0x0009301201007387 */ /* 0x0003e80000100a00 */
[----:B-1----:R-:W3:Y:S04]  /*1b170*/  LDL.LU.64 R18, [R1+0x270] ;  /* 0x0002700001127983 */ /* 0x002ee80000300a00 */
[----:B------:R1:W-:Y:S01]  /*1b180*/  STL.64 [R1+0x928], R2 ;  /* 0x0009280201007387 */ /* 0x0003e20000100a00 */
[----:B------:R-:W-:-:S03]  /*1b190*/  IMAD.WIDE R188, R13, 0x4, R188 ;  /* 0x000000040dbc7825 */ /* 0x000fc600078e02bc */
[----:B-1----:R-:W3:Y:S04]  /*1b1a0*/  LDL.LU.64 R2, [R1+0x268] ;  /* 0x0002680001027983 */ /* 0x002ee80000300a00 */
[----:B------:R2:W-:Y:S01]  /*1b1b0*/  STL.64 [R1+0x920], R20 ;  /* 0x0009201401007387 */ /* 0x0005e20000100a00 */
[----:B----4-:R-:W-:-:S04]  /*1b1c0*/  IMAD.WIDE R172, R13, 0x4, R172 ;  /* 0x000000040dac7825 */ /* 0x010fc800078e02ac */
[----:B------:R-:W-:-:S04]  /*1b1d0*/  IMAD.WIDE R22, R13, 0x4, R22 ;  /* 0x000000040d167825 */ /* 0x000fc800078e0216 */
[----:B------:R-:W-:-:S04]  /*1b1e0*/  IMAD.WIDE R248, R13, 0x4, R248 ;  /* 0x000000040df87825 */ /* 0x000fc800078e02f8 */
[----:B------:R-:W-:-:S04]  /*1b1f0*/  IMAD.WIDE R246, R13, 0x4, R246 ;  /* 0x000000040df67825 */ /* 0x000fc800078e02f6 */
[----:B------:R-:W-:-:S04]  /*1b200*/  IMAD.WIDE R244, R13, 0x4, R244 ;  /* 0x000000040df47825 */ /* 0x000fc800078e02f4 */
[C---:B--2---:R-:W-:Y:S02]  /*1b210*/  IMAD.WIDE R20, R13.reuse, 0x4, R220 ;  /* 0x000000040d147825 */ /* 0x044fe400078e02dc */
[----:B------:R-:W2:Y:S04]  /*1b220*/  LDL.LU.64 R220, [R1+0x1448] ;  /* 0x0014480001dc7983 */ /* 0x000ea80000300a00 */
[----:B------:R1:W-:Y:S02]  /*1b230*/  STL.64 [R1+0x918], R20 ;  /* 0x0009181401007387 */ /* 0x0003e40000100a00 */
[C---:B-1----:R-:W-:Y:S02]  /*1b240*/  IMAD.WIDE R20, R13.reuse, 0x4, R204 ;  /* 0x000000040d147825 */ /* 0x042fe400078e02cc */
[----:B------:R-:W4:Y:S04]  /*1b250*/  LDL.LU.64 R204, [R1+0x1440] ;  /* 0x0014400001cc7983 */ /* 0x000f280000300a00 */
[----:B------:R1:W-:Y:S04]  /*1b260*/  STL.64 [R1+0x910], R20 ;  /* 0x0009101401007387 */ /* 0x0003e80000100a00 */
[----:B-1----:R-:W2:Y:S04]  /*1b270*/  LDL.LU.64 R20, [R1+0x260] ;  /* 0x0002600001147983 */ /* 0x002ea80000300a00 */
[----:B------:R1:W-:Y:S04]  /*1b280*/  STL.64 [R1+0x908], R188 ;  /* 0x000908bc01007387 */ /* 0x0003e80000100a00 */
        /* <DEDUP_REMOVED lines=11> */
[----:B------:R-:W-:-:S04]  /*1b340*/  IMAD.WIDE R156, R13, 0x4, R156 ;  /* 0x000000040d9c7825 */ /* 0x000fc800078e029c */
[C---:B------:R-:W-:Y:S01]  /*1b350*/  IMAD.WIDE R8, R13.reuse, 0x4, R8 ;  /* 0x000000040d087825 */ /* 0x040fe200078e0208 */
[----:B------:R1:W-:Y:S03]  /*1b360*/  STL.64 [R1+0x8d8], R156 ;  /* 0x0008d89c01007387 */ /* 0x0003e60000100a00 */
[----:B------:R-:W-:-:S04]  /*1b370*/  IMAD.WIDE R166, R13, 0x4, R166 ;  /* 0x000000040da67825 */ /* 0x000fc800078e02a6 */
[C---:B------:R-:W-:Y:S01]  /*1b380*/  IMAD.WIDE R182, R13.reuse, 0x4, R182 ;  /* 0x000000040db67825 */ /* 0x040fe200078e02b6 */
[----:B-1----:R-:W4:Y:S03]  /*1b390*/  LDL.LU.64 R156, [R1+0x1428] ;  /* 0x00142800019c7983 */ /* 0x002f260000300a00 */
[C---:B---3--:R-:W-:Y:S01]  /*1b3a0*/  IMAD.WIDE R14, R13.reuse, 0x4, R14 ;  /* 0x000000040d0e7825 */ /* 0x048fe200078e020e */
[----:B------:R1:W-:Y:S04]  /*1b3b0*/  STL.64 [R1+0x8d0], R8 ;  /* 0x0008d00801007387 */ /* 0x0003e80000100a00 */
[----:B-1----:R-:W3:Y:S04]  /*1b3c0*/  LDL.LU.64 R8, [R1+0x1420] ;  /* 0x0014200001087983 */ /* 0x002ee80000300a00 */
[----:B------:R1:W-:Y:S04]  /*1b3d0*/  STL.64 [R1+0x8c8], R166 ;  /* 0x0008c8a601007387 */ /* 0x0003e80000100a00 */
[----:B-1----:R-:W3:Y:S04]  /*1b3e0*/  LDL.LU.64 R166, [R1+0x1418] ;  /* 0x0014180001a67983 */ /* 0x002ee80000300a00 */
[----:B------:R1:W-:Y:S04]  /*1b3f0*/  STL.64 [R1+0x8c0], R182 ;  /* 0x0008c0b601007387 */ /* 0x0003e80000100a00 */
[----:B-1----:R-:W3:Y:S04]  /*1b400*/  LDL.LU.64 R182, [R1+0x1410] ;  /* 0x0014100001b67983 */ /* 0x002ee80000300a00 */
[----:B------:R1:W-:Y:S02]  /*1b410*/  STL.64 [R1+0x8b8], R14 ;  /* 0x0008b80e01007387 */ /* 0x0003e40000100a00 */
[----:B-1----:R-:W-:-:S02]  /*1b420*/  IMAD.WIDE R14, R13, 0x4, R4 ;  /* 0x000000040d0e7825 */ /* 0x002fc400078e0204 */
[----:B------:R-:W3:Y:S04]  /*1b430*/  LDL.LU.64 R4, [R1+0x220] ;  /* 0x0002200001047983 */ /* 0x000ee80000300a00 */
[----:B------:R1:W-:Y:S02]  /*1b440*/  STL.64 [R1+0x8b0], R14 ;  /* 0x0008b00e01007387 */ /* 0x0003e40000100a00 */
[----:B-1----:R-:W-:-:S04]  /*1b450*/  IMAD.WIDE R14, R13, 0x4, R16 ;  /* 0x000000040d0e7825 */ /* 0x002fc800078e0210 */
[C---:B------:R-:W-:Y:S01]  /*1b460*/  IMAD.WIDE R16, R13.reuse, 0x4, R250 ;  /* 0x000000040d107825 */ /* 0x040fe200078e02fa */
[----:B------:R1:W-:Y:S03]  /*1b470*/  STL.64 [R1+0x8a8], R14 ;  /* 0x0008a80e01007387 */ /* 0x0003e60000100a00 */
[C---:B-1----:R-:W-:Y:S02]  /*1b480*/  IMAD.WIDE R14, R13.reuse, 0x4, R200 ;  /* 0x000000040d0e7825 */ /* 0x042fe400078e02c8 */
[----:B------:R-:W3:Y:S04]  /*1b490*/  LDL.LU.64 R200, [R1+0x1408] ;  /* 0x0014080001c87983 */ /* 0x000ee80000300a00 */
[----:B------:R1:W-:Y:S02]  /*1b4a0*/  STL.64 [R1+0x8a0], R16 ;  /* 0x0008a01001007387 */ /* 0x0003e40000100a00 */
[----:B-1----:R-:W-:-:S02]  /*1b4b0*/  IMAD.WIDE R16, R13, 0x4, R180 ;  /* 0x000000040d107825 */ /* 0x002fc400078e02b4 */
[----:B------:R-:W3:Y:S04]  /*1b4c0*/  LDL.LU.64 R180, [R1+0x1400] ;  /* 0x0014000001b47983 */ /* 0x000ee80000300a00 */
[----:B------:R1:W-:Y:S01]  /*1b4d0*/  STL.64 [R1+0x898], R14 ;  /* 0x0008980e01007387 */ /* 0x0003e20000100a00 */
[----:B------:R-:W-:-:S04]  /*1b4e0*/  IMAD.WIDE R2, R13, 0x4, R2 ;  /* 0x000000040d027825 */ /* 0x000fc800078e0202 */
[C---:B-1----:R-:W-:Y:S02]  /*1b4f0*/  IMAD.WIDE R14, R13.reuse, 0x4, R186 ;  /* 0x000000040d0e7825 */ /* 0x042fe400078e02ba */
[----:B------:R-:W3:Y:S04]  /*1b500*/  LDL.LU.64 R186, [R1+0x13f8] ;  /* 0x0013f80001ba7983 */ /* 0x000ee80000300a00 */
[----:B------:R1:W-:Y:S02]  /*1b510*/  STL.64 [R1+0x890], R16 ;  /* 0x0008901001007387 */ /* 0x0003e40000100a00 */
[C---:B-1----:R-:W-:Y:S02]  /*1b520*/  IMAD.WIDE R16, R13.reuse, 0x4, R196 ;  /* 0x000000040d107825 */ /* 0x042fe400078e02c4 */
[----:B------:R-:W3:Y:S04]  /*1b530*/  LDL.LU.64 R196, [R1+0x1f8] ;  /* 0x0001f80001c47983 */ /* 0x000ee80000300a00 */
[----:B------:R-:W3:Y:S04]  /*1b540*/  LDL.LU.64 R250, [R1+0x1e0] ;  /* 0x0001e00001fa7983 */ /* 0x000ee80000300a00 */
[----:B------:R1:W-:Y:S04]  /*1b550*/  STL.64 [R1+0x880], R16 ;  /* 0x0008801001007387 */ /* 0x0003e80000100a00 */
[----:B------:R-:W-:Y:S01]  /*1b560*/  STL.64 [R1+0x888], R14 ;  /* 0x0008880e01007387 */ /* 0x000fe20000100a00 */
[----:B-1----:R-:W-:-:S05]  /*1b570*/  IMAD.WIDE R16, R13, 0x4, R18 ;  /* 0x000000040d107825 */ /* 0x002fca00078e0212 */
[----:B------:R2:W-:Y:S04]  /*1b580*/  STL.64 [R1+0x878], R16 ;  /* 0x0008781001007387 */ /* 0x0005e80000100a00 */
[----:B------:R1:W-:Y:S04]  /*1b590*/  STL.64 [R1+0x1200], R14 ;  /* 0x0012000e01007387 */ /* 0x0003e80000100a00 */
[----:B------:R1:W-:Y:S01]  /*1b5a0*/  STL.64 [R1+0x870], R2 ;  /* 0x0008700201007387 */ /* 0x0003e20000100a00 */
[----:B--2---:R-:W-:-:S03]  /*1b5b0*/  IMAD.WIDE R16, R13, 0x4, R20 ;  /* 0x000000040d107825 */ /* 0x004fc600078e0214 */
[----:B-1----:R-:W2:Y:S04]  /*1b5c0*/  LDL.LU.64 R14, [R1+0x1e8] ;  /* 0x0001e800010e7983 */ /* 0x002ea80000300a00 */
[----:B------:R-:W2:Y:S04]  /*1b5d0*/  LDL.LU.64 R18, [R1+0x1b8] ;  /* 0x0001b80001127983 */ /* 0x000ea80000300a00 */
[----:B------:R-:W2:Y:S04]  /*1b5e0*/  LDL.LU.64 R2, [R1+0x1b0] ;  /* 0x0001b00001027983 */ /* 0x000ea80000300a00 */
[----:B------:R1:W-:Y:S04]  /*1b5f0*/  STL.64 [R1+0xd0], R16 ;  /* 0x0000d01001007387 */ /* 0x0003e80000100a00 */
[----:B------:R-:W2:Y:S01]  /*1b600*/  LDL.LU.64 R20, [R1+0x1a8] ;  /* 0x0001a80001147983 */ /* 0x000ea20000300a00 */
[----:B-1----:R-:W-:-:S03]  /*1b610*/  IMAD.WIDE R16, R13, 0x4, R234 ;  /* 0x000000040d107825 */ /* 0x002fc600078e02ea */
[----:B------:R-:W2:Y:S01]  /*1b620*/  LDL.LU.64 R234, [R1+0x13f0] ;  /* 0x0013f00001ea7983 */ /* 0x000ea20000300a00 */
[----:B----4-:R-:W-:-:S05]  /*1b630*/  IMAD.WIDE R22, R13, 0x4, R22 ;  /* 0x000000040d167825 */ /* 0x010fca00078e0216 */
[----:B------:R1:W-:Y:S02]  /*1b640*/  STL.64 [R1+0xc8], R22 ;  /* 0x0000c81601007387 */ /* 0x0003e40000100a00 */
[C---:B-1----:R-:W-:Y:S02]  /*1b650*/  IMAD.WIDE R22, R13.reuse, 0x4, R218 ;  /* 0x000000040d167825 */ /* 0x042fe400078e02da */
[----:B------:R-:W4:Y:S04]  /*1b660*/  LDL.LU.64 R218, [R1+0x13e8] ;  /* 0x0013e80001da7983 */ /* 0x000f280000300a00 */
[----:B------:R1:W-:Y:S02]  /*1b670*/  STL.64 [R1+0xc0], R16 ;  /* 0x0000c01001007387 */ /* 0x0003e40000100a00 */
[----:B-1----:R-:W-:-:S02]  /*1b680*/  IMAD.WIDE R16, R13, 0x4, R202 ;  /* 0x000000040d107825 */ /* 0x002fc400078e02ca */
[----:B------:R-:W4:Y:S04]  /*1b690*/  LDL.LU.64 R202, [R1+0x13e0] ;  /* 0x0013e00001ca7983 */ /* 0x000f280000300a00 */
[----:B------:R1:W-:Y:S01]  /*1b6a0*/  STL.64 [R1+0x868], R22 ;  /* 0x0008681601007387 */ /* 0x0003e20000100a00 */
[----:B------:R-:W-:-:S04]  /*1b6b0*/  IMAD.WIDE R246, R13, 0x4, R246 ;  /* 0x000000040df67825 */ /* 0x000fc800078e02f6 */
[----:B------:R-:W-:-:S04]  /*1b6c0*/  IMAD.WIDE R244, R13, 0x4, R244 ;  /* 0x000000040df47825 */ /* 0x000fc800078e02f4 */
[----:B-1----:R-:W-:-:S05]  /*1b6d0*/  IMAD.WIDE R22, R13, 0x4, R248 ;  /* 0x000000040d167825 */ /* 0x002fca00078e02f8 */
[----:B------:R1:W-:Y:S04]  /*1b6e0*/  STL.64 [R1+0x858], R22 ;  /* 0x0008581601007387 */ /* 0x0003e80000100a00 */
[----:B-1----:R-:W4:Y:S04]  /*1b6f0*/  LDL.LU.64 R22, [R1+0x178] ;  /* 0x0001780001167983 */ /* 0x002f280000300a00 */
[----:B------:R1:W-:Y:S04]  /*1b700*/  STL.64 [R1+0x850], R246 ;  /* 0x000850f601007387 */ /* 0x0003e80000100a00 */
[----:B------:R-:W4:Y:S04]  /*1b710*/  LDL.LU.64 R248, [R1+0x170] ;  /* 0x0001700001f87983 */ /* 0x000f280000300a00 */
[----:B------:R-:W-:Y:S04]  /*1b720*/  STL.64 [R1+0x848], R244 ;  /* 0x000848f401007387 */ /* 0x000fe80000100a00 */
[----:B-1----:R-:W4:Y:S04]  /*1b730*/  LDL.LU.64 R246, [R1+0x168] ;  /* 0x0001680001f67983 */ /* 0x002f280000300a00 */
[----:B------:R-:W-:Y:S04]  /*1b740*/  STL.64 [R1+0x860], R16 ;  /* 0x0008601001007387 */ /* 0x000fe80000100a00 */
[----:B------:R1:W-:Y:S04]  /*1b750*/  STL.64 [R1+0x1210], R16 ;  /* 0x0012101001007387 */ /* 0x0003e80000100a00 */
[----:B-1----:R-:W4:Y:S01]  /*1b760*/  LDL.LU.64 R16, [R1+0x1f0] ;  /* 0x0001f00001107983 */ /* 0x002f220000300a00 */
[----:B------:R-:W-:-:S04]  /*1b770*/  IMAD.WIDE R154, R13, 0x4, R154 ;  /* 0x000000040d9a7825 */ /* 0x000fc800078e029a */
[----:B------:R-:W-:-:S04]  /*1b780*/  IMAD.WIDE R164, R13, 0x4, R164 ;  /* 0x000000040da47825 */ /* 0x000fc800078e02a4 */
[----:B---3--:R-:W-:-:S04]  /*1b790*/  IMAD.WIDE R4, R13, 0x4, R4 ;  /* 0x000000040d047825 */ /* 0x008fc800078e0204 */
[C---:B------:R-:W-:Y:S02]  /*1b7a0*/  IMAD.WIDE R244, R13.reuse, 0x4, R186 ;  /* 0x000000040df47825 */ /* 0x040fe400078e02ba */
[----:B------:R-:W3:Y:S04]  /*1b7b0*/  LDL.LU.64 R186, [R1+0x13d8] ;  /* 0x0013d80001ba7983 */ /* 0x000ee80000300a00 */
[----:B------:R1:W-:Y:S02]  /*1b7c0*/  STL.64 [R1+0x840], R4 ;  /* 0x0008400401007387 */ /* 0x0003e40000100a00 */
[C---:B-1----:R-:W-:Y:S02]  /*1b7d0*/  IMAD.WIDE R4, R13.reuse, 0x4, R170 ;  /* 0x000000040d047825 */ /* 0x042fe400078e02aa */
[----:B------:R-:W3:Y:S04]  /*1b7e0*/  LDL.LU.64 R170, [R1+0x13d0] ;  /* 0x0013d00001aa7983 */ /* 0x000ee80000300a00 */
[----:B------:R1:W-:Y:S01]  /*1b7f0*/  STL.64 [R1+0x838], R244 ;  /* 0x000838f401007387 */ /* 0x0003e20000100a00 */
[----:B------:R-:W-:-:S03]  /*1b800*/  IMAD.WIDE R196, R13, 0x4, R196 ;  /* 0x000000040dc47825 */ /* 0x000fc600078e02c4 */
[----:B-1----:R-:W3:Y:S04]  /*1b810*/  LDL.LU.64 R244, [R1+0x138] ;  /* 0x0001380001f47983 */ /* 0x002ee80000300a00 */
[----:B------:R1:W-:Y:S04]  /*1b820*/  STL.64 [R1+0x830], R4 ;  /* 0x0008300401007387 */ /* 0x0003e80000100a00 */
[----:B-1----:R-:W3:Y:S04]  /*1b830*/  LDL.LU.64 R4, [R1+0x130] ;  /* 0x0001300001047983 */ /* 0x002ee80000300a00 */
[----:B------:R1:W-:Y:S01]  /*1b840*/  STL.64 [R1+0x78], R154 ;  /* 0x0000789a01007387 */ /* 0x0003e20000100a00 */
[----:B--2---:R-:W-:-:S03]  /*1b850*/  IMAD.WIDE R14, R13, 0x4, R14 ;  /* 0x000000040d0e7825 */ /* 0x004fc600078e020e */
[----:B-1----:R-:W2:Y:S04]  /*1b860*/  LDL.LU.64 R154, [R1+0x13c8] ;  /* 0x0013c800019a7983 */ /* 0x002ea80000300a00 */
[----:B------:R1:W-:Y:S04]  /*1b870*/  STL.64 [R1+0x70], R164 ;  /* 0x000070a401007387 */ /* 0x0003e80000100a00 */
[----:B-1----:R-:W2:Y:S04]  /*1b880*/  LDL.LU.64 R164, [R1+0x13c0] ;  /* 0x0013c00001a47983 */ /* 0x002ea80000300a00 */
[----:B------:R1:W-:Y:S04]  /*1b890*/  STL.64 [R1+0x68], R196 ;  /* 0x000068c401007387 */ /* 0x0003e80000100a00 */
[----:B-1----:R-:W2:Y:S01]  /*1b8a0*/  LDL.LU.64 R196, [R1+0x13b8] ;  /* 0x0013b80001c47983 */ /* 0x002ea20000300a00 */
[----:B----4-:R-:W-:-:S05]  /*1b8b0*/  IMAD.WIDE R16, R13, 0x4, R16 ;  /* 0x000000040d107825 */ /* 0x010fca00078e0210 */
[----:B------:R1:W-:Y:S04]  /*1b8c0*/  STL.64 [R1+0x60], R16 ;  /* 0x0000601001007387 */ /* 0x0003e80000100a00 */
[----:B------:R4:W-:Y:S01]  /*1b8d0*/  STL.64 [R1+0x58], R14 ;  /* 0x0000580e01007387 */ /* 0x0009e20000100a00 */
[----:B-1----:R-:W-:-:S04]  /*1b8e0*/  IMAD.WIDE R16, R13, 0x4, R250 ;  /* 0x000000040d107825 */ /* 0x002fc800078e02fa */
[C---:B----4-:R-:W-:Y:S02]  /*1b8f0*/  IMAD.WIDE R14, R13.reuse, 0x4, R180 ;  /* 0x000000040d0e7825 */ /* 0x050fe400078e02b4 */
[----:B------:R-:W4:Y:S04]  /*1b900*/  LDL.LU.64 R180, [R1+0x13b0] ;  /* 0x0013b00001b47983 */ /* 0x000f280000300a00 */
[----:B------:R1:W-:Y:S02]  /*1b910*/  STL.64 [R1+0x50], R16 ;  /* 0x0000501001007387 */ /* 0x0003e40000100a00 */
[C---:B-1----:R-:W-:Y:S02]  /*1b920*/  IMAD.WIDE R16, R13.reuse, 0x4, R10 ;  /* 0x000000040d107825 */ /* 0x042fe400078e020a */
[----:B------:R-:W2:Y:S04]  /*1b930*/  LDL.LU.64 R10, [R1+0xf8] ;  /* 0x0000f800010a7983 */ /* 0x000ea80000300a00 */
[----:B------:R1:W-:Y:S04]  /*1b940*/  STL.64 [R1+0x48], R14 ;  /* 0x0000480e01007387 */ /* 0x0003e80000100a00 */
[----:B------:R1:W-:Y:S02]  /*1b950*/  STL.64 [R1+0x40], R16 ;  /* 0x0000401001007387 */ /* 0x0003e40000100a00 */
[----:B-1----:R-:W-:-:S02]  /*1b960*/  IMAD.WIDE R14, R13, 0x4, R216 ;  /* 0x000000040d0e7825 */ /* 0x002fc400078e02d8 */
[----:B------:R-:W3:Y:S02]  /*1b970*/  LDL.LU.64 R216, [R1+0x13a8] ;  /* 0x0013a80001d87983 */ /* 0x000ee40000300a00 */
[C---:B------:R-:W-:Y:S02]  /*1b980*/  IMAD.WIDE R250, R13.reuse, 0x4, R232 ;  /* 0x000000040dfa7825 */ /* 0x040fe400078e02e8 */
[----:B------:R-:W2:Y:S02]  /*1b990*/  LDL.LU.64 R232, [R1+0x13a0] ;  /* 0x0013a00001e87983 */ /* 0x000ea40000300a00 */
[C---:B------:R-:W-:Y:S02]  /*1b9a0*/  IMAD.WIDE R16, R13.reuse, 0x4, R18 ;  /* 0x000000040d107825 */ /* 0x040fe400078e0212 */
[----:B------:R1:W-:Y:S04]  /*1b9b0*/  STL.64 [R1+0x828], R14 ;  /* 0x0008280e01007387 */ /* 0x0003e80000100a00 */
[----:B------:R-:W-:Y:S04]  /*1b9c0*/  STL.64 [R1+0x818], R16 ;  /* 0x0008181001007387 */ /* 0x000fe80000100a00 */
[----:B------:R-:W-:Y:S01]  /*1b9d0*/  STL.64 [R1+0x820], R250 ;  /* 0x000820fa01007387 */ /* 0x000fe20000100a00 */
[----:B-1----:R-:W-:-:S04]  /*1b9e0*/  IMAD.WIDE R14, R13, 0x4, R2 ;  /* 0x000000040d0e7825 */ /* 0x002fc800078e0202 */
[C---:B------:R-:W-:Y:S01]  /*1b9f0*/  IMAD.WIDE R2, R13.reuse, 0x4, R20 ;  /* 0x000000040d027825 */ /* 0x040fe200078e0214 */
[----:B------:R1:W-:Y:S04]  /*1ba00*/  STL.64 [R1+0x810], R14 ;  /* 0x0008100e01007387 */ /* 0x0003e80000100a00 */
[----:B------:R-:W-:Y:S04]  /*1ba10*/  STL.64 [R1+0x1218], R250 ;  /* 0x001218fa01007387 */ /* 0x000fe80000100a00 */
[----:B------:R3:W-:Y:S01]  /*1ba20*/  STL.64 [R1+0x808], R2 ;  /* 0x0008080201007387 */ /* 0x0007e20000100a00 */
[----:B-1----:R-:W-:-:S04]  /*1ba30*/  IMAD.WIDE R14, R13, 0x4, R200 ;  /* 0x000000040d0e7825 */ /* 0x002fc800078e02c8 */
[----:B------:R-:W-:-:S04]  /*1ba40*/  IMAD.WIDE R16, R13, 0x4, R248 ;  /* 0x000000040d107825 */ /* 0x000fc800078e02f8 */
[C---:B---3--:R-:W-:Y:S02]  /*1ba50*/  IMAD.WIDE R2, R13.reuse, 0x4, R216 ;  /* 0x000000040d027825 */ /* 0x048fe400078e02d8 */
[----:B------:R-:W3:Y:S04]  /*1ba60*/  LDL.LU.64 R216, [R1+0x1398] ;  /* 0x0013980001d87983 */ /* 0x000ee80000300a00 */
[----:B------:R-:W3:Y:S04]  /*1ba70*/  LDL.LU.64 R200, [R1+0x1390] ;  /* 0x0013900001c87983 */ /* 0x000ee80000300a00 */
[----:B------:R1:W-:Y:S02]  /*1ba80*/  STL.64 [R1+0x800], R2 ;  /* 0x0008000201007387 */ /* 0x0003e40000100a00 */
[----:B-1----:R-:W-:-:S02]  /*1ba90*/  IMAD.WIDE R2, R13, 0x4, R184 ;  /* 0x000000040d027825 */ /* 0x002fc400078e02b8 */
[----:B------:R-:W3:Y:S04]  /*1baa0*/  LDL.LU.64 R184, [R1+0x1388] ;  /* 0x0013880001b87983 */ /* 0x000ee80000300a00 */
[----:B------:R1:W-:Y:S02]  /*1bab0*/  STL.64 [R1+0x7f8], R14 ;  /* 0x0007f80e01007387 */ /* 0x0003e40000100a00 */
[C---:B-1----:R-:W-:Y:S02]  /*1bac0*/  IMAD.WIDE R14, R13.reuse, 0x4, R168 ;  /* 0x000000040d0e7825 */ /* 0x042fe400078e02a8 */
[----:B------:R-:W3:Y:S04]  /*1bad0*/  LDL.LU.64 R168, [R1+0x1380] ;  /* 0x0013800001a87983 */ /* 0x000ee80000300a00 */
[----:B------:R1:W-:Y:S02]  /*1bae0*/  STL.64 [R1+0x7f0], R2 ;  /* 0x0007f00201007387 */ /* 0x0003e40000100a00 */
[----:B-1----:R-:W-:-:S02]  /*1baf0*/  IMAD.WIDE R2, R13, 0x4, R152 ;  /* 0x000000040d027825 */ /* 0x002fc400078e0298 */
[----:B------:R-:W3:Y:S04]  /*1bb00*/  LDL.LU.64 R152, [R1+0x1378] ;  /* 0x0013780001987983 */ /* 0x000ee80000300a00 */
[----:B------:R1:W-:Y:S04]  /*1bb10*/  STL.64 [R1+0x7e8], R14 ;  /* 0x0007e80e01007387 */ /* 0x0003e80000100a00 */
[----:B------:R4:W-:Y:S01]  /*1bb20*/  STL.64 [R1+0x7e0], R2 ;  /* 0x0007e00201007387 */ /* 0x0009e20000100a00 */
[----:B-1----:R-:W-:-:S04]  /*1bb30*/  IMAD.WIDE R14, R13, 0x4, R22 ;  /* 0x000000040d0e7825 */ /* 0x002fc800078e0216 */
[C---:B----4-:R-:W-:Y:S01]  /*1bb40*/  IMAD.WIDE R2, R13.reuse, 0x4, R246 ;  /* 0x000000040d027825 */ /* 0x050fe200078e02f6 */
[----:B------:R1:W-:Y:S04]  /*1bb50*/  STL.64 [R1+0x7d8], R14 ;  /* 0x0007d80e01007387 */ /* 0x0003e80000100a00 */
[----:B------:R-:W-:Y:S01]  /*1bb60*/  STL.64 [R1+0x7d0], R16 ;  /* 0x0007d01001007387 */ /* 0x000fe20000100a00 */
[----:B-1----:R-:W-:-:S03]  /*1bb70*/  IMAD.WIDE R14, R13, 0x4, R180 ;  /* 0x000000040d0e7825 */ /* 0x002fc600078e02b4 */
[----:B------:R-:W4:Y:S04]  /*1bb80*/  LDL.LU.64 R180, [R1+0x1370] ;  /* 0x0013700001b47983 */ /* 0x000f280000300a00 */
[----:B------:R1:W-:Y:S02]  /*1bb90*/  STL.64 [R1+0x7c8], R2 ;  /* 0x0007c80201007387 */ /* 0x0003e40000100a00 */
[C---:B-1----:R-:W-:Y:S02]  /*1bba0*/  IMAD.WIDE R2, R13.reuse, 0x4, R182 ;  /* 0x000000040d027825 */ /* 0x042fe400078e02b6 */
[----:B------:R-:W2:Y:S04]  /*1bbb0*/  LDL.LU.64 R182, [R1+0x1368] ;  /* 0x0013680001b67983 */ /* 0x000ea80000300a00 */
[----:B------:R1:W-:Y:S01]  /*1bbc0*/  STL.64 [R1+0x7c0], R14 ;  /* 0x0007c00e01007387 */ /* 0x0003e20000100a00 */
[----:B------:R-:W-:-:S04]  /*1bbd0*/  IMAD.WIDE R18, R13, 0x4, R198 ;  /* 0x000000040d127825 */ /* 0x000fc800078e02c6 */
[C---:B-1----:R-:W-:Y:S02]  /*1bbe0*/  IMAD.WIDE R14, R13.reuse, 0x4, R230 ;  /* 0x000000040d0e7825 */ /* 0x042fe400078e02e6 */
[----:B------:R-:W3:Y:S04]  /*1bbf0*/  LDL.LU.64 R230, [R1+0x1360] ;  /* 0x0013600001e67983 */ /* 0x000ee80000300a00 */
[----:B------:R1:W-:Y:S01]  /*1bc00*/  STL.64 [R1+0x7b8], R2 ;  /* 0x0007b80201007387 */ /* 0x0003e20000100a00 */
[----:B------:R-:W-:-:S04]  /*1bc10*/  IMAD.WIDE R4, R13, 0x4, R4 ;  /* 0x000000040d047825 */ /* 0x000fc800078e0204 */
[C---:B-1----:R-:W-:Y:S02]  /*1bc20*/  IMAD.WIDE R2, R13.reuse, 0x4, R214 ;  /* 0x000000040d027825 */ /* 0x042fe400078e02d6 */
[----:B------:R-:W3:Y:S04]  /*1bc30*/  LDL.LU.64 R214, [R1+0x1358] ;  /* 0x0013580001d67983 */ /* 0x000ee80000300a00 */
[----:B------:R1:W-:Y:S04]  /*1bc40*/  STL.64 [R1+0x7b0], R14 ;  /* 0x0007b00e01007387 */ /* 0x0003e80000100a00 */
[----:B------:R-:W3:Y:S04]  /*1bc50*/  LDL.LU.64 R198, [R1+0x1350] ;  /* 0x0013500001c67983 */ /* 0x000ee80000300a00 */
[----:B------:R2:W-:Y:S01]  /*1bc60*/  STL.64 [R1+0x7a8], R2 ;  /* 0x0007a80201007387 */ /* 0x0005e20000100a00 */
[----:B-1----:R-:W-:-:S05]  /*1bc70*/  IMAD.WIDE R14, R13, 0x4, R244 ;  /* 0x000000040d0e7825 */ /* 0x002fca00078e02f4 */
[----:B------:R-:W-:Y:S01]  /*1bc80*/  STL.64 [R1+0x798], R14 ;  /* 0x0007980e01007387 */ /* 0x000fe20000100a00 */
[----:B--2---:R-:W-:-:S03]  /*1bc90*/  IMAD.WIDE R2, R13, 0x4, R182 ;  /* 0x000000040d027825 */ /* 0x004fc600078e02b6 */
[----:B------:R-:W2:Y:S04]  /*1bca0*/  LDL.LU.64 R182, [R1+0x1348] ;  /* 0x0013480001b67983 */ /* 0x000ea80000300a00 */
[----:B------:R-:W-:Y:S04]  /*1bcb0*/  STL.64 [R1+0x790], R4 ;  /* 0x0007900401007387 */ /* 0x000fe80000100a00 */
[----:B------:R-:W-:Y:S04]  /*1bcc0*/  STL.64 [R1+0x7a0], R18 ;  /* 0x0007a01201007387 */ /* 0x000fe80000100a00 */
[----:B------:R-:W-:Y:S04]  /*1bcd0*/  STL.64 [R1+0x1220], R18 ;  /* 0x0012201201007387 */ /* 0x000fe80000100a00 */
[----:B------:R1:W-:Y:S02]  /*1bce0*/  STL.64 [R1+0x788], R2 ;  /* 0x0007880201007387 */ /* 0x0003e40000100a00 */
[----:B-1----:R-:W-:-:S02]  /*1bcf0*/  IMAD.WIDE R2, R13, 0x4, R196 ;  /* 0x000000040d027825 */ /* 0x002fc400078e02c4 */
[----:B------:R-:W4:Y:S02]  /*1bd00*/  LDL.LU.64 R196, [R1+0x1340] ;  /* 0x0013400001c47983 */ /* 0x000f240000300a00 */
[C---:B------:R-:W-:Y:S02]  /*1bd10*/  IMAD.WIDE R4, R13.reuse, 0x4, R166 ;  /* 0x000000040d047825 */ /* 0x040fe400078e02a6 */
[----:B------:R-:W2:Y:S02]  /*1bd20*/  LDL.LU.64 R166, [R1+0x1338] ;  /* 0x0013380001a67983 */ /* 0x000ea40000300a00 */
[C---:B------:R-:W-:Y:S02]  /*1bd30*/  IMAD.WIDE R14, R13.reuse, 0x4, R212 ;  /* 0x000000040d0e7825 */ /* 0x040fe400078e02d4 */
[----:B------:R1:W-:Y:S02]  /*1bd40*/  STL.64 [R1+0x780], R2 ;  /* 0x0007800201007387 */ /* 0x0003e40000100a00 */
[----:B-1----:R-:W-:-:S02]  /*1bd50*/  IMAD.WIDE R2, R13, 0x4, R228 ;  /* 0x000000040d027825 */ /* 0x002fc400078e02e4 */
[----:B------:R-:W2:Y:S04]  /*1bd60*/  LDL.LU.64 R228, [R1+0x1330] ;  /* 0x0013300001e47983 */ /* 0x000ea80000300a00 */
[----:B------:R1:W-:Y:S04]  /*1bd70*/  STL.64 [R1+0x778], R4 ;  /* 0x0007780401007387 */ /* 0x0003e80000100a00 */
[----:B------:R-:W2:Y:S04]  /*1bd80*/  LDL.LU.64 R212, [R1+0x1328] ;  /* 0x0013280001d47983 */ /* 0x000ea80000300a00 */
[----:B------:R3:W-:Y:S01]  /*1bd90*/  STL.64 [R1+0x770], R2 ;  /* 0x0007700201007387 */ /* 0x0007e20000100a00 */
[----:B-1----:R-:W-:-:S03]  /*1bda0*/  IMAD.WIDE R4, R13, 0x4, R10 ;  /* 0x000000040d047825 */ /* 0x002fc600078e020a */
[----:B------:R-:W-:Y:S01]  /*1bdb0*/  STL.64 [R1+0x768], R14 ;  /* 0x0007680e01007387 */ /* 0x000fe20000100a00 */
[----:B---3--:R-:W-:-:S04]  /*1bdc0*/  IMAD.WIDE R2, R13, 0x4, R242 ;  /* 0x000000040d027825 */ /* 0x008fc800078e02f2 */
[----:B------:R-:W-:-:S04]  /*1bdd0*/  IMAD.WIDE R250, R13, 0x4, R62 ;  /* 0x000000040dfa7825 */ /* 0x000fc800078e023e */
[----:B------:R-:W-:-:S04]  /*1bde0*/  IMAD.WIDE R20, R13, 0x4, R64 ;  /* 0x000000040d147825 */ /* 0x000fc800078e0240 */
[----:B------:R-:W-:-:S04]  /*1bdf0*/  IMAD.WIDE R22, R13, 0x4, R80 ;  /* 0x000000040d167825 */ /* 0x000fc800078e0250 */
[----:B------:R-:W-:-:S04]  /*1be00*/  IMAD.WIDE R16, R13, 0x4, R94 ;  /* 0x000000040d107825 */ /* 0x000fc800078e025e */
[----:B------:R-:W-:-:S04]  /*1be10*/  IMAD.WIDE R248, R13, 0x4, R96 ;  /* 0x000000040df87825 */ /* 0x000fc800078e0260 */
[C---:B----4-:R-:W-:Y:S02]  /*1be20*/  IMAD.WIDE R10, R13.reuse, 0x4, R196 ;  /* 0x000000040d0a7825 */ /* 0x050fe400078e02c4 */
[----:B------:R-:W3:Y:S04]  /*1be30*/  LDL.LU.64 R196, [R1+0x1320] ;  /* 0x0013200001c47983 */ /* 0x000ee80000300a00 */
[----:B------:R1:W-:Y:S02]  /*1be40*/  STL.64 [R1+0x758], R4 ;  /* 0x0007580401007387 */ /* 0x0003e40000100a00 */
[C---:B-1----:R-:W-:Y:S02]  /*1be50*/  IMAD.WIDE R4, R13.reuse, 0x4, R180 ;  /* 0x000000040d047825 */ /* 0x042fe400078e02b4 */
[----:B------:R-:W4:Y:S04]  /*1be60*/  LDL.LU.64 R180, [R1+0x1318] ;  /* 0x0013180001b47983 */ /* 0x000f280000300a00 */
[----:B------:R1:W-:Y:S04]  /*1be70*/  STL.64 [R1+0x750], R10 ;  /* 0x0007500a01007387 */ /* 0x0003e80000100a00 */
[----:B------:R-:W-:Y:S04]  /*1be80*/  STL.64 [R1+0x760], R2 ;  /* 0x0007600201007387 */ /* 0x000fe80000100a00 */
[----:B------:R2:W-:Y:S04]  /*1be90*/  STL.64 [R1+0x1228], R2 ;  /* 0x0012280201007387 */ /* 0x0005e80000100a00 */
[----:B------:R2:W-:Y:S01]  /*1bea0*/  STL.64 [R1+0x748], R4 ;  /* 0x0007480401007387 */ /* 0x0005e20000100a00 */
[----:B-1----:R-:W-:-:S03]  /*1beb0*/  IMAD.WIDE R10, R13, 0x4, R164 ;  /* 0x000000040d0a7825 */ /* 0x002fc600078e02a4 */
[----:B------:R-:W3:Y:S01]  /*1bec0*/  LDL.LU.64 R164, [R1+0x1310] ;  /* 0x0013100001a47983 */ /* 0x000ee20000300a00 */
[----:B--2---:R-:W-:-:S04]  /*1bed0*/  IMAD.WIDE R2, R13, 0x4, R60 ;  /* 0x000000040d027825 */ /* 0x004fc800078e023c */
[C---:B------:R-:W-:Y:S01]  /*1bee0*/  IMAD.WIDE R4, R13.reuse, 0x4, R8 ;  /* 0x000000040d047825 */ /* 0x040fe200078e0208 */
[----:B------:R-:W-:Y:S04]  /*1bef0*/  STL.64 [R1+0x740], R10 ;  /* 0x0007400a01007387 */ /* 0x000fe80000100a00 */
[----:B------:R1:W-:Y:S04]  /*1bf00*/  STL.64 [R1+0x738], R4 ;  /* 0x0007380401007387 */ /* 0x0003e80000100a00 */
[----:B------:R2:W-:Y:S04]  /*1bf10*/  STL.64 [R1+0x730], R2 ;  /* 0x0007300201007387 */ /* 0x0005e80000100a00 */
[----:B------:R-:W-:Y:S01]  /*1bf20*/  STL.64 [R1+0x728], R250 ;  /* 0x000728fa01007387 */ /* 0x000fe20000100a00 */
[----:B-1----:R-:W-:-:S04]  /*1bf30*/  IMAD.WIDE R4, R13, 0x4, R66 ;  /* 0x000000040d047825 */ /* 0x002fc800078e0242 */
[C---:B--2---:R-:W-:Y:S01]  /*1bf40*/  IMAD.WIDE R2, R13.reuse, 0x4, R68 ;  /* 0x000000040d027825 */ /* 0x044fe200078e0244 */
[----:B------:R-:W-:Y:S04]  /*1bf50*/  STL.64 [R1+0x718], R4 ;  /* 0x0007180401007387 */ /* 0x000fe80000100a00 */
[----:B------:R-:W-:Y:S04]  /*1bf60*/  STL.64 [R1+0x1230], R250 ;  /* 0x001230fa01007387 */ /* 0x000fe80000100a00 */
[----:B------:R1:W-:Y:S04]  /*1bf70*/  STL.64 [R1+0x710], R2 ;  /* 0x0007100201007387 */ /* 0x0003e80000100a00 */
[----:B------:R-:W-:Y:S04]  /*1bf80*/  STL.64 [R1+0x720], R20 ;  /* 0x0007201401007387 */ /* 0x000fe80000100a00 */
[----:B------:R-:W-:Y:S01]  /*1bf90*/  STL.64 [R1+0x1240], R20 ;  /* 0x0012401401007387 */ /* 0x000fe20000100a00 */
[----:B-1----:R-:W-:-:S05]  /*1bfa0*/  IMAD.WIDE R2, R13, 0x4, R70 ;  /* 0x000000040d027825 */ /* 0x002fca00078e0246 */
[----:B------:R1:W-:Y:S01]  /*1bfb0*/  STL.64 [R1+0x708], R2 ;  /* 0x0007080201007387 */ /* 0x0003e20000100a00 */
[----:B------:R-:W-:-:S04]  /*1bfc0*/  IMAD.WIDE R8, R13, 0x4, R74 ;  /* 0x000000040d087825 */ /* 0x000fc800078e024a */
[----:B------:R-:W-:-:S04]  /*1bfd0*/  IMAD.WIDE R4, R13, 0x4, R76 ;  /* 0x000000040d047825 */ /* 0x000fc800078e024c */
[----:B-1----:R-:W-:-:S05]  /*1bfe0*/  IMAD.WIDE R2, R13, 0x4, R72 ;  /* 0x000000040d027825 */ /* 0x002fca00078e0248 */
[----:B------:R1:W-:Y:S04]  /*1bff0*/  STL.64 [R1+0x700], R2 ;  /* 0x0007000201007387 */ /* 0x0003e80000100a00 */
[----:B------:R2:W-:Y:S04]  /*1c000*/  STL.64 [R1+0x6f8], R8 ;  /* 0x0006f80801007387 */ /* 0x0005e80000100a00 */
[----:B------:R2:W-:Y:S01]  /*1c010*/  STL.64 [R1+0x628], R4 ;  /* 0x0006280401007387 */ /* 0x0005e20000100a00 */
[----:B-1----:R-:W-:-:S04]  /*1c020*/  IMAD.WIDE R2, R13, 0x4, R78 ;  /* 0x000000040d027825 */ /* 0x002fc800078e024e */
[C---:B--2---:R-:W-:Y:S01]  /*1c030*/  IMAD.WIDE R8, R13.reuse, 0x4, R82 ;  /* 0x000000040d087825 */ /* 0x044fe200078e0252 */
[----:B------:R1:W-:Y:S03]  /*1c040*/  STL.64 [R1+0x620], R2 ;  /* 0x0006200201007387 */ /* 0x0003e60000100a00 */
[C---:B------:R-:W-:Y:S01]  /*1c050*/  IMAD.WIDE R4, R13.reuse, 0x4, R84 ;  /* 0x000000040d047825 */ /* 0x040fe200078e0254 */
[----:B------:R-:W-:Y:S04]  /*1c060*/  STL.64 [R1+0x610], R8 ;  /* 0x0006100801007387 */ /* 0x000fe80000100a00 */
[----:B------:R-:W-:Y:S01]  /*1c070*/  STL.64 [R1+0x618], R22 ;  /* 0x0006181601007387 */ /* 0x000fe20000100a00 */
[----:B-1----:R-:W-:-:S03]  /*1c080*/  IMAD.WIDE R2, R13, 0x4, R86 ;  /* 0x000000040d027825 */ /* 0x002fc600078e0256 */
[----:B------:R-:W-:Y:S04]  /*1c090*/  STL.64 [R1+0x608], R4 ;  /* 0x0006080401007387 */ /* 0x000fe80000100a00 */
[----:B------:R1:W-:Y:S04]  /*1c0a0*/  STL.64 [R1+0x1248], R22 ;  /* 0x0012481601007387 */ /* 0x0003e80000100a00 */
[----:B------:R2:W-:Y:S01]  /*1c0b0*/  STL.64 [R1+0x600], R2 ;  /* 0x0006000201007387 */ /* 0x0005e20000100a00 */
[----:B------:R-:W-:-:S04]  /*1c0c0*/  IMAD.WIDE R250, R13, 0x4, R92 ;  /* 0x000000040dfa7825 */ /* 0x000fc800078e025c */
[----:B-1----:R-:W-:-:S04]  /*1c0d0*/  IMAD.WIDE R22, R13, 0x4, R90 ;  /* 0x000000040d167825 */ /* 0x002fc800078e025a */
[----:B--2---:R-:W-:-:S05]  /*1c0e0*/  IMAD.WIDE R2, R13, 0x4, R88 ;  /* 0x000000040d027825 */ /* 0x004fca00078e0258 */
[----:B------:R1:W-:Y:S04]  /*1c0f0*/  STL.64 [R1+0x5f8], R2 ;  /* 0x0005f80201007387 */ /* 0x0003e80000100a00 */
[----:B------:R-:W-:Y:S04]  /*1c100*/  STL.64 [R1+0x5f0], R22 ;  /* 0x0005f01601007387 */ /* 0x000fe80000100a00 */
[----:B------:R-:W-:Y:S01]  /*1c110*/  STL.64 [R1+0x1250], R22 ;  /* 0x0012501601007387 */ /* 0x000fe20000100a00 */
[----:B-1----:R-:W-:-:S03]  /*1c120*/  IMAD.WIDE R2, R13, 0x4, R98 ;  /* 0x000000040d027825 */ /* 0x002fc600078e0262 */
[----:B------:R-:W-:Y:S04]  /*1c130*/  STL.64 [R1+0x5e8], R250 ;  /* 0x0005e8fa01007387 */ /* 0x000fe80000100a00 */
[----:B------:R-:W-:Y:S04]  /*1c140*/  STL.64 [R1+0x1258], R250 ;  /* 0x001258fa01007387 */ /* 0x000fe80000100a00 */
[----:B------:R1:W-:Y:S04]  /*1c150*/  STL.64 [R1+0x5d0], R2 ;  /* 0x0005d00201007387 */ /* 0x0003e80000100a00 */
[----:B------:R-:W-:Y:S04]  /*1c160*/  STL.64 [R1+0x5e0], R16 ;  /* 0x0005e01001007387 */ /* 0x000fe80000100a00 */
[----:B------:R2:W-:Y:S01]  /*1c170*/  STL.64 [R1+0x1260], R16 ;  /* 0x0012601001007387 */ /* 0x0005e20000100a00 */
[----:B-1----:R-:W-:-:S05]  /*1c180*/  IMAD.WIDE R2, R13, 0x4, R100 ;  /* 0x000000040d027825 */ /* 0x002fca00078e0264 */
[----:B------:R1:W-:Y:S01]  /*1c190*/  STL.64 [R1+0x5c8], R2 ;  /* 0x0005c80201007387 */ /* 0x0003e20000100a00 */
[----:B------:R-:W-:-:S03]  /*1c1a0*/  IMAD.WIDE R8, R13, 0x4, R106 ;  /* 0x000000040d087825 */ /* 0x000fc600078e026a */
[----:B------:R-:W-:Y:S01]  /*1c1b0*/  STL.64 [R1+0x5d8], R248 ;  /* 0x0005d8f801007387 */ /* 0x000fe20000100a00 */
[----:B--2---:R-:W-:-:S03]  /*1c1c0*/  IMAD.WIDE R16, R13, 0x4, R104 ;  /* 0x000000040d107825 */ /* 0x004fc600078e0268 */
[----:B------:R-:W-:Y:S01]  /*1c1d0*/  STL.64 [R1+0x1268], R248 ;  /* 0x001268f801007387 */ /* 0x000fe20000100a00 */
[----:B-1----:R-:W-:-:S04]  /*1c1e0*/  IMAD.WIDE R2, R13, 0x4, R102 ;  /* 0x000000040d027825 */ /* 0x002fc800078e0266 */
[C---:B------:R-:W-:Y:S01]  /*1c1f0*/  IMAD.WIDE R4, R13.reuse, 0x4, R108 ;  /* 0x000000040d047825 */ /* 0x040fe200078e026c */
[----:B------:R1:W-:Y:S04]  /*1c200*/  STL.64 [R1+0x5c0], R2 ;  /* 0x0005c00201007387 */ /* 0x0003e80000100a00 */
[----:B------:R2:W-:Y:S04]  /*1c210*/  STL.64 [R1+0x5b0], R8 ;  /* 0x0005b00801007387 */ /* 0x0005e80000100a00 */
[----:B------:R-:W-:Y:S01]  /*1c220*/  STL.64 [R1+0x5b8], R16 ;  /* 0x0005b81001007387 */ /* 0x000fe20000100a00 */
[----:B-1----:R-:W-:-:S03]  /*1c230*/  IMAD.WIDE R2, R13, 0x4, R110 ;  /* 0x000000040d027825 */ /* 0x002fc600078e026e */
[----:B------:R1:W-:Y:S01]  /*1c240*/  STL.64 [R1+0x5a8], R4 ;  /* 0x0005a80401007387 */ /* 0x0003e20000100a00 */
[----:B--2---:R-:W-:-:S03]  /*1c250*/  IMAD.WIDE R8, R13, 0x4, R112 ;  /* 0x000000040d087825 */ /* 0x004fc600078e0270 */
[----:B------:R-:W-:Y:S04]  /*1c260*/  STL.64 [R1+0x1278], R16 ;  /* 0x0012781001007387 */ /* 0x000fe80000100a00 */
[----:B------:R2:W-:Y:S01]  /*1c270*/  STL.64 [R1+0x5a0], R2 ;  /* 0x0005a00201007387 */ /* 0x0005e20000100a00 */
[----:B-1----:R-:W-:-:S03]  /*1c280*/  IMAD.WIDE R4, R13, 0x4, R116 ;  /* 0x000000040d047825 */ /* 0x002fc600078e0274 */
[----:B------:R1:W-:Y:S01]  /*1c290*/  STL.64 [R1+0x598], R8 ;  /* 0x0005980801007387 */ /* 0x0003e20000100a00 */
[----:B--2---:R-:W-:-:S04]  /*1c2a0*/  IMAD.WIDE R2, R13, 0x4, R114 ;  /* 0x000000040d027825 */ /* 0x004fc800078e0272 */
[C---:B-1----:R-:W-:Y:S01]  /*1c2b0*/  IMAD.WIDE R8, R13.reuse, 0x4, R118 ;  /* 0x000000040d087825 */ /* 0x042fe200078e0276 */
[----:B------:R1:W-:Y:S04]  /*1c2c0*/  STL.64 [R1+0x590], R2 ;  /* 0x0005900201007387 */ /* 0x0003e80000100a00 */
[----:B------:R2:W-:Y:S04]  /*1c2d0*/  STL.64 [R1+0x588], R4 ;  /* 0x0005880401007387 */ /* 0x0005e80000100a00 */
[----:B------:R2:W-:Y:S01]  /*1c2e0*/  STL.64 [R1+0x580], R8 ;  /* 0x0005800801007387 */ /* 0x0005e20000100a00 */
[----:B-1----:R-:W-:-:S04]  /*1c2f0*/  IMAD.WIDE R2, R13, 0x4, R120 ;  /* 0x000000040d027825 */ /* 0x002fc800078e0278 */
[C---:B--2---:R-:W-:Y:S01]  /*1c300*/  IMAD.WIDE R4, R13.reuse, 0x4, R122 ;  /* 0x000000040d047825 */ /* 0x044fe200078e027a */
[----:B------:R1:W-:Y:S03]  /*1c310*/  STL.64 [R1+0x578], R2 ;  /* 0x0005780201007387 */ /* 0x0003e60000100a00 */
[C---:B------:R-:W-:Y:S01]  /*1c320*/  IMAD.WIDE R8, R13.reuse, 0x4, R124 ;  /* 0x000000040d087825 */ /* 0x040fe200078e027c */
[----:B------:R2:W-:Y:S04]  /*1c330*/  STL.64 [R1+0x570], R4 ;  /* 0x0005700401007387 */ /* 0x0005e80000100a00 */
[----:B------:R2:W-:Y:S01]  /*1c340*/  STL.64 [R1+0x568], R8 ;  /* 0x0005680801007387 */ /* 0x0005e20000100a00 */
[----:B-1----:R-:W-:-:S04]  /*1c350*/  IMAD.WIDE R2, R13, 0x4, R126 ;  /* 0x000000040d027825 */ /* 0x002fc800078e027e */
[C---:B--2---:R-:W-:Y:S01]  /*1c360*/  IMAD.WIDE R4, R13.reuse, 0x4, R128 ;  /* 0x000000040d047825 */ /* 0x044fe200078e0280 */
[----:B------:R1:W-:Y:S03]  /*1c370*/  STL.64 [R1+0x560], R2 ;  /* 0x0005600201007387 */ /* 0x0003e60000100a00 */
[C---:B------:R-:W-:Y:S01]  /*1c380*/  IMAD.WIDE R8, R13.reuse, 0x4, R130 ;  /* 0x000000040d087825 */ /* 0x040fe200078e0282 */
[----:B------:R-:W-:Y:S03]  /*1c390*/  STL.64 [R1+0x558], R4 ;  /* 0x0005580401007387 */ /* 0x000fe60000100a00 */
[----:B-1----:R-:W-:-:S05]  /*1c3a0*/  IMAD.WIDE R2, R13, 0x4, R132 ;  /* 0x000000040d027825 */ /* 0x002fca00078e0284 */
[----:B------:R-:W-:Y:S04]  /*1c3b0*/  STL.64 [R1+0x548], R2 ;  /* 0x0005480201007387 */ /* 0x000fe80000100a00 */
[----:B------:R-:W-:Y:S04]  /*1c3c0*/  STL.64 [R1+0x550], R8 ;  /* 0x0005500801007387 */ /* 0x000fe80000100a00 */
[----:B------:R1:W-:Y:S04]  /*1c3d0*/  STL.64 [R1+0x12e8], R8 ;  /* 0x0012e80801007387 */ /* 0x0003e80000100a00 */
[----:B-1----:R-:W2:Y:S04]  /*1c3e0*/  LDL.64 R8, [R1+0xb00] ;  /* 0x000b000001087983 */ /* 0x002ea80000100a00 */
[----:B--2---:R1:W-:Y:S04]  /*1c3f0*/  STL.64 [R1+0x12f0], R8 ;  /* 0x0012f00801007387 */ /* 0x0043e80000100a00 */
[----:B-1----:R-:W2:Y:S04]  /*1c400*/  LDL.64 R8, [R1+0xb40] ;  /* 0x000b400001087983 */ /* 0x002ea80000100a00 */
[----:B--2---:R1:W-:Y:S04]  /*1c410*/  STL.64 [R1+0x12f8], R8 ;  /* 0x0012f80801007387 */ /* 0x0043e80000100a00 */
[----:B-1----:R-:W2:Y:S04]  /*1c420*/  LDL.64 R8, [R1+0xb80] ;  /* 0x000b800001087983 */ /* 0x002ea80000100a00 */
[----:B--2---:R1:W-:Y:S04]  /*1c430*/  STL.64 [R1+0x1300], R8 ;  /* 0x0013000801007387 */ /* 0x0043e80000100a00 */
[----:B-1----:R-:W2:Y:S01]  /*1c440*/  LDL.64 R8, [R1+0xbc0] ;  /* 0x000bc00001087983 */ /* 0x002ea20000100a00 */
[----:B------:R-:W-:-:S04]  /*1c450*/  IMAD.WIDE R10, R13, 0x4, R134 ;  /* 0x000000040d0a7825 */ /* 0x000fc800078e0286 */
[----:B------:R-:W-:-:S04]  /*1c460*/  IMAD.WIDE R250, R13, 0x4, R136 ;  /* 0x000000040dfa7825 */ /* 0x000fc800078e0288 */
[----:B------:R-:W-:-:S04]  /*1c470*/  IMAD.WIDE R20, R13, 0x4, R138 ;  /* 0x000000040d147825 */ /* 0x000fc800078e028a */
[----:B------:R-:W-:-:S04]  /*1c480*/  IMAD.WIDE R2, R13, 0x4, R140 ;  /* 0x000000040d027825 */ /* 0x000fc800078e028c */
[----:B------:R-:W-:-:S04]  /*1c490*/  IMAD.WIDE R4, R13, 0x4, R144 ;  /* 0x000000040d047825 */ /* 0x000fc800078e0290 */
[----:B------:R-:W-:-:S04]  /*1c4a0*/  IMAD.WIDE R16, R13, 0x4, R150 ;  /* 0x000000040d107825 */ /* 0x000fc800078e0296 */
[C---:B------:R-:W-:Y:S01]  /*1c4b0*/  IMAD.WIDE R246, R13.reuse, 0x4, R146 ;  /* 0x000000040df67825 */ /* 0x040fe200078e0292 */
[----:B--2---:R1:W-:Y:S04]  /*1c4c0*/  STL.64 [R1+0x1308], R8 ;  /* 0x0013080801007387 */ /* 0x0043e80000100a00 */
[----:B-1----:R-:W2:Y:S04]  /*1c4d0*/  LDL.64 R8, [R1+0xc00] ;  /* 0x000c000001087983 */ /* 0x002ea80000100a00 */
[----:B------:R-:W-:Y:S04]  /*1c4e0*/  STL.64 [R1+0x540], R10 ;  /* 0x0005400a01007387 */ /* 0x000fe80000100a00 */
[----:B------:R-:W-:Y:S04]  /*1c4f0*/  STL.64 [R1+0x1280], R10 ;  /* 0x0012800a01007387 */ /* 0x000fe80000100a00 */
[----:B------:R-:W-:Y:S04]  /*1c500*/  STL.64 [R1+0x538], R250 ;  /* 0x000538fa01007387 */ /* 0x000fe80000100a00 */
[----:B------:R1:W-:Y:S04]  /*1c510*/  STL.64 [R1+0x1288], R250 ;  /* 0x001288fa01007387 */ /* 0x0003e80000100a00 */
[----:B------:R-:W-:Y:S04]  /*1c520*/  STL.64 [R1+0x530], R20 ;  /* 0x0005301401007387 */ /* 0x000fe80000100a00 */
[----:B------:R4:W-:Y:S01]  /*1c530*/  STL.64 [R1+0x1290], R20 ;  /* 0x0012901401007387 */ /* 0x0009e20000100a00 */
[----:B-1----:R-:W-:-:S03]  /*1c540*/  IMAD.WIDE R250, R13, 0x4, R148 ;  /* 0x000000040dfa7825 */ /* 0x002fc600078e0294 */
[----:B----4-:R-:W4:Y:S04]  /*1c550*/  LDL.64 R20, [R1+0x590] ;  /* 0x0005900001147983 */ /* 0x010f280000100a00 */
[----:B------:R-:W-:Y:S04]  /*1c560*/  STL.64 [R1+0x528], R2 ;  /* 0x0005280201007387 */ /* 0x000fe80000100a00 */
[----:B------:R1:W-:Y:S01]  /*1c570*/  STL.64 [R1+0x1298], R2 ;  /* 0x0012980201007387 */ /* 0x0003e20000100a00 */
[----:B------:R-:W-:-:S03]  /*1c580*/  IMAD.WIDE R248, R13, 0x4, R152 ;  /* 0x000000040df87825 */ /* 0x000fc600078e0298 */
[----:B-1----:R-:W4:Y:S04]  /*1c590*/  LDL.64 R2, [R1+0x5d0] ;  /* 0x0005d00001027983 */ /* 0x002f280000100a00 */
[----:B------:R-:W-:Y:S04]  /*1c5a0*/  STL.64 [R1+0x520], R4 ;  /* 0x0005200401007387 */ /* 0x000fe80000100a00 */
[----:B------:R1:W-:Y:S01]  /*1c5b0*/  STL.64 [R1+0x12a0], R4 ;  /* 0x0012a00401007387 */ /* 0x0003e20000100a00 */
[----:B------:R-:W-:-:S03]  /*1c5c0*/  IMAD.WIDE R22, R13, 0x4, R154 ;  /* 0x000000040d167825 */ /* 0x000fc600078e029a */
[----:B-1----:R-:W4:Y:S04]  /*1c5d0*/  LDL.64 R4, [R1+0x610] ;  /* 0x0006100001047983 */ /* 0x002f280000100a00 */
[----:B------:R-:W-:Y:S04]  /*1c5e0*/  STL.64 [R1+0x510], R250 ;  /* 0x000510fa01007387 */ /* 0x000fe80000100a00 */
        /* <DEDUP_REMOVED lines=9> */
[----:B------:R1:W-:Y:S01]  /*1c680*/  STL.64 [R1+0x12b8], R248 ;  /* 0x0012b8f801007387 */ /* 0x0003e20000100a00 */
[----:B---3--:R-:W-:-:S04]  /*1c690*/  IMAD.WIDE R10, R13, 0x4, R164 ;  /* 0x000000040d0a7825 */ /* 0x008fc800078e02a4 */
[C---:B------:R-:W-:Y:S01]  /*1c6a0*/  IMAD.WIDE R14, R13.reuse, 0x4, R160 ;  /* 0x000000040d0e7825 */ /* 0x040fe200078e02a0 */
[----:B-1----:R-:W3:Y:S04]  /*1c6b0*/  LDL.64 R248, [R1+0x798] ;  /* 0x0007980001f87983 */ /* 0x002ee80000100a00 */
[----:B------:R-:W-:Y:S04]  /*1c6c0*/  STL.64 [R1+0x4f8], R22 ;  /* 0x0004f81601007387 */ /* 0x000fe80000100a00 */
[----:B------:R1:W-:Y:S01]  /*1c6d0*/  STL.64 [R1+0x12c0], R22 ;  /* 0x0012c01601007387 */ /* 0x0003e20000100a00 */
[----:B------:R-:W-:-:S03]  /*1c6e0*/  IMAD.WIDE R244, R13, 0x4, R162 ;  /* 0x000000040df47825 */ /* 0x000fc600078e02a2 */
[----:B-1----:R-:W4:Y:S04]  /*1c6f0*/  LDL.64 R22, [R1+0x818] ;  /* 0x0008180001167983 */ /* 0x002f280000100a00 */
[----:B------:R-:W-:Y:S04]  /*1c700*/  STL.64 [R1+0x4f0], R242 ;  /* 0x0004f0f201007387 */ /* 0x000fe80000100a00 */
[----:B------:R1:W-:Y:S01]  /*1c710*/  STL.64 [R1+0x12c8], R242 ;  /* 0x0012c8f201007387 */ /* 0x0003e20000100a00 */
[----:B------:R-:W-:-:S04]  /*1c720*/  IMAD.WIDE R144, R13, 0x4, R166 ;  /* 0x000000040d907825 */ /* 0x000fc800078e02a6 */
[C---:B------:R-:W-:Y:S01]  /*1c730*/  IMAD.WIDE R146, R13.reuse, 0x4, R168 ;  /* 0x000000040d927825 */ /* 0x040fe200078e02a8 */
[----:B-1----:R-:W3:Y:S04]  /*1c740*/  LDL.64 R242, [R1+0x68] ;  /* 0x0000680001f27983 */ /* 0x002ee80000100a00 */
[----:B------:R-:W-:Y:S04]  /*1c750*/  STL.64 [R1+0x4e8], R18 ;  /* 0x0004e81201007387 */ /* 0x000fe80000100a00 */
[----:B------:R1:W-:Y:S01]  /*1c760*/  STL.64 [R1+0x12d0], R18 ;  /* 0x0012d01201007387 */ /* 0x0003e20000100a00 */
[----:B------:R-:W-:-:S04]  /*1c770*/  IMAD.WIDE R148, R13, 0x4, R170 ;  /* 0x000000040d947825 */ /* 0x000fc800078e02aa */
[----:B------:R-:W-:-:S04]  /*1c780*/  IMAD.WIDE R156, R13, 0x4, R178 ;  /* 0x000000040d9c7825 */ /* 0x000fc800078e02b2 */
[C---:B------:R-:W-:Y:S01]  /*1c790*/  IMAD.WIDE R158, R13.reuse, 0x4, R180 ;  /* 0x000000040d9e7825 */ /* 0x040fe200078e02b4 */
[----:B-1----:R-:W4:Y:S03]  /*1c7a0*/  LDL.64 R18, [R1+0x858] ;  /* 0x0008580001127983 */ /* 0x002f260000100a00 */
[C---:B------:R-:W-:Y:S01]  /*1c7b0*/  IMAD.WIDE R160, R13.reuse, 0x4, R182 ;  /* 0x000000040da07825 */ /* 0x040fe200078e02b6 */
[----:B------:R-:W-:Y:S03]  /*1c7c0*/  STL.64 [R1+0x4d0], R10 ;  /* 0x0004d00a01007387 */ /* 0x000fe60000100a00 */
[C---:B------:R-:W-:Y:S01]  /*1c7d0*/  IMAD.WIDE R162, R13.reuse, 0x4, R184 ;  /* 0x000000040da27825 */ /* 0x040fe200078e02b8 */
[----:B------:R-:W-:Y:S03]  /*1c7e0*/  STL.64 [R1+0x4e0], R14 ;  /* 0x0004e00e01007387 */ /* 0x000fe60000100a00 */
[C---:B------:R-:W-:Y:S01]  /*1c7f0*/  IMAD.WIDE R164, R13.reuse, 0x4, R186 ;  /* 0x000000040da47825 */ /* 0x040fe200078e02ba */
[----:B------:R1:W-:Y:S03]  /*1c800*/  STL.64 [R1+0x12d8], R14 ;  /* 0x0012d80e01007387 */ /* 0x0003e60000100a00 */
[----:B------:R-:W-:-:S04]  /*1c810*/  IMAD.WIDE R166, R13, 0x4, R188 ;  /* 0x000000040da67825 */ /* 0x000fc800078e02bc */
[----:B------:R-:W-:-:S04]  /*1c820*/  IMAD.WIDE R168, R13, 0x4, R190 ;  /* 0x000000040da87825 */ /* 0x000fc800078e02be */
[C---:B------:R-:W-:Y:S01]  /*1c830*/  IMAD.WIDE R150, R13.reuse, 0x4, R172 ;  /* 0x000000040d967825 */ /* 0x040fe200078e02ac */
[----:B-1----:R-:W3:Y:S03]  /*1c840*/  LDL.64 R14, [R1+0x880] ;  /* 0x00088000010e7983 */ /* 0x002ee60000100a00 */
[C---:B------:R-:W-:Y:S01]  /*1c850*/  IMAD.WIDE R152, R13.reuse, 0x4, R174 ;  /* 0x000000040d987825 */ /* 0x040fe200078e02ae */
[----:B------:R-:W-:Y:S03]  /*1c860*/  STL.64 [R1+0x4d8], R244 ;  /* 0x0004d8f401007387 */ /* 0x000fe60000100a00 */
[----:B------:R-:W-:-:S04]  /*1c870*/  IMAD.WIDE R170, R13, 0x4, R192 ;  /* 0x000000040daa7825 */ /* 0x000fc800078e02c0 */
        /* <DEDUP_REMOVED lines=10> */
[C---:B------:R-:W-:Y:S02]  /*1c920*/  IMAD.WIDE R200, R13.reuse, 0x4, R222 ;  /* 0x000000040dc87825 */ /* 0x040fe400078e02de */
[----:B------:R-:W4:Y:S02]  /*1c930*/  LDL.64 R222, [R1+0x8c0] ;  /* 0x0008c00001de7983 */ /* 0x000f240000100a00 */
[C---:B------:R-:W-:Y:S02]  /*1c940*/  IMAD.WIDE R202, R13.reuse, 0x4, R224 ;  /* 0x000000040dca7825 */ /* 0x040fe400078e02e0 */
[----:B------:R-:W3:Y:S02]  /*1c950*/  LDL.64 R224, [R1+0x900] ;  /* 0x0009000001e07983 */ /* 0x000ee40000100a00 */
[C---:B------:R-:W-:Y:S02]  /*1c960*/  IMAD.WIDE R204, R13.reuse, 0x4, R226 ;  /* 0x000000040dcc7825 */ /* 0x040fe400078e02e2 */
[----:B------:R-:W4:Y:S02]  /*1c970*/  LDL.64 R226, [R1+0x940] ;  /* 0x0009400001e27983 */ /* 0x000f240000100a00 */
[----:B------:R-:W-:-:S02]  /*1c980*/  IMAD.WIDE R206, R13, 0x4, R228 ;  /* 0x000000040dce7825 */ /* 0x000fc400078e02e4 */
[----:B------:R-:W3:Y:S02]  /*1c990*/  LDL.64 R228, [R1+0x980] ;  /* 0x0009800001e47983 */ /* 0x000ee40000100a00 */
[C---:B------:R-:W-:Y:S02]  /*1c9a0*/  IMAD.WIDE R208, R13.reuse, 0x4, R230 ;  /* 0x000000040dd07825 */ /* 0x040fe400078e02e6 */
[----:B------:R-:W4:Y:S02]  /*1c9b0*/  LDL.64 R230, [R1+0x9c0] ;  /* 0x0009c00001e67983 */ /* 0x000f240000100a00 */
[C---:B------:R-:W-:Y:S02]  /*1c9c0*/  IMAD.WIDE R210, R13.reuse, 0x4, R232 ;  /* 0x000000040dd27825 */ /* 0x040fe400078e02e8 */
[----:B------:R-:W3:Y:S02]  /*1c9d0*/  LDL.64 R232, [R1+0xa00] ;  /* 0x000a000001e87983 */ /* 0x000ee40000100a00 */
[----:B------:R-:W-:-:S02]  /*1c9e0*/  IMAD.WIDE R212, R13, 0x4, R234 ;  /* 0x000000040dd47825 */ /* 0x000fc400078e02ea */
[----:B------:R-:W4:Y:S02]  /*1c9f0*/  LDL.64 R234, [R1+0xa40] ;  /* 0x000a400001ea7983 */ /* 0x000f240000100a00 */
[C---:B------:R-:W-:Y:S02]  /*1ca00*/  IMAD.WIDE R194, R13.reuse, 0x4, R216 ;  /* 0x000000040dc27825 */ /* 0x040fe400078e02d8 */
[----:B--2---:R-:W-:Y:S02]  /*1ca10*/  LDGSTS.E [R7+0x20000], desc[UR18][R8.64], P2 ;  /* 0x2000000008077fae */ /* 0x004fe40009121852 */
[----:B------:R-:W-:-:S04]  /*1ca20*/  IMAD.WIDE R196, R13, 0x4, R218 ;  /* 0x000000040dc47825 */ /* 0x000fc800078e02da */
[C---:B------:R-:W-:Y:S02]  /*1ca30*/  IMAD.WIDE R214, R13.reuse, 0x4, R236 ;  /* 0x000000040dd67825 */ /* 0x040fe400078e02ec */
[----:B------:R-:W2:Y:S02]  /*1ca40*/  LDL.LU.64 R236, [R1+0x7d8] ;  /* 0x0007d80001ec7983 */ /* 0x000ea40000300a00 */
[C---:B------:R-:W-:Y:S02]  /*1ca50*/  IMAD.WIDE R216, R13.reuse, 0x4, R238 ;  /* 0x000000040dd87825 */ /* 0x040fe400078e02ee */
[----:B------:R-:W3:Y:S02]  /*1ca60*/  LDL.64 R238, [R1+0xa80] ;  /* 0x000a800001ee7983 */ /* 0x000ee40000100a00 */
[C---:B------:R-:W-:Y:S02]  /*1ca70*/  IMAD.WIDE R218, R13.reuse, 0x4, R240 ;  /* 0x000000040dda7825 */ /* 0x040fe400078e02f0 */
[----:B------:R-:W4:Y:S04]  /*1ca80*/  LDL.64 R240, [R1+0xac0] ;  /* 0x000ac00001f07983 */ /* 0x000f280000100a00 */
[----:B------:R-:W2:Y:S04]  /*1ca90*/  LDL.LU.64 R8, [R1+0x1308] ;  /* 0x0013080001087983 */ /* 0x000ea80000300a00 */
[----:B--2---:R-:W-:Y:S04]  /*1caa0*/  LDGSTS.E [R7+0x20400], desc[UR18][R8.64], P2 ;  /* 0x2040000008077fae */ /* 0x004fe80009121852 */
[----:B------:R-:W2:Y:S04]  /*1cab0*/  LDL.LU.64 R8, [R1+0x1300] ;  /* 0x0013000001087983 */ /* 0x000ea80000300a00 */
[----:B--2---:R-:W-:Y:S04]  /*1cac0*/  LDGSTS.E [R7+0x20800], desc[UR18][R8.64], P2 ;  /* 0x2080000008077fae */ /* 0x004fe80009121852 */
[----:B------:R-:W2:Y:S04]  /*1cad0*/  LDL.LU.64 R8, [R1+0x12f8] ;  /* 0x0012f80001087983 */ /* 0x000ea80000300a00 */
[----:B--2---:R-:W-:Y:S04]  /*1cae0*/  LDGSTS.E [R7+0x20c00], desc[UR18][R8.64], P2 ;  /* 0x20c0000008077fae */ /* 0x004fe80009121852 */
[----:B------:R-:W2:Y:S04]  /*1caf0*/  LDL.LU.64 R8, [R1+0x12f0] ;  /* 0x0012f00001087983 */ /* 0x000ea80000300a00 */
[----:B--2---:R-:W-:Y:S04]  /*1cb00*/  LDGSTS.E [R7+0x21000], desc[UR18][R8.64], P2 ;  /* 0x2100000008077fae */ /* 0x004fe80009121852 */
[----:B----4-:R-:W-:Y:S04]  /*1cb10*/  LDGSTS.E [R7+0x21400], desc[UR18][R240.64], P2 ;  /* 0x21400000f0077fae */ /* 0x010fe80009121852 */
[----:B---3--:R-:W-:Y:S04]  /*1cb20*/  LDGSTS.E [R7+0x21800], desc[UR18][R238.64], P2 ;  /* 0x21800000ee077fae */ /* 0x008fe80009121852 */
        /* <DEDUP_REMOVED lines=20> */
[----:B------:R-:W3:Y:S04]  /*1cc70*/  LDL.LU.64 R234, [R1+0x7d0] ;  /* 0x0007d00001ea7983 */ /* 0x000ee80000300a00 */
[----:B--2---:R-:W-:Y:S04]  /*1cc80*/  LDGSTS.E [R7+0x26400], desc[UR18][R8.64], P2 ;  /* 0x2640000008077fae */ /* 0x004fe80009121852 */
[----:B------:R-:W-:Y:S04]  /*1cc90*/  LDGSTS.E [R7+0x26800], desc[UR18][R250.64], P2 ;  /* 0x26800000fa077fae */ /* 0x000fe80009121852 */
[----:B------:R-:W-:Y:S04]  /*1cca0*/  LDGSTS.E [R7+0x26c00], desc[UR18][R10.64], P2 ;  /* 0x26c000000a077fae */ /* 0x000fe80009121852 */
[----:B------:R-:W2:Y:S04]  /*1ccb0*/  LDL.LU.64 R8, [R1+0x12e0] ;  /* 0x0012e00001087983 */ /* 0x000ea80000300a00 */
[----:B------:R-:W2:Y:S04]  /*1ccc0*/  LDL.64 R14, [R1+0xbf8] ;  /* 0x000bf800010e7983 */ /* 0x000ea80000100a00 */
[----:B------:R-:W4:Y:S04]  /*1ccd0*/  LDL.64 R18, [R1+0xbb8] ;  /* 0x000bb80001127983 */ /* 0x000f280000100a00 */
[----:B------:R-:W3:Y:S04]  /*1cce0*/  LDL.64 R242, [R1+0xb78] ;  /* 0x000b780001f27983 */ /* 0x000ee80000100a00 */
[----:B------:R-:W3:Y:S04]  /*1ccf0*/  LDL.64 R22, [R1+0xb38] ;  /* 0x000b380001167983 */ /* 0x000ee80000100a00 */
[----:B------:R-:W3:Y:S04]  /*1cd00*/  LDL.64 R248, [R1+0xaf8] ;  /* 0x000af80001f87983 */ /* 0x000ee80000100a00 */
[----:B------:R-:W3:Y:S04]  /*1cd10*/  LDL.64 R16, [R1+0xab8] ;  /* 0x000ab80001107983 */ /* 0x000ee80000100a00 */
[----:B-1----:R-:W3:Y:S04]  /*1cd20*/  LDL.64 R236, [R1+0x9b8] ;  /* 0x0009b80001ec7983 */ /* 0x002ee80000100a00 */
[----:B------:R-:W3:Y:S04]  /*1cd30*/  LDL.64 R240, [R1+0x978] ;  /* 0x0009780001f07983 */ /* 0x000ee80000100a00 */
        /* <DEDUP_REMOVED lines=13> */
[----:B------:R-:W-:Y:S04]  /*1ce10*/  LDGSTS.E [R7+0x27000], desc[UR18][R158.64], P2 ;  /* 0x270000009e077fae */ /* 0x000fe80009121852 */
[----:B------:R1:W-:Y:S04]  /*1ce20*/  STL.64 [R1+0x1040], R158 ;  /* 0x0010409e01007387 */ /* 0x0003e80000100a00 */
[----:B------:R-:W-:Y:S04]  /*1ce30*/  LDGSTS.E [R7+0x27400], desc[UR18][R174.64], P2 ;  /* 0x27400000ae077fae */ /* 0x000fe80009121852 */
[----:B------:R-:W-:Y:S04]  /*1ce40*/  LDGSTS.E [R7+0x27800], desc[UR18][R190.64], P2 ;  /* 0x27800000be077fae */ /* 0x000fe80009121852 */
[----:B-1----:R-:W3:Y:S04]  /*1ce50*/  LDL.LU.64 R158, [R1+0x548] ;  /* 0x00054800019e7983 */ /* 0x002ee80000300a00 */
[----:B------:R1:W-:Y:S04]  /*1ce60*/  STL.64 [R1+0x1048], R174 ;  /* 0x001048ae01007387 */ /* 0x0003e80000100a00 */
[----:B------:R-:W-:Y:S04]  /*1ce70*/  LDGSTS.E [R7+0x27c00], desc[UR18][R206.64], P2 ;  /* 0x27c00000ce077fae */ /* 0x000fe80009121852 */
[----:B-1----:R-:W3:Y:S04]  /*1ce80*/  LDL.64 R174, [R1+0x9f8] ;  /* 0x0009f80001ae7983 */ /* 0x002ee80000100a00 */
[----:B------:R1:W-:Y:S04]  /*1ce90*/  STL.64 [R1+0x1050], R190 ;  /* 0x001050be01007387 */ /* 0x0003e80000100a00 */
[----:B-1----:R-:W3:Y:S04]  /*1cea0*/  LDL.64 R190, [R1+0xa38] ;  /* 0x000a380001be7983 */ /* 0x002ee80000100a00 */
[----:B------:R1:W-:Y:S04]  /*1ceb0*/  STL.64 [R1+0x1058], R206 ;  /* 0x001058ce01007387 */ /* 0x0003e80000100a00 */
[----:B-1----:R-:W3:Y:S04]  /*1cec0*/  LDL.64 R206, [R1+0xa78] ;  /* 0x000a780001ce7983 */ /* 0x002ee80000100a00 */
[----:B--2---:R-:W-:Y:S04]  /*1ced0*/  LDGSTS.E [R8+0x20080], desc[UR18][R14.64], P2 ;  /* 0x200800000e087fae */ /* 0x004fe80009121852 */
[----:B----4-:R-:W-:Y:S04]  /*1cee0*/  LDGSTS.E [R8+0x20480], desc[UR18][R18.64], P2 ;  /* 0x2048000012087fae */ /* 0x010fe80009121852 */
[----:B---3--:R-:W-:Y:S04]  /*1cef0*/  LDGSTS.E [R8+0x20880], desc[UR18][R242.64], P2 ;  /* 0x20880000f2087fae */ /* 0x008fe80009121852 */
[----:B------:R-:W2:Y:S04]  /*1cf00*/  LDL.LU.64 R14, [R1+0x12d8] ;  /* 0x0012d800010e7983 */ /* 0x000ea80000300a00 */
[----:B------:R-:W3:Y:S04]  /*1cf10*/  LDL.LU.64 R18, [R1+0x12d0] ;  /* 0x0012d00001127983 */ /* 0x000ee80000300a00 */
[----:B------:R-:W4:Y:S04]  /*1cf20*/  LDL.LU.64 R242, [R1+0x12c8] ;  /* 0x0012c80001f27983 */ /* 0x000f280000300a00 */
[----:B------:R-:W-:Y:S04]  /*1cf30*/  LDGSTS.E [R8+0x20c80], desc[UR18][R22.64], P2 ;  /* 0x20c8000016087fae */ /* 0x000fe80009121852 */
[----:B------:R-:W-:Y:S04]  /*1cf40*/  LDGSTS.E [R8+0x21080], desc[UR18][R248.64], P2 ;  /* 0x21080000f8087fae */ /* 0x000fe80009121852 */
[----:B------:R-:W-:Y:S04]  /*1cf50*/  LDGSTS.E [R8+0x21480], desc[UR18][R16.64], P2 ;  /* 0x2148000010087fae */ /* 0x000fe80009121852 */
[----:B------:R-:W2:Y:S04]  /*1cf60*/  LDL.LU.64 R22, [R1+0x12c0] ;  /* 0x0012c00001167983 */ /* 0x000ea80000300a00 */
[----:B------:R-:W3:Y:S04]  /*1cf70*/  LDL.LU.64 R248, [R1+0x12b8] ;  /* 0x0012b80001f87983 */ /* 0x000ee80000300a00 */
[----:B------:R-:W4:Y:S04]  /*1cf80*/  LDL.LU.64 R16, [R1+0x12b0] ;  /* 0x0012b00001107983 */ /* 0x000f280000300a00 */
[----:B------:R1:W-:Y:S04]  /*1cf90*/  STL.64 [R1+0x10f8], R234 ;  /* 0x0010f8ea01007387 */ /* 0x0003e80000100a00 */
        /* <DEDUP_REMOVED lines=13> */
[----:B------:R-:W2:Y:S04]  /*1d070*/  LDL.LU.64 R232, [R1+0x7c8] ;  /* 0x0007c80001e87983 */ /* 0x000ea80000300a00 */
[----:B------:R-:W-:Y:S04]  /*1d080*/  LDGSTS.E [R8+0x24c80], desc[UR18][R246.64], P2 ;  /* 0x24c80000f6087fae */ /* 0x000fe80009121852 */
[----:B------:R1:W-:Y:S04]  /*1d090*/  STL.64 [R1+0x1060], R158 ;  /* 0x0010609e01007387 */ /* 0x0003e80000100a00 */
[----:B------:R-:W-:Y:S04]  /*1d0a0*/  LDGSTS.E [R8+0x25080], desc[UR18][R4.64], P2 ;  /* 0x2508000004087fae */ /* 0x000fe80009121852 */
[----:B------:R-:W3:Y:S04]  /*1d0b0*/  LDL.64 R246, [R1+0xbf0] ;  /* 0x000bf00001f67983 */ /* 0x000ee80000100a00 */
[----:B------:R-:W-:Y:S04]  /*1d0c0*/  LDGSTS.E [R8+0x25480], desc[UR18][R2.64], P2 ;  /* 0x2548000002087fae */ /* 0x000fe80009121852 */
[----:B------:R-:W2:Y:S04]  /*1d0d0*/  LDL.64 R4, [R1+0xbb0] ;  /* 0x000bb00001047983 */ /* 0x000ea80000100a00 */
[----:B------:R-:W-:Y:S04]  /*1d0e0*/  LDGSTS.E [R8+0x25880], desc[UR18][R20.64], P2 ;  /* 0x2588000014087fae */ /* 0x000fe80009121852 */
[----:B------:R-:W2:Y:S04]  /*1d0f0*/  LDL.64 R2, [R1+0xb70] ;  /* 0x000b700001027983 */ /* 0x000ea80000100a00 */
[----:B------:R-:W-:Y:S04]  /*1d100*/  LDGSTS.E [R8+0x25c80], desc[UR18][R250.64], P2 ;  /* 0x25c80000fa087fae */ /* 0x000fe80009121852 */
[----:B------:R-:W2:Y:S04]  /*1d110*/  LDL.64 R20, [R1+0xb30] ;  /* 0x000b300001147983 */ /* 0x000ea80000100a00 */
[----:B------:R-:W-:Y:S04]  /*1d120*/  LDGSTS.E [R8+0x26080], desc[UR18][R10.64], P2 ;  /* 0x260800000a087fae */ /* 0x000fe80009121852 */
[----:B------:R-:W2:Y:S01]  /*1d130*/  LDL.64 R250, [R1+0xaf0] ;  /* 0x000af00001fa7983 */ /* 0x000ea20000100a00 */
[----:B------:R-:W-:-:S03]  /*1d140*/  IMAD.WIDE R154, R13, 0x4, R176 ;  /* 0x000000040d9a7825 */ /* 0x000fc600078e02b0 */
[----:B------:R-:W-:Y:S04]  /*1d150*/  LDGSTS.E [R8+0x26480], desc[UR18][R158.64], P2 ;  /* 0x264800009e087fae */ /* 0x000fe80009121852 */
[----:B------:R-:W2:Y:S01]  /*1d160*/  LDL.64 R10, [R1+0xab0] ;  /* 0x000ab000010a7983 */ /* 0x000ea20000100a00 */
[----:B------:R-:W-:-:S03]  /*1d170*/  IMAD.WIDE R176, R13, 0x4, R198 ;  /* 0x000000040db07825 */ /* 0x000fc600078e02c6 */
[----:B-1----:R-:W2:Y:S04]  /*1d180*/  LDL.64 R234, [R1+0x970] ;  /* 0x0009700001ea7983 */ /* 0x002ea80000100a00 */
[----:B------:R-:W2:Y:S04]  /*1d190*/  LDL.64 R158, [R1+0x9b0] ;  /* 0x0009b000019e7983 */ /* 0x000ea80000100a00 */
        /* <DEDUP_REMOVED lines=11> */
[----:B----4-:R-:W-:Y:S04]  /*1d250*/  LDGSTS.E [R8+0x26880], desc[UR18][R16.64], P2 ;  /* 0x2688000010087fae */ /* 0x010fe80009121852 */
[----:B------:R-:W-:Y:S04]  /*1d260*/  LDGSTS.E [R8+0x26c80], desc[UR18][R144.64], P2 ;  /* 0x26c8000090087fae */ /* 0x000fe80009121852 */
[----:B------:R-:W-:Y:S04]  /*1d270*/  LDGSTS.E [R8+0x27080], desc[UR18][R160.64], P2 ;  /* 0x27080000a0087fae */ /* 0x000fe80009121852 */
[----:B------:R-:W4:Y:S04]  /*1d280*/  LDL.64 R16, [R1+0xa70] ;  /* 0x000a700001107983 */ /* 0x000f280000100a00 */
[----:B------:R1:W-:Y:S04]  /*1d290*/  STL.64 [R1+0x1068], R160 ;  /* 0x001068a001007387 */ /* 0x0003e80000100a00 */
[----:B------:R-:W-:Y:S04]  /*1d2a0*/  LDGSTS.E [R8+0x27480], desc[UR18][R176.64], P2 ;  /* 0x27480000b0087fae */ /* 0x000fe80009121852 */
[----:B------:R-:W-:Y:S04]  /*1d2b0*/  LDGSTS.E [R8+0x27880], desc[UR18][R192.64], P2 ;  /* 0x27880000c0087fae */ /* 0x000fe80009121852 */
[----:B-1----:R-:W4:Y:S04]  /*1d2c0*/  LDL.64 R160, [R1+0x9f0] ;  /* 0x0009f00001a07983 */ /* 0x002f280000100a00 */
[----:B------:R1:W-:Y:S04]  /*1d2d0*/  STL.64 [R1+0x1070], R176 ;  /* 0x001070b001007387 */ /* 0x0003e80000100a00 */
[----:B------:R-:W-:Y:S04]  /*1d2e0*/  LDGSTS.E [R8+0x27c80], desc[UR18][R208.64], P2 ;  /* 0x27c80000d0087fae */ /* 0x000fe80009121852 */
[----:B-1----:R-:W4:Y:S04]  /*1d2f0*/  LDL.64 R176, [R1+0xa30] ;  /* 0x000a300001b07983 */ /* 0x002f280000100a00 */
[----:B------:R1:W-:Y:S04]  /*1d300*/  STL.64 [R1+0x1078], R192 ;  /* 0x001078c001007387 */ /* 0x0003e80000100a00 */
[----:B-1----:R-:W4:Y:S04]  /*1d310*/  LDL.LU.64 R192, [R1+0x580] ;  /* 0x0005800001c07983 */ /* 0x002f280000300a00 */
[----:B------:R1:W-:Y:S04]  /*1d320*/  STL.64 [R1+0x1080], R208 ;  /* 0x001080d001007387 */ /* 0x0003e80000100a00 */
[----:B-1----:R-:W4:Y:S04]  /*1d330*/  LDL.LU.64 R208, [R1+0x600] ;  /* 0x0006000001d07983 */ /* 0x002f280000300a00 */
[----:B---3--:R-:W-:Y:S04]  /*1d340*/  LDGSTS.E [R9+0x20100], desc[UR18][R246.64], P2 ;  /* 0x20100000f6097fae */ /* 0x008fe80009121852 */
[----:B--2---:R-:W-:Y:S04]  /*1d350*/  LDGSTS.E [R9+0x20500], desc[UR18][R4.64], P2 ;  /* 0x2050000004097fae */ /* 0x004fe80009121852 */
[----:B------:R-:W2:Y:S04]  /*1d360*/  LDL.LU.64 R246, [R1+0x12a8] ;  /* 0x0012a80001f67983 */ /* 0x000ea80000300a00 */
[----:B------:R-:W-:Y:S04]  /*1d370*/  LDGSTS.E [R9+0x20900], desc[UR18][R2.64], P2 ;  /* 0x2090000002097fae */ /* 0x000fe80009121852 */
[----:B------:R-:W3:Y:S04]  /*1d380*/  LDL.LU.64 R4, [R1+0x12a0] ;  /* 0x0012a00001047983 */ /* 0x000ee80000300a00 */
[----:B------:R-:W-:Y:S04]  /*1d390*/  LDGSTS.E [R9+0x20d00], desc[UR18][R20.64], P2 ;  /* 0x20d0000014097fae */ /* 0x000fe80009121852 */
[----:B------:R-:W2:Y:S04]  /*1d3a0*/  LDL.LU.64 R2, [R1+0x1298] ;  /* 0x0012980001027983 */ /* 0x000ea80000300a00 */
[----:B------:R-:W-:Y:S04]  /*1d3b0*/  LDGSTS.E [R9+0x21100], desc[UR18][R250.64], P2 ;  /* 0x21100000fa097fae */ /* 0x000fe80009121852 */
[----:B------:R-:W3:Y:S04]  /*1d3c0*/  LDL.LU.64 R20, [R1+0x1290] ;  /* 0x0012900001147983 */ /* 0x000ee80000300a00 */
[----:B------:R-:W-:Y:S04]  /*1d3d0*/  LDGSTS.E [R9+0x21500], desc[UR18][R10.64], P2 ;  /* 0x215000000a097fae */ /* 0x000fe80009121852 */
[----:B------:R-:W2:Y:S04]  /*1d3e0*/  LDL.LU.64 R250, [R1+0x1288] ;  /* 0x0012880001fa7983 */ /* 0x000ea80000300a00 */
[----:B------:R-:W3:Y:S04]  /*1d3f0*/  LDL.LU.64 R10, [R1+0x1280] ;  /* 0x00128000010a7983 */ /* 0x000ee80000300a00 */
[----:B----4-:R-:W-:Y:S04]  /*1d400*/  LDGSTS.E [R9+0x21900], desc[UR18][R16.64], P2 ;  /* 0x2190000010097fae */ /* 0x010fe80009121852 */
[----:B------:R-:W4:Y:S04]  /*1d410*/  LDL.LU.64 R16, [R1+0x1278] ;  /* 0x0012780001107983 */ /* 0x000f280000300a00 */
[----:B------:R-:W-:Y:S04]  /*1d420*/  STL.64 [R1+0x1100], R232 ;  /* 0x001100e801007387 */ /* 0x000fe80000100a00 */
        /* <DEDUP_REMOVED lines=18> */
[----:B------:R-:W2:Y:S04]  /*1d550*/  LDL.LU.64 R236, [R1+0x8a8] ;  /* 0x0008a80001ec7983 */ /* 0x000ea80000300a00 */
[----:B------:R-:W-:Y:S04]  /*1d560*/  LDGSTS.E [R9+0x26100], desc[UR18][R192.64], P2 ;  /* 0x26100000c0097fae */ /* 0x000fe80009121852 */
[----:B------:R1:W-:Y:S04]  /*1d570*/  STL.64 [R1+0x1088], R192 ;  /* 0x001088c001007387 */ /* 0x0003e80000100a00 */
[----:B---3--:R-:W-:Y:S04]  /*1d580*/  LDGSTS.E [R9+0x26500], desc[UR18][R10.64], P2 ;  /* 0x265000000a097fae */ /* 0x008fe80009121852 */
[----:B------:R-:W-:Y:S04]  /*1d590*/  LDGSTS.E [R9+0x26900], desc[UR18][R248.64], P2 ;  /* 0x26900000f8097fae */ /* 0x000fe80009121852 */
[----:B------:R-:W-:Y:S04]  /*1d5a0*/  LDGSTS.E [R9+0x26d00], desc[UR18][R146.64], P2 ;  /* 0x26d0000092097fae */ /* 0x000fe80009121852 */
[----:B------:R-:W3:Y:S04]  /*1d5b0*/  LDL.LU.64 R10, [R1+0x1270] ;  /* 0x00127000010a7983 */ /* 0x000ee80000300a00 */
[----:B------:R-:W3:Y:S04]  /*1d5c0*/  LDL.64 R248, [R1+0xbe8] ;  /* 0x000be80001f87983 */ /* 0x000ee80000100a00 */
[----:B-1----:R-:W4:Y:S04]  /*1d5d0*/  LDL.64 R208, [R1+0xa68] ;  /* 0x000a680001d07983 */ /* 0x002f280000100a00 */
        /* <DEDUP_REMOVED lines=13> */
[----:B------:R-:W4:Y:S04]  /*1d6b0*/  LDL.LU.64 R230, [R1+0x7c0] ;  /* 0x0007c00001e67983 */ /* 0x000f280000300a00 */
[----:B------:R-:W4:Y:S04]  /*1d6c0*/  LDL.LU.64 R192, [R1+0x780] ;  /* 0x0007800001c07983 */ /* 0x000f280000300a00 */
[----:B------:R-:W4:Y:S04]  /*1d6d0*/  LDL.LU.64 R176, [R1+0x578] ;  /* 0x0005780001b07983 */ /* 0x000f280000300a00 */
[----:B------:R-:W-:Y:S04]  /*1d6e0*/  LDGSTS.E [R9+0x27100], desc[UR18][R162.64], P2 ;  /* 0x27100000a2097fae */ /* 0x000fe80009121852 */
        /* <DEDUP_REMOVED lines=8> */
[----:B-1----:R-:W4:Y:S04]  /*1d770*/  LDL.64 R194, [R1+0xb28] ;  /* 0x000b280001c27983 */ /* 0x002f280000100a00 */
[----:B------:R1:W-:Y:S04]  /*1d780*/  STL.64 [R1+0x10a8], R210 ;  /* 0x0010a8d201007387 */ /* 0x0003e80000100a00 */
[----:B-1----:R-:W4:Y:S04]  /*1d790*/  LDL.64 R210, [R1+0xb68] ;  /* 0x000b680001d27983 */ /* 0x002f280000100a00 */
[----:B------:R1:W-:Y:S04]  /*1d7a0*/  STL.64 [R1+0x1008], R8 ;  /* 0x0010080801007387 */ /* 0x0003e80000100a00 */
[----:B-1----:R-:W4:Y:S04]  /*1d7b0*/  LDL.64 R8, [R1+0xba8] ;  /* 0x000ba80001087983 */ /* 0x002f280000100a00 */
[----:B---3--:R-:W-:Y:S04]  /*1d7c0*/  LDGSTS.E [R10+0x20180], desc[UR18][R248.64], P2 ;  /* 0x20180000f80a7fae */ /* 0x008fe80009121852 */
[----:B------:R-:W3:Y:S04]  /*1d7d0*/  LDL.LU.64 R248, [R1+0x1268] ;  /* 0x0012680001f87983 */ /* 0x000ee80000300a00 */
[----:B--2---:R1:W-:Y:S04]  /*1d7e0*/  STL.64 [R1+0x1108], R236 ;  /* 0x001108ec01007387 */ /* 0x0043e80000100a00 */
[----:B----4-:R-:W-:Y:S04]  /*1d7f0*/  LDGSTS.E [R10+0x20580], desc[UR18][R8.64], P2 ;  /* 0x20580000080a7fae */ /* 0x010fe80009121852 */
        /* <DEDUP_REMOVED lines=18> */
[----:B-1----:R-:W2:Y:S04]  /*1d920*/  LDL.LU.64 R236, [R1+0xb60] ;  /* 0x000b600001ec7983 */ /* 0x002ea80000300a00 */
[----:B------:R-:W-:Y:S04]  /*1d930*/  LDGSTS.E [R10+0x25180], desc[UR18][R226.64], P2 ;  /* 0x25180000e20a7fae */ /* 0x000fe80009121852 */
[----:B------:R-:W-:Y:S04]  /*1d940*/  STL.64 [R1+0x1110], R230 ;  /* 0x001110e601007387 */ /* 0x000fe80000100a00 */
[----:B------:R-:W-:Y:S04]  /*1d950*/  LDGSTS.E [R10+0x25580], desc[UR18][R224.64], P2 ;  /* 0x25580000e00a7fae */ /* 0x000fe80009121852 */
[----:B------:R1:W-:Y:S04]  /*1d960*/  STL.64 [R1+0x1118], R192 ;  /* 0x001118c001007387 */ /* 0x0003e80000100a00 */
[----:B------:R-:W-:Y:S04]  /*1d970*/  LDGSTS.E [R10+0x25980], desc[UR18][R222.64], P2 ;  /* 0x25980000de0a7fae */ /* 0x000fe80009121852 */
[----:B------:R-:W-:Y:S04]  /*1d980*/  LDGSTS.E [R10+0x25d80], desc[UR18][R16.64], P2 ;  /* 0x25d80000100a7fae */ /* 0x000fe80009121852 */
[----:B-1----:R-:W4:Y:S04]  /*1d990*/  LDL.LU.64 R192, [R1+0xa60] ;  /* 0x000a600001c07983 */ /* 0x002f280000300a00 */
[----:B------:R-:W-:Y:S04]  /*1d9a0*/  LDGSTS.E [R10+0x26180], desc[UR18][R176.64], P2 ;  /* 0x26180000b00a7fae */ /* 0x000fe80009121852 */
[----:B------:R-:W3:Y:S04]  /*1d9b0*/  LDL.LU.64 R16, [R1+0x1260] ;  /* 0x0012600001107983 */ /* 0x000ee80000300a00 */
[----:B------:R-:W-:Y:S04]  /*1d9c0*/  STL.64 [R1+0x10b0], R176 ;  /* 0x0010b0b001007387 */ /* 0x000fe80000100a00 */
[----:B------:R-:W-:Y:S04]  /*1d9d0*/  LDGSTS.E [R10+0x26580], desc[UR18][R250.64], P2 ;  /* 0x26580000fa0a7fae */ /* 0x000fe80009121852 */
[----:B------:R-:W-:Y:S04]  /*1d9e0*/  LDGSTS.E [R10+0x26980], desc[UR18][R22.64], P2 ;  /* 0x26980000160a7fae */ /* 0x000fe80009121852 */
[----:B------:R-:W-:Y:S04]  /*1d9f0*/  LDGSTS.E [R10+0x26d80], desc[UR18][R148.64], P2 ;  /* 0x26d80000940a7fae */ /* 0x000fe80009121852 */
[----:B------:R-:W3:Y:S04]  /*1da00*/  LDL.LU.64 R250, [R1+0x1258] ;  /* 0x0012580001fa7983 */ /* 0x000ee80000300a00 */
[----:B------:R-:W3:Y:S04]  /*1da10*/  LDL.64 R230, [R1+0xbe0] ;  /* 0x000be00001e67983 */ /* 0x000ee80000100a00 */
[----:B------:R-:W3:Y:S04]  /*1da20*/  LDL.64 R8, [R1+0xba0] ;  /* 0x000ba00001087983 */ /* 0x000ee80000100a00 */
[----:B------:R-:W3:Y:S04]  /*1da30*/  LDL.64 R194, [R1+0xb20] ;  /* 0x000b200001c27983 */ /* 0x000ee80000100a00 */
[----:B------:R-:W3:Y:S04]  /*1da40*/  LDL.64 R178, [R1+0xae0] ;  /* 0x000ae00001b27983 */ /* 0x000ee80000100a00 */
[----:B------:R-:W3:Y:S04]  /*1da50*/  LDL.64 R162, [R1+0xaa0] ;  /* 0x000aa00001a27983 */ /* 0x000ee80000100a00 */
[----:B------:R-:W3:Y:S04]  /*1da60*/  LDL.LU.64 R228, [R1+0x7b8] ;  /* 0x0007b80001e47983 */ /* 0x000ee80000300a00 */
[----:B------:R-:W3:Y:S04]  /*1da70*/  LDL.LU.64 R210, [R1+0x5b0] ;  /* 0x0005b00001d27983 */ /* 0x000ee80000300a00 */
[----:B------:R-:W3:Y:S04]  /*1da80*/  LDL.LU.64 R160, [R1+0x570] ;  /* 0x0005700001a07983 */ /* 0x000ee80000300a00 */
[----:B------:R-:W3:Y:S04]  /*1da90*/  LDL.LU.64 R22, [R1+0x1250] ;  /* 0x0012500001167983 */ /* 0x000ee80000300a00 */
        /* <DEDUP_REMOVED lines=13> */
[----:B------:R-:W-:Y:S04]  /*1db70*/  STL.64 [R1+0x10b8], R164 ;  /* 0x0010b8a401007387 */ /* 0x000fe80000100a00 */
[----:B------:R-:W-:Y:S04]  /*1db80*/  LDGSTS.E [R10+0x27580], desc[UR18][R180.64], P2 ;  /* 0x27580000b40a7fae */ /* 0x000fe80009121852 */
[----:B------:R1:W-:Y:S04]  /*1db90*/  STL.64 [R1+0x10c8], R180 ;  /* 0x0010c8b401007387 */ /* 0x0003e80000100a00 */
[----:B------:R-:W-:Y:S04]  /*1dba0*/  LDGSTS.E [R10+0x27980], desc[UR18][R196.64], P2 ;  /* 0x27980000c40a7fae */ /* 0x000fe80009121852 */
[----:B------:R-:W-:Y:S04]  /*1dbb0*/  LDGSTS.E [R10+0x27d80], desc[UR18][R212.64], P2 ;  /* 0x27d80000d40a7fae */ /* 0x000fe80009121852 */
[----:B-1----:R-:W3:Y:S04]  /*1dbc0*/  LDL.LU.64 R180, [R1+0x738] ;  /* 0x0007380001b47983 */ /* 0x002ee80000300a00 */
[----:B------:R-:W-:Y:S04]  /*1dbd0*/  STL.64 [R1+0x10d0], R196 ;  /* 0x0010d0c401007387 */ /* 0x000fe80000100a00 */
[----:B------:R1:W-:Y:S04]  /*1dbe0*/  STL.64 [R1+0x10d8], R212 ;  /* 0x0010d8d401007387 */ /* 0x0003e80000100a00 */
[----:B-1----:R-:W3:Y:S04]  /*1dbf0*/  LDL.LU.64 R212, [R1+0x7f8] ;  /* 0x0007f80001d47983 */ /* 0x002ee80000300a00 */
[----:B--2---:R-:W-:Y:S04]  /*1dc00*/  STL.64 [R1+0x1190], R236 ;  /* 0x001190ec01007387 */ /* 0x004fe80000100a00 */
[----:B----4-:R1:W-:Y:S04]  /*1dc10*/  STL.64 [R1+0x1138], R192 ;  /* 0x001138c001007387 */ /* 0x0103e80000100a00 */
[----:B---3--:R-:W-:Y:S04]  /*1dc20*/  LDGSTS.E [R11+0x20200], desc[UR18][R230.64], P2 ;  /* 0x20200000e60b7fae */ /* 0x008fe80009121852 */
        /* <DEDUP_REMOVED lines=25> */
[----:B------:R-:W-:Y:S04]  /*1ddc0*/  STL.64 [R1+0x10e0], R180 ;  /* 0x0010e0b401007387 */ /* 0x000fe80000100a00 */
[----:B------:R-:W-:Y:S04]  /*1ddd0*/  LDGSTS.E [R11+0x25a00], desc[UR18][R22.64], P2 ;  /* 0x25a00000160b7fae */ /* 0x000fe80009121852 */
[----:B------:R-:W-:Y:S04]  /*1dde0*/  LDGSTS.E [R11+0x25e00], desc[UR18][R210.64], P2 ;  /* 0x25e00000d20b7fae */ /* 0x000fe80009121852 */
[----:B------:R-:W-:Y:S04]  /*1ddf0*/  LDGSTS.E [R11+0x26200], desc[UR18][R160.64], P2 ;  /* 0x26200000a00b7fae */ /* 0x000fe80009121852 */
[----:B------:R-:W4:Y:S04]  /*1de00*/  LDL.LU.64 R22, [R1+0x1248] ;  /* 0x0012480001167983 */ /* 0x000f280000300a00 */
[----:B------:R-:W4:Y:S04]  /*1de10*/  LDL.LU.64 R196, [R1+0x7f0] ;  /* 0x0007f00001c47983 */ /* 0x000f280000300a00 */
[----:B------:R-:W4:Y:S04]  /*1de20*/  LDL.LU.64 R226, [R1+0x7b0] ;  /* 0x0007b00001e27983 */ /* 0x000f280000300a00 */
[----:B------:R-:W-:Y:S04]  /*1de30*/  STL.64 [R1+0x10e8], R210 ;  /* 0x0010e8d201007387 */ /* 0x000fe80000100a00 */
[----:B------:R-:W-:Y:S04]  /*1de40*/  STL.64 [R1+0x1130], R160 ;  /* 0x001130a001007387 */ /* 0x000fe80000100a00 */
[----:B------:R-:W-:Y:S04]  /*1de50*/  LDGSTS.E [R11+0x26600], desc[UR18][R20.64], P2 ;  /* 0x26600000140b7fae */ /* 0x000fe80009121852 */
[----:B------:R-:W-:Y:S01]  /*1de60*/  LDGSTS.E [R11+0x26a00], desc[UR18][R242.64], P2 ;  /* 0x26a00000f20b7fae */ /* 0x000fe20009121852 */
[----:B------:R-:W-:-:S03]  /*1de70*/  IMAD.WIDE R198, R13, 0x4, R220 ;  /* 0x000000040dc67825 */ /* 0x000fc600078e02dc */
[----:B------:R-:W-:Y:S04]  /*1de80*/  LDGSTS.E [R11+0x26e00], desc[UR18][R150.64], P2 ;  /* 0x26e00000960b7fae */ /* 0x000fe80009121852 */
[----:B------:R-:W4:Y:S04]  /*1de90*/  LDL.LU.64 R20, [R1+0x1240] ;  /* 0x0012400001147983 */ /* 0x000f280000300a00 */
[----:B-1----:R-:W4:Y:S04]  /*1dea0*/  LDL.64 R228, [R1+0xbd8] ;  /* 0x000bd80001e47983 */ /* 0x002f280000100a00 */
        /* <DEDUP_REMOVED lines=20> */
[----:B------:R-:W-:Y:S04]  /*1dff0*/  LDGSTS.E [R11+0x27200], desc[UR18][R166.64], P2 ;  /* 0x27200000a60b7fae */ /* 0x000fe80009121852 */
[----:B------:R-:W-:Y:S04]  /*1e000*/  LDGSTS.E [R11+0x27600], desc[UR18][R182.64], P2 ;  /* 0x27600000b60b7fae */ /* 0x000fe80009121852 */
[----:B------:R-:W-:Y:S04]  /*1e010*/  LDGSTS.E [R11+0x27a00], desc[UR18][R198.64], P2 ;  /* 0x27a00000c60b7fae */ /* 0x000fe80009121852 */
[----:B------:R-:W-:Y:S04]  /*1e020*/  LDGSTS.E [R11+0x27e00], desc[UR18][R214.64], P2 ;  /* 0x27e00000d60b7fae */ /* 0x000fe80009121852 */
[----:B------:R-:W-:Y:S04]  /*1e030*/  STL.64 [R1+0x1140], R166 ;  /* 0x001140a601007387 */ /* 0x000fe80000100a00 */
[----:B------:R-:W-:Y:S04]  /*1e040*/  STL.64 [R1+0x1148], R182 ;  /* 0x001148b601007387 */ /* 0x000fe80000100a00 */
[----:B------:R-:W-:Y:S04]  /*1e050*/  STL.64 [R1+0x1150], R198 ;  /* 0x001150c601007387 */ /* 0x000fe80000100a00 */
[----:B------:R1:W-:Y:S04]  /*1e060*/  STL.64 [R1+0x1158], R214 ;  /* 0x001158d601007387 */ /* 0x0003e80000100a00 */
[----:B------:R4:W-:Y:S04]  /*1e070*/  STL.64 [R1+0xfe8], R10 ;  /* 0x000fe80a01007387 */ /* 0x0009e80000100a00 */
[----:B--2---:R-:W-:Y:S04]  /*1e080*/  STL.64 [R1+0x1160], R192 ;  /* 0x001160c001007387 */ /* 0x004fe80000100a00 */
[----:B---3--:R-:W-:Y:S04]  /*1e090*/  STL.64 [R1+0x1168], R212 ;  /* 0x001168d401007387 */ /* 0x008fe80000100a00 */
[----:B-1----:R-:W2:Y:S04]  /*1e0a0*/  LDL.LU.64 R214, [R1+0xad0] ;  /* 0x000ad00001d67983 */ /* 0x002ea80000300a00 */
[----:B------:R-:W3:Y:S04]  /*1e0b0*/  LDL.LU.64 R182, [R1+0xb50] ;  /* 0x000b500001b67983 */ /* 0x000ee80000300a00 */
[----:B------:R-:W2:Y:S04]  /*1e0c0*/  LDL.LU.64 R160, [R1+0xa10] ;  /* 0x000a100001a07983 */ /* 0x000ea80000300a00 */
[----:B----4-:R-:W-:Y:S04]  /*1e0d0*/  STL.64 [R1+0x1170], R196 ;  /* 0x001170c401007387 */ /* 0x010fe80000100a00 */
[----:B------:R-:W-:Y:S04]  /*1e0e0*/  STL.64 [R1+0x1178], R226 ;  /* 0x001178e201007387 */ /* 0x000fe80000100a00 */
[----:B------:R-:W4:Y:S04]  /*1e0f0*/  LDL.64 R166, [R1+0xbd0] ;  /* 0x000bd00001a67983 */ /* 0x000f280000100a00 */
[----:B------:R-:W3:Y:S04]  /*1e100*/  LDL.64 R180, [R1+0xb90] ;  /* 0x000b900001b47983 */ /* 0x000ee80000100a00 */
        /* <DEDUP_REMOVED lines=23> */
[----:B------:R-:W-:Y:S04]  /*1e280*/  STL.64 [R1+0x1180], R208 ;  /* 0x001180d001007387 */ /* 0x000fe80000100a00 */
[----:B------:R-:W-:Y:S04]  /*1e290*/  LDGSTS.E [R242+0x25680], desc[UR18][R164.64], P2 ;  /* 0x25680000a4f27fae */ /* 0x000fe80009121852 */
[----:B------:R1:W-:Y:S04]  /*1e2a0*/  STL.64 [R1+0x1188], R164 ;  /* 0x001188a401007387 */ /* 0x0003e80000100a00 */
[----:B------:R-:W-:Y:S04]  /*1e2b0*/  LDGSTS.E [R242+0x25a80], desc[UR18][R250.64], P2 ;  /* 0x25a80000faf27fae */ /* 0x000fe80009121852 */
[----:B------:R-:W-:Y:S04]  /*1e2c0*/  LDGSTS.E [R242+0x25e80], desc[UR18][R194.64], P2 ;  /* 0x25e80000c2f27fae */ /* 0x000fe80009121852 */
[----:B------:R-:W-:Y:S04]  /*1e2d0*/  LDGSTS.E [R242+0x26280], desc[UR18][R158.64], P2 ;  /* 0x262800009ef27fae */ /* 0x000fe80009121852 */
[----:B------:R-:W2:Y:S04]  /*1e2e0*/  LDL.LU.64 R250, [R1+0x1230] ;  /* 0x0012300001fa7983 */ /* 0x000ea80000300a00 */
        /* <DEDUP_REMOVED lines=8> */
[----:B------:R-:W2:Y:S04]  /*1e370*/  LDL.LU.64 R210, [R1+0x78] ;  /* 0x0000780001d27983 */ /* 0x000ea80000300a00 */
[----:B------:R-:W2:Y:S04]  /*1e380*/  LDL.LU.64 R240, [R1+0x7e8] ;  /* 0x0007e80001f07983 */ /* 0x000ea80000300a00 */
[----:B------:R-:W2:Y:S04]  /*1e390*/  LDL.LU.64 R224, [R1+0x7a8] ;  /* 0x0007a80001e07983 */ /* 0x000ea80000300a00 */
[----:B------:R-:W2:Y:S04]  /*1e3a0*/  LDL.LU.64 R174, [R1+0x768] ;  /* 0x0007680001ae7983 */ /* 0x000ea80000300a00 */
[----:B------:R-:W2:Y:S04]  /*1e3b0*/  LDL.LU.64 R176, [R1+0x620] ;  /* 0x0006200001b07983 */ /* 0x000ea80000300a00 */
[----:B------:R-:W-:Y:S04]  /*1e3c0*/  STL.64 [R1+0x1198], R194 ;  /* 0x001198c201007387 */ /* 0x000fe80000100a00 */
[----:B------:R-:W-:Y:S04]  /*1e3d0*/  STL.64 [R1+0x11a0], R158 ;  /* 0x0011a09e01007387 */ /* 0x000fe80000100a00 */
[----:B------:R-:W-:Y:S04]  /*1e3e0*/  LDGSTS.E [R242+0x26680], desc[UR18][R2.64], P2 ;  /* 0x2668000002f27fae */ /* 0x000fe80009121852 */
[----:B------:R-:W-:Y:S04]  /*1e3f0*/  LDGSTS.E [R242+0x26a80], desc[UR18][R18.64], P2 ;  /* 0x26a8000012f27fae */ /* 0x000fe80009121852 */
[----:B------:R-:W-:Y:S04]  /*1e400*/  LDGSTS.E [R242+0x26e80], desc[UR18][R152.64], P2 ;  /* 0x26e8000098f27fae */ /* 0x000fe80009121852 */
[----:B------:R-:W2:Y:S04]  /*1e410*/  LDL.LU.64 R2, [R1+0x1228] ;  /* 0x0012280001027983 */ /* 0x000ea80000300a00 */
[----:B------:R-:W2:Y:S04]  /*1e420*/  LDL.64 R222, [R1+0x828] ;  /* 0x0008280001de7983 */ /* 0x000ea80000100a00 */
[----:B------:R-:W2:Y:S04]  /*1e430*/  LDL.LU.64 R178, [R1+0x5a0] ;  /* 0x0005a00001b27983 */ /* 0x000ea80000300a00 */
[----:B------:R-:W2:Y:S04]  /*1e440*/  LDL.LU.64 R206, [R1+0x560] ;  /* 0x0005600001ce7983 */ /* 0x000ea80000300a00 */
[----:B------:R-:W-:Y:S04]  /*1e450*/  LDGSTS.E [R242+0x27280], desc[UR18][R168.64], P2 ;  /* 0x27280000a8f27fae */ /* 0x000fe80009121852 */
[----:B------:R-:W-:Y:S04]  /*1e460*/  LDGSTS.E [R242+0x27680], desc[UR18][R184.64], P2 ;  /* 0x27680000b8f27fae */ /* 0x000fe80009121852 */
[----:B------:R-:W-:Y:S04]  /*1e470*/  LDGSTS.E [R242+0x27a80], desc[UR18][R200.64], P2 ;  /* 0x27a80000c8f27fae */ /* 0x000fe80009121852 */
[----:B------:R-:W-:Y:S04]  /*1e480*/  LDGSTS.E [R242+0x27e80], desc[UR18][R216.64], P2 ;  /* 0x27e80000d8f27fae */ /* 0x000fe80009121852 */
[----:B------:R-:W2:Y:S04]  /*1e490*/  LDL.LU.64 R18, [R1+0x1220] ;  /* 0x0012200001127983 */ /* 0x000ea80000300a00 */
[----:B------:R-:W-:Y:S04]  /*1e4a0*/  STL.64 [R1+0x11a8], R152 ;  /* 0x0011a89801007387 */ /* 0x000fe80000100a00 */
[----:B-1----:R-:W2:Y:S04]  /*1e4b0*/  LDL.LU.64 R164, [R1+0xb88] ;  /* 0x000b880001a47983 */ /* 0x002ea80000300a00 */
[----:B----4-:R-:W-:Y:S04]  /*1e4c0*/  LDGSTS.E [R243+0x20300], desc[UR18][R166.64], P2 ;  /* 0x20300000a6f37fae */ /* 0x010fe80009121852 */
[----:B---3--:R-:W-:Y:S04]  /*1e4d0*/  LDGSTS.E [R243+0x20700], desc[UR18][R180.64], P2 ;  /* 0x20700000b4f37fae */ /* 0x008fe80009121852 */
[----:B------:R-:W-:Y:S04]  /*1e4e0*/  LDGSTS.E [R243+0x20b00], desc[UR18][R182.64], P2 ;  /* 0x20b00000b6f37fae */ /* 0x000fe80009121852 */
        /* <DEDUP_REMOVED lines=14> */
[----:B------:R-:W3:Y:S04]  /*1e5d0*/  LDL.LU.64 R208, [R1+0xb08] ;  /* 0x000b080001d07983 */ /* 0x000ee80000300a00 */
[----:B------:R-:W4:Y:S04]  /*1e5e0*/  LDL.LU.64 R198, [R1+0xac8] ;  /* 0x000ac80001c67983 */ /* 0x000f280000300a00 */
[----:B------:R-:W2:Y:S04]  /*1e5f0*/  LDL.64 R212, [R1+0xbc8] ;  /* 0x000bc80001d47983 */ /* 0x000ea80000100a00 */
[----:B------:R-:W4:Y:S04]  /*1e600*/  LDL.64 R192, [R1+0xa88] ;  /* 0x000a880001c07983 */ /* 0x000f280000100a00 */
[----:B------:R-:W4:Y:S04]  /*1e610*/  LDL.64 R166, [R1+0xa08] ;  /* 0x000a080001a67983 */ /* 0x000f280000100a00 */
[----:B------:R-:W-:Y:S04]  /*1e620*/  LDGSTS.E [R243+0x24300], desc[UR18][R222.64], P2 ;  /* 0x24300000def37fae */ /* 0x000fe80009121852 */
[----:B------:R-:W-:Y:S04]  /*1e630*/  LDGSTS.E [R243+0x24700], desc[UR18][R240.64], P2 ;  /* 0x24700000f0f37fae */ /* 0x000fe80009121852 */
[----:B------:R-:W4:Y:S04]  /*1e640*/  LDL.64 R236, [R1+0x9c8] ;  /* 0x0009c80001ec7983 */ /* 0x000f280000100a00 */
[----:B------:R-:W4:Y:S04]  /*1e650*/  LDL.64 R230, [R1+0x988] ;  /* 0x0009880001e67983 */ /* 0x000f280000100a00 */
[----:B------:R-:W-:Y:S04]  /*1e660*/  LDGSTS.E [R243+0x24b00], desc[UR18][R224.64], P2 ;  /* 0x24b00000e0f37fae */ /* 0x000fe80009121852 */
[----:B------:R-:W4:Y:S04]  /*1e670*/  LDL.LU.64 R234, [R1+0x948] ;  /* 0x0009480001ea7983 */ /* 0x000f280000300a00 */
[----:B------:R-:W-:Y:S04]  /*1e680*/  LDGSTS.E [R243+0x24f00], desc[UR18][R174.64], P2 ;  /* 0x24f00000aef37fae */ /* 0x000fe80009121852 */
[----:B------:R-:W4:Y:S04]  /*1e690*/  LDL.LU.64 R8, [R1+0x908] ;  /* 0x0009080001087983 */ /* 0x000f280000300a00 */
[----:B------:R-:W-:Y:S04]  /*1e6a0*/  LDGSTS.E [R243+0x25300], desc[UR18][R250.64], P2 ;  /* 0x25300000faf37fae */ /* 0x000fe80009121852 */
[----:B------:R-:W-:Y:S04]  /*1e6b0*/  LDGSTS.E [R243+0x25700], desc[UR18][R176.64], P2 ;  /* 0x25700000b0f37fae */ /* 0x000fe80009121852 */
[----:B------:R-:W-:Y:S04]  /*1e6c0*/  LDGSTS.E [R243+0x25b00], desc[UR18][R16.64], P2 ;  /* 0x25b0000010f37fae */ /* 0x000fe80009121852 */
[----:B------:R-:W4:Y:S04]  /*1e6d0*/  LDL.LU.64 R250, [R1+0x1218] ;  /* 0x0012180001fa7983 */ /* 0x000f280000300a00 */
[----:B------:R-:W4:Y:S04]  /*1e6e0*/  LDL.64 R222, [R1+0x8c8] ;  /* 0x0008c80001de7983 */ /* 0x000f280000100a00 */
[----:B------:R-:W4:Y:S04]  /*1e6f0*/  LDL.LU.64 R180, [R1+0x70] ;  /* 0x0000700001b47983 */ /* 0x000f280000300a00 */
[----:B------:R-:W-:Y:S04]  /*1e700*/  LDGSTS.E [R243+0x25f00], desc[UR18][R178.64], P2 ;  /* 0x25f00000b2f37fae */ /* 0x000fe80009121852 */
[----:B------:R-:W4:Y:S04]  /*1e710*/  LDL.LU.64 R238, [R1+0x7e0] ;  /* 0x0007e00001ee7983 */ /* 0x000f280000300a00 */
[----:B------:R-:W-:Y:S04]  /*1e720*/  LDGSTS.E [R243+0x26300], desc[UR18][R206.64], P2 ;  /* 0x26300000cef37fae */ /* 0x000fe80009121852 */
[----:B------:R-:W4:Y:S04]  /*1e730*/  LDL.LU.64 R16, [R1+0x1210] ;  /* 0x0012100001107983 */ /* 0x000f280000300a00 */
[----:B------:R-:W-:Y:S04]  /*1e740*/  LDGSTS.E [R243+0x26700], desc[UR18][R4.64], P2 ;  /* 0x2670000004f37fae */ /* 0x000fe80009121852 */
[----:B------:R-:W-:Y:S04]  /*1e750*/  LDGSTS.E [R243+0x26b00], desc[UR18][R14.64], P2 ;  /* 0x26b000000ef37fae */ /* 0x000fe80009121852 */
[----:B------:R-:W-:Y:S04]  /*1e760*/  LDGSTS.E [R243+0x26f00], desc[UR18][R154.64], P2 ;  /* 0x26f000009af37fae */ /* 0x000fe80009121852 */
[----:B------:R-:W2:Y:S04]  /*1e770*/  LDL.LU.64 R4, [R1+0x1208] ;  /* 0x0012080001047983 */ /* 0x000ea80000300a00 */
[----:B------:R-:W4:Y:S04]  /*1e780*/  LDL.LU.64 R14, [R1+0x1200] ;  /* 0x00120000010e7983 */ /* 0x000f280000300a00 */
[----:B------:R-:W-:Y:S04]  /*1e790*/  LDGSTS.E [R243+0x27300], desc[UR18][R170.64], P2 ;  /* 0x27300000aaf37fae */ /* 0x000fe80009121852 */
[----:B------:R-:W4:Y:S04]  /*1e7a0*/  LDL.LU.64 R162, [R1+0x598] ;  /* 0x0005980001a27983 */ /* 0x000f280000300a00 */
[----:B------:R-:W-:Y:S04]  /*1e7b0*/  LDGSTS.E [R243+0x27700], desc[UR18][R186.64], P2 ;  /* 0x27700000baf37fae */ /* 0x000fe80009121852 */
[----:B------:R-:W4:Y:S04]  /*1e7c0*/  LDL.LU.64 R190, [R1+0x558] ;  /* 0x0005580001be7983 */ /* 0x000f280000300a00 */
[----:B------:R-:W-:Y:S04]  /*1e7d0*/  LDGSTS.E [R243+0x27b00], desc[UR18][R202.64], P2 ;  /* 0x27b00000caf37fae */ /* 0x000fe80009121852 */
[----:B------:R-:W-:Y:S04]  /*1e7e0*/  LDGSTS.E [R243+0x27f00], desc[UR18][R218.64], P2 ;  /* 0x27f00000daf37fae */ /* 0x000fe80009121852 */
[----:B------:R1:W-:Y:S04]  /*1e7f0*/  STL.64 [R1+0xfc0], R242 ;  /* 0x000fc0f201007387 */ /* 0x0003e80000100a00 */
[----:B-1----:R-:W4:Y:S04]  /*1e800*/  LDL.LU.64 R242, [R1+0xa48] ;  /* 0x000a480001f27983 */ /* 0x002f280000300a00 */
[----:B--2---:R1:W-:Y:S04]  /*1e810*/  LDGSTS.E [R5+0x20380], desc[UR18][R212.64], P2 ;  /* 0x20380000d4057fae */ /* 0x0043e80009121852 */
[----:B------:R-:W-:Y:S04]  /*1e820*/  LDGSTS.E [R5+0x20780], desc[UR18][R164.64], P2 ;  /* 0x20780000a4057fae */ /* 0x000fe80009121852 */
[----:B------:R-:W-:Y:S04]  /*1e830*/  LDGSTS.E [R5+0x20b80], desc[UR18][R228.64], P2 ;  /* 0x20b80000e4057fae */ /* 0x000fe80009121852 */
[----:B---3--:R-:W-:Y:S04]  /*1e840*/  LDGSTS.E [R5+0x20f80], desc[UR18][R208.64], P2 ;  /* 0x20f80000d0057fae */ /* 0x008fe80009121852 */
[----:B----4-:R-:W-:Y:S04]  /*1e850*/  LDGSTS.E [R5+0x21380], desc[UR18][R198.64], P2 ;  /* 0x21380000c6057fae */ /* 0x010fe80009121852 */
[----:B------:R2:W-:Y:S04]  /*1e860*/  LDGSTS.E [R5+0x21780], desc[UR18][R192.64], P2 ;  /* 0x21780000c0057fae */ /* 0x0005e80009121852 */
[----:B------:R-:W3:Y:S04]  /*1e870*/  LDL.LU.64 R192, [R1+0x6f0] ;  /* 0x0006f00001c07983 */ /* 0x000ee80000300a00 */
[----:B------:R-:W-:Y:S04]  /*1e880*/  LDGSTS.E [R5+0x21b80], desc[UR18][R242.64], P2 ;  /* 0x21b80000f2057fae */ /* 0x000fe80009121852 */
[----:B------:R-:W-:Y:S04]  /*1e890*/  LDGSTS.E [R5+0x21f80], desc[UR18][R166.64], P2 ;  /* 0x21f80000a6057fae */ /* 0x000fe80009121852 */
[----:B------:R4:W-:Y:S04]  /*1e8a0*/  LDGSTS.E [R5+0x22380], desc[UR18][R236.64], P2 ;  /* 0x22380000ec057fae */ /* 0x0009e80009121852 */
[----:B------:R-:W-:Y:S04]  /*1e8b0*/  LDGSTS.E [R5+0x22780], desc[UR18][R230.64], P2 ;  /* 0x22780000e6057fae */ /* 0x000fe80009121852 */
[----:B------:R-:W-:Y:S04]  /*1e8c0*/  LDGSTS.E [R5+0x22b80], desc[UR18][R234.64], P2 ;  /* 0x22b80000ea057fae */ /* 0x000fe80009121852 */
[----:B------:R-:W-:Y:S04]  /*1e8d0*/  LDGSTS.E [R5+0x22f80], desc[UR18][R8.64], P2 ;  /* 0x22f8000008057fae */ /* 0x000fe80009121852 */
[----:B------:R4:W-:Y:S04]  /*1e8e0*/  LDGSTS.E [R5+0x23380], desc[UR18][R222.64], P2 ;  /* 0x23380000de057fae */ /* 0x0009e80009121852 */
[----:B------:R-:W-:Y:S04]  /*1e8f0*/  LDGSTS.E [R5+0x23780], desc[UR18][R14.64], P2 ;  /* 0x237800000e057fae */ /* 0x000fe80009121852 */
[----:B------:R-:W2:Y:S04]  /*1e900*/  LDL.LU.64 R166, [R1+0x6e8] ;  /* 0x0006e80001a67983 */ /* 0x000ea80000300a00 */
        /* <DEDUP_REMOVED lines=10> */
[----:B------:R-:W-:Y:S04]  /*1e9b0*/  LDGSTS.E [R5+0x25380], desc[UR18][R20.64], P2 ;  /* 0x2538000014057fae */ /* 0x000fe80009121852 */
[----:B------:R-:W4:Y:S04]  /*1e9c0*/  LDL.LU.64 R18, [R1+0x11e0] ;  /* 0x0011e00001127983 */ /* 0x000f280000300a00 */
[----:B------:R1:W-:Y:S04]  /*1e9d0*/  LDGSTS.E [R5+0x25780], desc[UR18][R22.64], P2 ;  /* 0x2578000016057fae */ /* 0x0003e80009121852 */
[----:B------:R-:W4:Y:S04]  /*1e9e0*/  LDL.LU.64 R2, [R1+0x11d8] ;  /* 0x0011d80001027983 */ /* 0x000f280000300a00 */
[----:B------:R-:W-:Y:S04]  /*1e9f0*/  LDGSTS.E [R5+0x25b80], desc[UR18][R248.64], P2 ;  /* 0x25b80000f8057fae */ /* 0x000fe80009121852 */
[----:B------:R-:W4:Y:S04]  /*1ea00*/  LDL.LU.64 R20, [R1+0x11d0] ;  /* 0x0011d00001147983 */ /* 0x000f280000300a00 */
[----:B------:R-:W-:Y:S04]  /*1ea10*/  LDGSTS.E [R5+0x25f80], desc[UR18][R162.64], P2 ;  /* 0x25f80000a2057fae */ /* 0x000fe80009121852 */
[----:B------:R-:W4:Y:S04]  /*1ea20*/  LDL.LU.64 R22, [R1+0x11c8] ;  /* 0x0011c80001167983 */ /* 0x000f280000300a00 */
[----:B------:R-:W-:Y:S04]  /*1ea30*/  LDGSTS.E [R5+0x26380], desc[UR18][R190.64], P2 ;  /* 0x26380000be057fae */ /* 0x000fe80009121852 */
[----:B------:R-:W4:Y:S04]  /*1ea40*/  LDL.LU.64 R248, [R1+0x11c0] ;  /* 0x0011c00001f87983 */ /* 0x000f280000300a00 */
[----:B------:R-:W-:Y:S04]  /*1ea50*/  LDGSTS.E [R5+0x26780], desc[UR18][R246.64], P2 ;  /* 0x26780000f6057fae */ /* 0x000fe80009121852 */
[----:B------:R-:W-:Y:S01]  /*1ea60*/  LDGSTS.E [R5+0x26b80], desc[UR18][R244.64], P2 ;  /* 0x26b80000f4057fae */ /* 0x000fe20009121852 */
[----:B------:R-:W-:-:S03]  /*1ea70*/  IMAD.WIDE R220, R13, 0x4, R142 ;  /* 0x000000040ddc7825 */ /* 0x000fc600078e028e */
[----:B------:R-:W-:Y:S04]  /*1ea80*/  LDGSTS.E [R5+0x26f80], desc[UR18][R156.64], P2 ;  /* 0x26f800009c057fae */ /* 0x000fe80009121852 */
[----:B------:R-:W4:Y:S04]  /*1ea90*/  LDL.LU.64 R246, [R1+0x11b8] ;  /* 0x0011b80001f67983 */ /* 0x000f280000300a00 */
[----:B------:R-:W4:Y:S04]  /*1eaa0*/  LDL.LU.64 R244, [R1+0x11b0] ;  /* 0x0011b00001f47983 */ /* 0x000f280000300a00 */
[----:B------:R-:W4:Y:S04]  /*1eab0*/  LDL.LU.64 R230, [R1+0x6d8] ;  /* 0x0006d80001e67983 */ /* 0x000f280000300a00 */
[----:B------:R-:W4:Y:S04]  /*1eac0*/  LDL.LU.64 R222, [R1+0x6d0] ;  /* 0x0006d00001de7983 */ /* 0x000f280000300a00 */
[----:B------:R-:W-:Y:S01]  /*1ead0*/  LDGSTS.E [R5+0x27380], desc[UR18][R172.64], P2 ;  /* 0x27380000ac057fae */ /* 0x000fe20009121852 */
[----:B------:R-:W-:-:S03]  /*1eae0*/  SEL R12, R12, RZ, P5 ;  /* 0x000000ff0c0c7207 */ /* 0x000fc60002800000 */
[----:B------:R-:W-:Y:S04]  /*1eaf0*/  LDGSTS.E [R5+0x27780], desc[UR18][R188.64], P2 ;  /* 0x27780000bc057fae */ /* 0x000fe80009121852 */
[----:B------:R-:W-:Y:S01]  /*1eb00*/  LDGSTS.E [R5+0x27b80], desc[UR18][R204.64], P2 ;  /* 0x27b80000cc057fae */ /* 0x000fe20009121852 */
[----:B------:R-:W-:-:S03]  /*1eb10*/  SEL R60, R252, RZ, P5 ;  /* 0x000000fffc3c7207 */ /* 0x000fc60002800000 */
[----:B------:R1:W-:Y:S04]  /*1eb20*/  LDGSTS.E [R5+0x27f80], desc[UR18][R220.64], P2 ;  /* 0x27f80000dc057fae */ /* 0x0003e80009121852 */
[----:B------:R-:W0:Y:S01]  /*1eb30*/  LDGDEPBAR ;  /* 0x00000000000079af */ /* 0x000e220000000000 */
[----:B------:R-:W-:Y:S02]  /*1eb40*/  ISETP.NE.U32.AND P2, PT, R12, RZ, PT ;  /* 0x000000ff0c00720c */ /* 0x000fe40003f45070 */
[----:B------:R-:W-:Y:S01]  /*1eb50*/  SEL R12, RZ, 0x4, P4 ;  /* 0x00000004ff0c7807 */ /* 0x000fe20002000000 */
[----:B------:R1:W-:Y:S01]  /*1eb60*/  STL.64 [R1+0xf88], R4 ;  /* 0x000f880401007387 */ /* 0x0003e20000100a00 */
[----:B------:R-:W-:Y:S02]  /*1eb70*/  ISETP.NE.U32.AND P4, PT, R60, RZ, PT ;  /* 0x000000ff3c00720c */ /* 0x000fe40003f85070 */
[----:B------:R-:W-:-:S02]  /*1eb80*/  SEL R12, R12, RZ, P5 ;  /* 0x000000ff0c0c7207 */ /* 0x000fc40002800000 */
[----:B------:R-:W-:Y:S02]  /*1eb90*/  SEL R62, RZ, 0x4, P0 ;  /* 0x00000004ff3e7807 */ /* 0x000fe40000000000 */
[----:B------:R-:W-:Y:S02]  /*1eba0*/  ISETP.NE.U32.AND P0, PT, R12, RZ, PT ;  /* 0x000000ff0c00720c */ /* 0x000fe40003f05070 */
[----:B------:R-:W-:Y:S01]  /*1ebb0*/  SEL R12, R62, RZ, P5 ;  /* 0x000000ff3e0c7207 */ /* 0x000fe20002800000 */
[C---:B--2---:R-:W-:Y:S02]  /*1ebc0*/  IMAD.WIDE R76, R251.reuse, 0x4, R166 ;  /* 0x00000004fb4c7825 */ /* 0x044fe400078e02a6 */
[----:B------:R-:W2:Y:S02]  /*1ebd0*/  LDL.LU.64 R166, [R1+0x6c8] ;  /* 0x0006c80001a67983 */ /* 0x000ea40000300a00 */
[C---:B---3--:R-:W-:Y:S01]  /*1ebe0*/  IMAD.WIDE R80, R251.reuse, 0x4, R192 ;  /* 0x00000004fb507825 */ /* 0x048fe200078e02c0 */
[----:B------:R-:W-:Y:S03]  /*1ebf0*/  BAR.SYNC.DEFER_BLOCKING 0x0 ;  /* 0x0000000000007b1d */ /* 0x000fe60000010000 */
[----:B----4-:R-:W-:-:S03]  /*1ec00*/  IMAD.WIDE R60, R251, 0x4, R236 ;  /* 0x00000004fb3c7825 */ /* 0x010fc600078e02ec */
[----:B------:R-:W3:Y:S04]  /*1ec10*/  LDL.LU.64 R192, [R1+0x6c0] ;  /* 0x0006c00001c07983 */ /* 0x000ee80000300a00 */
[----:B------:R-:W4:Y:S01]  /*1ec20*/  LDL.LU.64 R236, [R1+0x6b8] ;  /* 0x0006b80001ec7983 */ /* 0x000f220000300a00 */
[----:B------:R-:W-:-:S03]  /*1ec30*/  LOP3.LUT R252, R3, 0x60, RZ, 0xfc, !PT ;  /* 0x0000006003fc7812 */ /* 0x000fc600078efcff */
[----:B------:R-:W-:Y:S01]  /*1ec40*/  @!PT LDS RZ, [RZ] ;  /* 0x00000000fffff984 */ /* 0x000fe20000000800 */
[----:B------:R-:W-:Y:S01]  /*1ec50*/  @!PT LDS RZ, [RZ] ;  /* 0x00000000fffff984 */ /* 0x000fe20000000800 */
[----:B------:R-:W-:Y:S01]  /*1ec60*/  @!PT LDS RZ, [RZ] ;  /* 0x00000000fffff984 */ /* 0x000fe20000000800 */
[----:B------:R-:W-:Y:S01]  /*1ec70*/  LDGSTS.E [R244+-0x50000], desc[UR18][R80.64], P3 ;  /* 0xb000000050f47fae */ /* 0x000fe20009921852 */
[----:B------:R-:W-:Y:S01]  /*1ec80*/  ISETP.GE.AND P3, PT, R252, UR5, PT ;  /* 0x00000005fc007c0c */ /* 0x000fe2000bf66270 */
[----:B------:R-:W-:-:S03]  /*1ec90*/  IMAD.WIDE R62, R251, 0x4, R230 ;  /* 0x00000004fb3e7825 */ /* 0x000fc600078e02e6 */
[----:B------:R-:W-:Y:S01]  /*1eca0*/  SEL R64, RZ, 0x4, P3 ;  /* 0x00000004ff407807 */ /* 0x000fe20001800000 */
[----:B------:R-:W3:Y:S03]  /*1ecb0*/  LDL.LU.64 R230, [R1+0x6b0] ;  /* 0x0006b00001e67983 */ /* 0x000ee60000300a00 */
[----:B------:R-:W-:Y:S01]  /*1ecc0*/  SEL R66, R64, RZ, P5 ;  /* 0x000000ff40427207 */ /* 0x000fe20002800000 */
[----:B------:R-:W-:Y:S01]  /*1ecd0*/  IMAD.WIDE R64, R251, 0x4, R222 ;  /* 0x00000004fb407825 */ /* 0x000fe200078e02de */
[----:B-1----:R-:W-:Y:S01]  /*1ece0*/  LOP3.LUT R212, R3, 0x4, RZ, 0xfc, !PT ;  /* 0x0000000403d47812 */ /* 0x002fe200078efcff */
[----:B------:R-:W3:Y:S03]  /*1ecf0*/  LDL.LU.64 R222, [R1+0x6a8] ;  /* 0x0006a80001de7983 */ /* 0x000ee60000300a00 */
[----:B------:R-:W-:Y:S01]  /*1ed00*/  ISETP.GE.AND P3, PT, R212, UR5, PT ;  /* 0x00000005d4007c0c */ /* 0x000fe2000bf66270 */
[----:B------:R-:W-:Y:S03]  /*1ed10*/  LDGSTS.E [R244+-0x4fff8], desc[UR18][R76.64], P6 ;  /* 0xb00080004cf47fae */ /* 0x000fe6000b121852 */
[----:B------:R-:W-:Y:S01]  /*1ed20*/  SEL R68, RZ, 0x4, P3 ;  /* 0x00000004ff447807 */ /* 0x000fe20001800000 */
[----:B------:R-:W-:Y:S01]  /*1ed30*/  LDGSTS.E [R244+-0x4e000], desc[UR18][R60.64], P2 ;  /* 0xb20000003cf47fae */ /* 0x000fe20009121852 */
[----:B------:R-:W-:-:S02]  /*1ed40*/  ISETP.NE.U32.AND P3, PT, R66, RZ, PT ;  /* 0x000000ff4200720c */ /* 0x000fc40003f65070 */
[----:B------:R-:W-:Y:S01]  /*1ed50*/  LOP3.LUT R213, R3, 0x62, RZ, 0xfc, !PT ;  /* 0x0000006203d57812 */ /* 0x000fe200078efcff */
[----:B------:R-:W-:Y:S03]  /*1ed60*/  LDGSTS.E [R244+-0x4dff8], desc[UR18][R62.64], P4 ;  /* 0xb20080003ef47fae */ /* 0x000fe6000a121852 */
[----:B------:R-:W-:Y:S01]  /*1ed70*/  ISETP.GE.AND P6, PT, R213, UR5, PT ;  /* 0x00000005d5007c0c */ /* 0x000fe2000bfc6270 */
[----:B------:R-:W-:Y:S01]  /*1ed80*/  LDGSTS.E [R244+-0x4c000], desc[UR18][R64.64], P0 ;  /* 0xb400000040f47fae */ /* 0x000fe20008121852 */
[----:B------:R-:W-:Y:S02]  /*1ed90*/  ISETP.NE.U32.AND P2, PT, R12, RZ, PT ;  /* 0x000000ff0c00720c */ /* 0x000fe40003f45070 */
[----:B------:R-:W-:Y:S02]  /*1eda0*/  LOP3.LUT R213, R3, 0x6, RZ, 0xfc, !PT ;  /* 0x0000000603d57812 */ /* 0x000fe400078efcff */
[----:B------:R-:W-:-:S02]  /*1edb0*/  SEL R12, RZ, 0x4, P6 ;  /* 0x00000004ff0c7807 */ /* 0x000fc40003000000 */
[----:B------:R-:W-:Y:S02]  /*1edc0*/  ISETP.GE.AND P6, PT, R213, UR5, PT ;  /* 0x00000005d5007c0c */ /* 0x000fe4000bfc6270 */
[----:B------:R-:W-:Y:S02]  /*1edd0*/  SEL R12, R12, RZ, P5 ;  /* 0x000000ff0c0c7207 */ /* 0x000fe40002800000 */
[----:B------:R-:W-:Y:S02]  /*1ede0*/  LOP3.LUT R213, R3, 0x24, RZ, 0xfc, !PT ;  /* 0x0000002403d57812 */ /* 0x000fe400078efcff */
[----:B------:R-:W-:Y:S02]  /*1edf0*/  ISETP.NE.U32.AND P4, PT, R12, RZ, PT ;  /* 0x000000ff0c00720c */ /* 0x000fe40003f85070 */
[----:B------:R-:W-:Y:S02]  /*1ee00*/  SEL R12, RZ, 0x4, P6 ;  /* 0x00000004ff0c7807 */ /* 0x000fe40003000000 */
[----:B------:R-:W-:Y:S01]  /*1ee10*/  ISETP.GE.AND P6, PT, R213, UR5, PT ;  /* 0x00000005d5007c0c */ /* 0x000fe2000bfc6270 */
[----:B--2---:R-:W-:-:S02]  /*1ee20*/  IMAD.WIDE R66, R251, 0x4, R166 ;  /* 0x00000004fb427825 */ /* 0x004fc400078e02a6 */
[----:B------:R-:W2:Y:S02]  /*1ee30*/  LDL.LU.64 R166, [R1+0x6a0] ;  /* 0x0006a00001a67983 */ /* 0x000ea40000300a00 */
[----:B----4-:R-:W-:-:S04]  /*1ee40*/  IMAD.WIDE R70, R251, 0x4, R236 ;  /* 0x00000004fb467825 */ /* 0x010fc800078e02ec */
[C---:B---3--:R-:W-:Y:S01]  /*1ee50*/  IMAD.WIDE R88, R251.reuse, 0x4, R230 ;  /* 0x00000004fb587825 */ /* 0x048fe200078e02e6 */
[----:B------:R-:W3:Y:S04]  /*1ee60*/  LDL.LU.64 R236, [R1+0x698] ;  /* 0x0006980001ec7983 */ /* 0x000ee80000300a00 */
[----:B------:R-:W4:Y:S01]  /*1ee70*/  LDL.LU.64 R212, [R1+0x690] ;  /* 0x0006900001d47983 */ /* 0x000f220000300a00 */
[----:B------:R-:W-:-:S03]  /*1ee80*/  IMAD.WIDE R90, R251, 0x4, R222 ;  /* 0x00000004fb5a7825 */ /* 0x000fc600078e02de */
[----:B------:R-:W4:Y:S04]  /*1ee90*/  LDL.LU.64 R230, [R1+0x688] ;  /* 0x0006880001e67983 */ /* 0x000f280000300a00 */
[----:B------:R-:W4:Y:S01]  /*1eea0*/  LDL.LU.64 R222, [R1+0x680] ;  /* 0x0006800001de7983 */ /* 0x000f220000300a00 */
[----:B------:R-:W-:Y:S02]  /*1eeb0*/  SEL R68, R68, RZ, P5 ;  /* 0x000000ff44447207 */ /* 0x000fe40002800000 */
[----:B------:R-:W-:Y:S01]  /*1eec0*/  SEL R12, R12, RZ, P5 ;  /* 0x000000ff0c0c7207 */ /* 0x000fe20002800000 */
[----:B------:R-:W-:Y:S01]  /*1eed0*/  LDGSTS.E [R244+-0x4bff8], desc[UR18][R66.64], P2 ;  /* 0xb400800042f47fae */ /* 0x000fe20009121852 */
[----:B------:R-:W-:Y:S01]  /*1eee0*/  ISETP.NE.U32.AND P0, PT, R68, RZ, PT ;  /* 0x000000ff4400720c */ /* 0x000fe20003f05070 */
[----:B------:R-:W-:Y:S01]  /*1eef0*/  IMAD.WIDE R68, R251, 0x4, R192 ;  /* 0x00000004fb447825 */ /* 0x000fe200078e02c0 */
[----:B------:R-:W-:-:S02]  /*1ef00*/  LOP3.LUT R192, R3, 0x26, RZ, 0xfc, !PT ;  /* 0x0000002603c07812 */ /* 0x000fc400078efcff */
[----:B------:R-:W-:Y:S02]  /*1ef10*/  SEL R72, RZ, 0x4, P6 ;  /* 0x00000004ff487807 */ /* 0x000fe40003000000 */
[----:B------:R-:W-:Y:S01]  /*1ef20*/  ISETP.GE.AND P2, PT, R192, UR5, PT ;  /* 0x00000005c0007c0c */ /* 0x000fe2000bf46270 */
[----:B------:R-:W-:Y:S01]  /*1ef30*/  LDGSTS.E [R244+-0x4a000], desc[UR18][R68.64], P3 ;  /* 0xb600000044f47fae */ /* 0x000fe20009921852 */
[C---:B------:R-:W-:Y:S02]  /*1ef40*/  LOP3.LUT R193, R3.reuse, 0x44, RZ, 0xfc, !PT ;  /* 0x0000004403c17812 */ /* 0x040fe400078efcff */
[----:B------:R-:W-:Y:S01]  /*1ef50*/  ISETP.NE.U32.AND P6, PT, R12, RZ, PT ;  /* 0x000000ff0c00720c */ /* 0x000fe20003fc5070 */
[----:B------:R-:W-:Y:S01]  /*1ef60*/  LDGSTS.E [R244+-0x49ff8], desc[UR18][R70.64], P4 ;  /* 0xb600800046f47fae */ /* 0x000fe2000a121852 */
[----:B------:R-:W-:Y:S02]  /*1ef70*/  SEL R12, R72, RZ, P5 ;  /* 0x000000ff480c7207 */ /* 0x000fe40002800000 */
[----:B------:R-:W-:Y:S01]  /*1ef80*/  LOP3.LUT R192, R3, 0x46, RZ, 0xfc, !PT ;  /* 0x0000004603c07812 */ /* 0x000fe200078efcff */
[----:B------:R-:W-:Y:S01]  /*1ef90*/  LDGSTS.E [R245+-0x50000], desc[UR18][R88.64], P0 ;  /* 0xb000000058f57fae */ /* 0x000fe20008121852 */
[----:B------:R-:W-:-:S02]  /*1efa0*/  SEL R72, RZ, 0x4, P2 ;  /* 0x00000004ff487807 */ /* 0x000fc40001000000 */
[----:B------:R-:W-:Y:S02]  /*1efb0*/  ISETP.GE.AND P3, PT, R193, UR5, PT ;  /* 0x00000005c1007c0c */ /* 0x000fe4000bf66270 */
[----:B------:R-:W-:Y:S02]  /*1efc0*/  ISETP.GE.AND P2, PT, R192, UR5, PT ;  /* 0x00000005c0007c0c */ /* 0x000fe4000bf46270 */
[----:B------:R-:W-:Y:S01]  /*1efd0*/  ISETP.NE.U32.AND P4, PT, R12, RZ, PT ;  /* 0x000000ff0c00720c */ /* 0x000fe20003f85070 */
[----:B------:R-:W-:Y:S01]  /*1efe0*/  LDGSTS.E [R245+-0x4fff8], desc[UR18][R90.64], P6 ;  /* 0xb00080005af57fae */ /* 0x000fe2000b121852 */
[----:B------:R-:W-:Y:S02]  /*1eff0*/  SEL R72, R72, RZ, P5 ;  /* 0x000000ff48487207 */ /* 0x000fe40002800000 */
[----:B------:R-:W-:Y:S02]  /*1f000*/  SEL R12, RZ, 0x4, P3 ;  /* 0x00000004ff0c7807 */ /* 0x000fe40001800000 */
[----:B------:R-:W-:-:S02]  /*1f010*/  LOP3.LUT R193, R3, 0x64, RZ, 0xfc, !PT ;  /* 0x0000006403c17812 */ /* 0x000fc400078efcff */
[----:B------:R-:W-:Y:S02]  /*1f020*/  SEL R74, RZ, 0x4, P2 ;  /* 0x00000004ff4a7807 */ /* 0x000fe40001000000 */
[----:B------:R-:W-:Y:S02]  /*1f030*/  ISETP.NE.U32.AND P0, PT, R72, RZ, PT ;  /* 0x000000ff4800720c */ /* 0x000fe40003f05070 */
[----:B------:R-:W-:Y:S02]  /*1f040*/  SEL R12, R12, RZ, P5 ;  /* 0x000000ff0c0c7207 */ /* 0x000fe40002800000 */
[----:B------:R-:W-:Y:S02]  /*1f050*/  ISETP.GE.AND P3, PT, R193, UR5, PT ;  /* 0x00000005c1007c0c */ /* 0x000fe4000bf66270 */
[----:B------:R-:W-:Y:S02]  /*1f060*/  SEL R74, R74, RZ, P5 ;  /* 0x000000ff4a4a7207 */ /* 0x000fe40002800000 */
[----:B------:R-:W-:-:S02]  /*1f070*/  LOP3.LUT R193, R3, 0x66, RZ, 0xfc, !PT ;  /* 0x0000006603c17812 */ /* 0x000fc400078efcff */
[----:B------:R-:W-:Y:S02]  /*1f080*/  ISETP.NE.U32.AND P2, PT, R12, RZ, PT ;  /* 0x000000ff0c00720c */ /* 0x000fe40003f45070 */
[----:B------:R-:W-:Y:S02]  /*1f090*/  SEL R12, RZ, 0x4, P3 ;  /* 0x00000004ff0c7807 */ /* 0x000fe40001800000 */
[----:B------:R-:W-:Y:S02]  /*1f0a0*/  ISETP.NE.U32.AND P3, PT, R74, RZ, PT ;  /* 0x000000ff4a00720c */ /* 0x000fe40003f65070 */
[----:B------:R-:W-:Y:S02]  /*1f0b0*/  ISETP.GE.AND P6, PT, R193, UR5, PT ;  /* 0x00000005c1007c0c */ /* 0x000fe4000bfc6270 */
[C---:B------:R-:W-:Y:S02]  /*1f0c0*/  LOP3.LUT R192, R3.reuse, 0x8, RZ, 0xfc, !PT ;  /* 0x0000000803c07812 */ /* 0x040fe400078efcff */
[----:B------:R-:W-:-:S02]  /*1f0d0*/  LOP3.LUT R193, R3, 0xa, RZ, 0xfc, !PT ;  /* 0x0000000a03c17812 */ /* 0x000fc400078efcff */
[----:B------:R-:W-:Y:S02]  /*1f0e0*/  SEL R82, RZ, 0x4, P6 ;  /* 0x00000004ff527807 */ /* 0x000fe40003000000 */
[----:B------:R-:W-:Y:S02]  /*1f0f0*/  ISETP.GE.AND P6, PT, R192, UR5, PT ;  /* 0x00000005c0007c0c */ /* 0x000fe4000bfc6270 */
[----:B------:R-:W-:Y:S02]  /*1f100*/  SEL R12, R12, RZ, P5 ;  /* 0x000000ff0c0c7207 */ /* 0x000fe40002800000 */
[----:B------:R-:W-:-:S04]  /*1f110*/  SEL R84, RZ, 0x4, P6 ;  /* 0x00000004ff547807 */ /* 0x000fc80003000000 */
[----:B------:R-:W-:Y:S01]  /*1f120*/  SEL R86, R84, RZ, P5 ;  /* 0x000000ff54567207 */ /* 0x000fe20002800000 */
[C---:B--2---:R-:W-:Y:S02]  /*1f130*/  IMAD.WIDE R72, R251.reuse, 0x4, R166 ;  /* 0x00000004fb487825 */ /* 0x044fe400078e02a6 */
[----:B------:R-:W2:Y:S04]  /*1f140*/  LDL.LU.64 R166, [R1+0x678] ;  /* 0x0006780001a67983 */ /* 0x000ea80000300a00 */
[----:B------:R-:W-:Y:S01]  /*1f150*/  LDGSTS.E [R245+-0x4e000], desc[UR18][R72.64], P4 ;  /* 0xb200000048f57fae */ /* 0x000fe2000a121852 */
[----:B------:R-:W-:Y:S02]  /*1f160*/  ISETP.NE.U32.AND P4, PT, R12, RZ, PT ;  /* 0x000000ff0c00720c */ /* 0x000fe40003f85070 */
[----:B------:R-:W-:Y:S01]  /*1f170*/  SEL R12, R82, RZ, P5 ;  /* 0x000000ff520c7207 */ /* 0x000fe20002800000 */
[----:B---3--:R-:W-:-:S02]  /*1f180*/  IMAD.WIDE R74, R251, 0x4, R236 ;  /* 0x00000004fb4a7825 */ /* 0x008fc400078e02ec */
[----:B------:R-:W3:Y:S04]  /*1f190*/  LDL.LU.64 R236, [R1+0x670] ;  /* 0x0006700001ec7983 */ /* 0x000ee80000300a00 */
[----:B------:R-:W-:Y:S01]  /*1f1a0*/  LDGSTS.E [R245+-0x4dff8], desc[UR18][R74.64], P0 ;  /* 0xb20080004af57fae */ /* 0x000fe20008121852 */
[----:B------:R-:W-:-:S03]  /*1f1b0*/  ISETP.GE.AND P0, PT, R193, UR5, PT ;  /* 0x00000005c1007c0c */ /* 0x000fc6000bf06270 */
[----:B------:R-:W3:Y:S01]  /*1f1c0*/  LDL.LU.64 R192, [R1+0x668] ;  /* 0x0006680001c07983 */ /* 0x000ee20000300a00 */
[----:B----4-:R-:W-:-:S03]  /*1f1d0*/  IMAD.WIDE R82, R251, 0x4, R230 ;  /* 0x00000004fb527825 */ /* 0x010fc600078e02e6 */
[----:B------:R-:W4:Y:S01]  /*1f1e0*/  LDL.LU.64 R230, [R1+0x660] ;  /* 0x0006600001e67983 */ /* 0x000f220000300a00 */
[----:B------:R-:W-:-:S03]  /*1f1f0*/  IMAD.WIDE R84, R251, 0x4, R222 ;  /* 0x00000004fb547825 */ /* 0x000fc600078e02de */
[----:B------:R-:W4:Y:S01]  /*1f200*/  LDL.LU.64 R222, [R1+0x658] ;  /* 0x0006580001de7983 */ /* 0x000f220000300a00 */
[----:B------:R-:W-:-:S05]  /*1f210*/  IMAD.WIDE R78, R251, 0x4, R212 ;  /* 0x00000004fb4e7825 */ /* 0x000fca00078e02d4 */
[----:B------:R-:W-:Y:S01]  /*1f220*/  LDGSTS.E [R245+-0x4c000], desc[UR18][R78.64], P2 ;  /* 0xb40000004ef57fae */ /* 0x000fe20009121852 */
[----:B------:R-:W-:-:S03]  /*1f230*/  ISETP.NE.U32.AND P2, PT, R12, RZ, PT ;  /* 0x000000ff0c00720c */ /* 0x000fc60003f45070 */
[----:B------:R-:W-:Y:S01]  /*1f240*/  LDGSTS.E [R245+-0x4bff8], desc[UR18][R82.64], P3 ;  /* 0xb400800052f57fae */ /* 0x000fe20009921852 */
[----:B------:R-:W-:Y:S02]  /*1f250*/  ISETP.NE.U32.AND P3, PT, R86, RZ, PT ;  /* 0x000000ff5600720c */ /* 0x000fe40003f65070 */
[C---:B------:R-:W-:Y:S01]  /*1f260*/  LOP3.LUT R212, R3.reuse, 0x28, RZ, 0xfc, !PT ;  /* 0x0000002803d47812 */ /* 0x040fe200078efcff */
[----:B------:R-:W-:Y:S01]  /*1f270*/  LDGSTS.E [R245+-0x4a000], desc[UR18][R84.64], P4 ;  /* 0xb600000054f57fae */ /* 0x000fe2000a121852 */
[----:B------:R-:W-:Y:S02]  /*1f280*/  SEL R12, RZ, 0x4, P0 ;  /* 0x00000004ff0c7807 */ /* 0x000fe40000000000 */
[----:B------:R-:W-:Y:S02]  /*1f290*/  LOP3.LUT R213, R3, 0x2a, RZ, 0xfc, !PT ;  /* 0x0000002a03d57812 */ /* 0x000fe400078efcff */
[----:B------:R-:W-:Y:S02]  /*1f2a0*/  ISETP.GE.AND P6, PT, R212, UR5, PT ;  /* 0x00000005d4007c0c */ /* 0x000fe4000bfc6270 */
[----:B------:R-:W-:-:S02]  /*1f2b0*/  SEL R12, R12, RZ, P5 ;  /* 0x000000ff0c0c7207 */ /* 0x000fc40002800000 */
[----:B------:R-:W-:Y:S02]  /*1f2c0*/  ISETP.GE.AND P0, PT, R213, UR5, PT ;  /* 0x00000005d5007c0c */ /* 0x000fe4000bf06270 */
[----:B------:R-:W-:Y:S02]  /*1f2d0*/  SEL R92, RZ, 0x4, P6 ;  /* 0x00000004ff5c7807 */ /* 0x000fe40003000000 */
[----:B------:R-:W-:Y:S02]  /*1f2e0*/  LOP3.LUT R213, R3, 0x48, RZ, 0xfc, !PT ;  /* 0x0000004803d57812 */ /* 0x000fe400078efcff */
[----:B------:R-:W-:Y:S02]  /*1f2f0*/  ISETP.NE.U32.AND P6, PT, R12, RZ, PT ;  /* 0x000000ff0c00720c */ /* 0x000fe40003fc5070 */
[----:B------:R-:W-:Y:S02]  /*1f300*/  SEL R12, RZ, 0x4, P0 ;  /* 0x00000004ff0c7807 */ /* 0x000fe40000000000 */
[----:B------:R-:W-:-:S02]  /*1f310*/  SEL R92, R92, RZ, P5 ;  /* 0x000000ff5c5c7207 */ /* 0x000fc40002800000 */
[----:B------:R-:W-:Y:S02]  /*1f320*/  ISETP.GE.AND P4, PT, R213, UR5, PT ;  /* 0x00000005d5007c0c */ /* 0x000fe4000bf86270 */
[----:B------:R-:W-:Y:S02]  /*1f330*/  ISETP.NE.U32.AND P0, PT, R92, RZ, PT ;  /* 0x000000ff5c00720c */ /* 0x000fe40003f05070 */
[----:B------:R-:W-:Y:S02]  /*1f340*/  SEL R12, R12, RZ, P5 ;  /* 0x000000ff0c0c7207 */ /* 0x000fe40002800000 */
[----:B------:R-:W-:Y:S02]  /*1f350*/  SEL R92, RZ, 0x4, P4 ;  /* 0x00000004ff5c7807 */ /* 0x000fe40002000000 */
[----:B------:R-:W-:Y:S02]  /*1f360*/  ISETP.NE.U32.AND P4, PT, R12, RZ, PT ;  /* 0x000000ff0c00720c */ /* 0x000fe40003f85070 */
[----:B------:R-:W-:Y:S01]  /*1f370*/  SEL R12, R92, RZ, P5 ;  /* 0x000000ff5c0c7207 */ /* 0x000fe20002800000 */
[----:B--2---:R-:W-:-:S02]  /*1f380*/  IMAD.WIDE R86, R251, 0x4, R166 ;  /* 0x00000004fb567825 */ /* 0x004fc400078e02a6 */
[----:B------:R-:W2:Y:S04]  /*1f390*/  LDL.LU.64 R166, [R1+0x650] ;  /* 0x0006500001a67983 */ /* 0x000ea80000300a00 */
[----:B------:R-:W-:Y:S04]  /*1f3a0*/  LDGSTS.E [R245+-0x49ff8], desc[UR18][R86.64], P2 ;  /* 0xb600800056f57fae */ /* 0x000fe80009121852 */
[----:B------:R-:W-:Y:S01]  /*1f3b0*/  STL.64 [R1+0xf38], R244 ;  /* 0x000f38f401007387 */ /* 0x000fe20000100a00 */
[----:B---3--:R-:W-:Y:S01]  /*1f3c0*/  IMAD.WIDE R104, R251, 0x4, R236 ;  /* 0x00000004fb687825 */ /* 0x008fe200078e02ec */
[----:B------:R-:W-:-:S04]  /*1f3d0*/  LOP3.LUT R237, R3, 0x4a, RZ, 0xfc, !PT ;  /* 0x0000004a03ed7812 */ /* 0x000fc800078efcff */
[----:B------:R-:W-:Y:S01]  /*1f3e0*/  ISETP.GE.AND P2, PT, R237, UR5, PT ;  /* 0x00000005ed007c0c */ /* 0x000fe2000bf46270 */
[----:B------:R-:W-:Y:S01]  /*1f3f0*/  LDGSTS.E [R246+-0x50000], desc[UR18][R104.64], P3 ;  /* 0xb000000068f67fae */ /* 0x000fe20009921852 */
[----:B------:R-:W-:-:S03]  /*1f400*/  IMAD.WIDE R106, R251, 0x4, R192 ;  /* 0x00000004fb6a7825 */ /* 0x000fc600078e02c0 */
[----:B------:R-:W3:Y:S04]  /*1f410*/  LDL.LU.64 R192, [R1+0x648] ;  /* 0x0006480001c07983 */ /* 0x000ee80000300a00 */
[----:B------:R-:W3:Y:S01]  /*1f420*/  LDL.LU.64 R236, [R1+0x640] ;  /* 0x0006400001ec7983 */ /* 0x000ee20000300a00 */
[----:B------:R-:W-:Y:S01]  /*1f430*/  SEL R94, RZ, 0x4, P2 ;  /* 0x00000004ff5e7807 */ /* 0x000fe20001000000 */
[C---:B----4-:R-:W-:Y:S02]  /*1f440*/  IMAD.WIDE R92, R251.reuse, 0x4, R230 ;  /* 0x00000004fb5c7825 */ /* 0x050fe400078e02e6 */
[----:B------:R-:W4:Y:S01]  /*1f450*/  LDL.LU.64 R230, [R1+0x638] ;  /* 0x0006380001e67983 */ /* 0x000f220000300a00 */
[----:B------:R-:W-:Y:S01]  /*1f460*/  SEL R96, R94, RZ, P5 ;  /* 0x000000ff5e607207 */ /* 0x000fe20002800000 */
[----:B------:R-:W-:-:S02]  /*1f470*/  IMAD.WIDE R94, R251, 0x4, R222 ;  /* 0x00000004fb5e7825 */ /* 0x000fc400078e02de */
[----:B------:R-:W4:Y:S01]  /*1f480*/  LDL.LU.64 R222, [R1+0x630] ;  /* 0x0006300001de7983 */ /* 0x000f220000300a00 */
[----:B------:R-:W-:-:S03]  /*1f490*/  LOP3.LUT R213, R3, 0x68, RZ, 0xfc, !PT ;  /* 0x0000006803d57812 */ /* 0x000fc600078efcff */
[----:B------:R-:W-:Y:S01]  /*1f4a0*/  LDGSTS.E [R246+-0x4fff8], desc[UR18][R106.64], P6 ;  /* 0xb00080006af67fae */ /* 0x000fe2000b121852 */
[----:B------:R-:W-:-:S03]  /*1f4b0*/  ISETP.GE.AND P3, PT, R213, UR5, PT ;  /* 0x00000005d5007c0c */ /* 0x000fc6000bf66270 */
[----:B------:R-:W-:Y:S01]  /*1f4c0*/  LDGSTS.E [R246+-0x4e000], desc[UR18][R92.64], P0 ;  /* 0xb20000005cf67fae */ /* 0x000fe20008121852 */
[----:B------:R-:W-:Y:S02]  /*1f4d0*/  ISETP.NE.U32.AND P0, PT, R96, RZ, PT ;  /* 0x000000ff6000720c */ /* 0x000fe40003f05070 */
[C---:B------:R-:W-:Y:S01]  /*1f4e0*/  LOP3.LUT R212, R3.reuse, 0x6a, RZ, 0xfc, !PT ;  /* 0x0000006a03d47812 */ /* 0x040fe200078efcff */
[----:B------:R-:W-:Y:S01]  /*1f4f0*/  LDGSTS.E [R246+-0x4dff8], desc[UR18][R94.64], P4 ;  /* 0xb20080005ef67fae */ /* 0x000fe2000a121852 */
[----:B------:R-:W-:Y:S02]  /*1f500*/  ISETP.NE.U32.AND P6, PT, R12, RZ, PT ;  /* 0x000000ff0c00720c */ /* 0x000fe40003fc5070 */
[----:B------:R-:W-:Y:S02]  /*1f510*/  SEL R12, RZ, 0x4, P3 ;  /* 0x00000004ff0c7807 */ /* 0x000fe40001800000 */
[----:B------:R-:W-:Y:S02]  /*1f520*/  LOP3.LUT R213, R3, 0xc, RZ, 0xfc, !PT ;  /* 0x0000000c03d57812 */ /* 0x000fe400078efcff */
[----:B------:R-:W-:-:S02]  /*1f530*/  ISETP.GE.AND P2, PT, R212, UR5, PT ;  /* 0x00000005d4007c0c */ /* 0x000fc4000bf46270 */
[----:B------:R-:W-:Y:S02]  /*1f540*/  SEL R12, R12, RZ, P5 ;  /* 0x000000ff0c0c7207 */ /* 0x000fe40002800000 */
[----:B------:R-:W-:Y:S02]  /*1f550*/  ISETP.GE.AND P3, PT, R213, UR5, PT ;  /* 0x00000005d5007c0c */ /* 0x000fe4000bf66270 */
[----:B------:R-:W-:Y:S02]  /*1f560*/  LOP3.LUT R213, R3, 0xe, RZ, 0xfc, !PT ;  /* 0x0000000e03d57812 */ /* 0x000fe400078efcff */
[----:B------:R-:W-:Y:S02]  /*1f570*/  SEL R98, RZ, 0x4, P2 ;  /* 0x00000004ff627807 */ /* 0x000fe40001000000 */
[----:B------:R-:W-:Y:S02]  /*1f580*/  ISETP.NE.U32.AND P2, PT, R12, RZ, PT ;  /* 0x000000ff0c00720c */ /* 0x000fe40003f45070 */
[----:B------:R-:W-:-:S02]  /*1f590*/  SEL R12, RZ, 0x4, P3 ;  /* 0x00000004ff0c7807 */ /* 0x000fc40001800000 */
[----:B------:R-:W-:Y:S02]  /*1f5a0*/  ISETP.GE.AND P4, PT, R213, UR5, PT ;  /* 0x00000005d5007c0c */ /* 0x000fe4000bf86270 */
[----:B------:R-:W-:Y:S02]  /*1f5b0*/  SEL R12, R12, RZ, P5 ;  /* 0x000000ff0c0c7207 */ /* 0x000fe40002800000 */
[----:B------:R-:W-:Y:S02]  /*1f5c0*/  SEL R102, RZ, 0x4, P4 ;  /* 0x00000004ff667807 */ /* 0x000fe40002000000 */
[----:B------:R-:W-:Y:S02]  /*1f5d0*/  ISETP.NE.U32.AND P4, PT, R12, RZ, PT ;  /* 0x000000ff0c00720c */ /* 0x000fe40003f85070 */
[----:B------:R-:W-:Y:S01]  /*1f5e0*/  SEL R12, R102, RZ, P5 ;  /* 0x000000ff660c7207 */ /* 0x000fe20002800000 */
[C---:B--2---:R-:W-:Y:S02]  /*1f5f0*/  IMAD.WIDE R96, R251.reuse, 0x4, R166 ;  /* 0x00000004fb607825 */ /* 0x044fe400078e02a6 */
[----:B------:R-:W2:Y:S02]  /*1f600*/  LDL.LU.64 R166, [R1+0xb8] ;  /* 0x0000b80001a67983 */ /* 0x000ea40000300a00 */
[----:B---3--:R-:W-:-:S04]  /*1f610*/  IMAD.WIDE R100, R251, 0x4, R236 ;  /* 0x00000004fb647825 */ /* 0x008fc800078e02ec */
[C---:B----4-:R-:W-:Y:S01]  /*1f620*/  IMAD.WIDE R116, R251.reuse, 0x4, R222 ;  /* 0x00000004fb747825 */ /* 0x050fe200078e02de */
[----:B------:R-:W3:Y:S03]  /*1f630*/  LDL.LU.64 R236, [R1+0xb0] ;  /* 0x0000b00001ec7983 */ /* 0x000ee60000300a00 */
[----:B------:R-:W-:Y:S01]  /*1f640*/  IMAD.WIDE R102, R251, 0x4, R230 ;  /* 0x00000004fb667825 */ /* 0x000fe200078e02e6 */
[----:B------:R-:W4:Y:S04]  /*1f650*/  LDL.LU.64 R212, [R1+0xa8] ;  /* 0x0000a80001d47983 */ /* 0x000f280000300a00 */
[----:B------:R-:W4:Y:S04]  /*1f660*/  LDL.LU.64 R230, [R1+0xa0] ;  /* 0x0000a00001e67983 */ /* 0x000f280000300a00 */
[----:B------:R-:W4:Y:S01]  /*1f670*/  LDL.LU.64 R222, [R1+0x98] ;  /* 0x0000980001de7983 */ /* 0x000f220000300a00 */
[----:B------:R-:W-:-:S03]  /*1f680*/  SEL R98, R98, RZ, P5 ;  /* 0x000000ff62627207 */ /* 0x000fc60002800000 */
[----:B------:R-:W-:Y:S01]  /*1f690*/  LDGSTS.E [R246+-0x4c000], desc[UR18][R96.64], P6 ;  /* 0xb400000060f67fae */ /* 0x000fe2000b121852 */
[----:B------:R-:W-:Y:S01]  /*1f6a0*/  ISETP.NE.U32.AND P3, PT, R98, RZ, PT ;  /* 0x000000ff6200720c */ /* 0x000fe20003f65070 */
[----:B------:R-:W-:Y:S01]  /*1f6b0*/  IMAD.WIDE R98, R251, 0x4, R192 ;  /* 0x00000004fb627825 */ /* 0x000fe200078e02c0 */
[C---:B------:R-:W-:Y:S02]  /*1f6c0*/  LOP3.LUT R192, R3.reuse, 0x2c, RZ, 0xfc, !PT ;  /* 0x0000002c03c07812 */ /* 0x040fe400078efcff */
[C---:B------:R-:W-:Y:S02]  /*1f6d0*/  LOP3.LUT R193, R3.reuse, 0x2e, RZ, 0xfc, !PT ;  /* 0x0000002e03c17812 */ /* 0x040fe400078efcff */
[----:B------:R-:W-:Y:S01]  /*1f6e0*/  ISETP.GE.AND P6, PT, R192, UR5, PT ;  /* 0x00000005c0007c0c */ /* 0x000fe2000bfc6270 */
[----:B------:R-:W-:Y:S01]  /*1f6f0*/  LDGSTS.E [R246+-0x4bff8], desc[UR18][R98.64], P0 ;  /* 0xb400800062f67fae */ /* 0x000fe20008121852 */
[----:B------:R-:W-:Y:S02]  /*1f700*/  LOP3.LUT R192, R3, 0x4c, RZ, 0xfc, !PT ;  /* 0x0000004c03c07812 */ /* 0x000fe400078efcff */
[----:B------:R-:W-:Y:S01]  /*1f710*/  ISETP.GE.AND P0, PT, R193, UR5, PT ;  /* 0x00000005c1007c0c */ /* 0x000fe2000bf06270 */
[----:B------:R-:W-:Y:S01]  /*1f720*/  LDGSTS.E [R246+-0x4a000], desc[UR18][R100.64], P2 ;  /* 0xb600000064f67fae */ /* 0x000fe20009121852 */
[----:B------:R-:W-:-:S02]  /*1f730*/  SEL R108, RZ, 0x4, P6 ;  /* 0x00000004ff6c7807 */ /* 0x000fc40003000000 */
[----:B------:R-:W-:Y:S01]  /*1f740*/  ISETP.GE.AND P6, PT, R192, UR5, PT ;  /* 0x00000005c0007c0c */ /* 0x000fe2000bfc6270 */
[----:B------:R-:W-:Y:S01]  /*1f750*/  LDGSTS.E [R246+-0x49ff8], desc[UR18][R102.64], P3 ;  /* 0xb600800066f67fae */ /* 0x000fe20009921852 */
[----:B------:R-:W-:Y:S02]  /*1f760*/  ISETP.NE.U32.AND P2, PT, R12, RZ, PT ;  /* 0x000000ff0c00720c */ /* 0x000fe40003f45070 */
[----:B------:R-:W-:Y:S01]  /*1f770*/  LOP3.LUT R193, R3, 0x4e, RZ, 0xfc, !PT ;  /* 0x0000004e03c17812 */ /* 0x000fe200078efcff */
[----:B------:R-:W-:Y:S01]  /*1f780*/  LDGSTS.E [R247+-0x50000], desc[UR18][R116.64], P4 ;  /* 0xb000000074f77fae */ /* 0x000fe2000a121852 */
[----:B------:R-:W-:Y:S02]  /*1f790*/  SEL R12, RZ, 0x4, P0 ;  /* 0x00000004ff0c7807 */ /* 0x000fe40000000000 */
[----:B------:R-:W-:Y:S02]  /*1f7a0*/  SEL R108, R108, RZ, P5 ;  /* 0x000000ff6c6c7207 */ /* 0x000fe40002800000 */
[----:B------:R-:W-:-:S02]  /*1f7b0*/  SEL R109, RZ, 0x4, P6 ;  /* 0x00000004ff6d7807 */ /* 0x000fc40003000000 */
[----:B------:R-:W-:Y:S02]  /*1f7c0*/  ISETP.GE.AND P0, PT, R193, UR5, PT ;  /* 0x00000005c1007c0c */ /* 0x000fe4000bf06270 */
[----:B------:R-:W-:Y:S02]  /*1f7d0*/  SEL R12, R12, RZ, P5 ;  /* 0x000000ff0c0c7207 */ /* 0x000fe40002800000 */
[----:B------:R-:W-:Y:S02]  /*1f7e0*/  ISETP.NE.U32.AND P3, PT, R108, RZ, PT ;  /* 0x000000ff6c00720c */ /* 0x000fe40003f65070 */
[----:B------:R-:W-:Y:S02]  /*1f7f0*/  LOP3.LUT R193, R3, 0x6c, RZ, 0xfc, !PT ;  /* 0x0000006c03c17812 */ /* 0x000fe400078efcff */
[----:B------:R-:W-:Y:S02]  /*1f800*/  SEL R108, R109, RZ, P5 ;  /* 0x000000ff6d6c7207 */ /* 0x000fe40002800000 */
[----:B------:R-:W-:-:S02]  /*1f810*/  ISETP.NE.U32.AND P6, PT, R12, RZ, PT ;  /* 0x000000ff0c00720c */ /* 0x000fc40003fc5070 */
[----:B------:R-:W-:Y:S02]  /*1f820*/  SEL R12, RZ, 0x4, P0 ;  /* 0x00000004ff0c7807 */ /* 0x000fe40000000000 */
[----:B------:R-:W-:Y:S02]  /*1f830*/  ISETP.GE.AND P4, PT, R193, UR5, PT ;  /* 0x00000005c1007c0c */ /* 0x000fe4000bf86270 */
[----:B------:R-:W-:Y:S01]  /*1f840*/  ISETP.NE.U32.AND P0, PT, R108, RZ, PT ;  /* 0x000000ff6c00720c */ /* 0x000fe20003f05070 */
[----:B------:R-:W4:Y:S01]  /*1f850*/  LDL.LU.64 R192, [R1+0x90] ;  /* 0x0000900001c07983 */ /* 0x000f220000300a00 */
[----:B------:R-:W-:Y:S02]  /*1f860*/  SEL R12, R12, RZ, P5 ;  /* 0x000000ff0c0c7207 */ /* 0x000fe40002800000 */
[----:B------:R-:W-:Y:S02]  /*1f870*/  SEL R112, RZ, 0x4, P4 ;  /* 0x00000004ff707807 */ /* 0x000fe40002000000 */
[----:B------:R-:W-:-:S02]  /*1f880*/  ISETP.NE.U32.AND P4, PT, R12, RZ, PT ;  /* 0x000000ff0c00720c */ /* 0x000fc40003f85070 */
[----:B------:R-:W-:Y:S01]  /*1f890*/  SEL R12, R112, RZ, P5 ;  /* 0x000000ff700c7207 */ /* 0x000fe20002800000 */
[----:B--2---:R-:W-:Y:S01]  /*1f8a0*/  IMAD.WIDE R118, R251, 0x4, R166 ;  /* 0x00000004fb767825 */ /* 0x004fe200078e02a6 */
[----:B------:R-:W-:-:S04]  /*1f8b0*/  LOP3.LUT R167, R3, 0x6e, RZ, 0xfc, !PT ;  /* 0x0000006e03a77812 */ /* 0x000fc800078efcff */
[----:B------:R-:W-:Y:S01]  /*1f8c0*/  LDGSTS.E [R247+-0x4fff8], desc[UR18][R118.64], P2 ;  /* 0xb000800076f77fae */ /* 0x000fe20009121852 */
[----:B------:R-:W-:-:S04]  /*1f8d0*/  ISETP.GE.AND P2, PT, R167, UR5, PT ;  /* 0x00000005a7007c0c */ /* 0x000fc8000bf46270 */
[----:B------:R-:W-:-:S04]  /*1f8e0*/  SEL R114, RZ, 0x4, P2 ;  /* 0x00000004ff727807 */ /* 0x000fc80001000000 */
[----:B------:R-:W-:Y:S01]  /*1f8f0*/  SEL R120, R114, RZ, P5 ;  /* 0x000000ff72787207 */ /* 0x000fe20002800000 */
[C---:B---3--:R-:W-:Y:S02]  /*1f900*/  IMAD.WIDE R108, R251.reuse, 0x4, R236 ;  /* 0x00000004fb6c7825 */ /* 0x048fe400078e02ec */
[----:B------:R-:W2:Y:S04]  /*1f910*/  LDL.LU.64 R236, [R1+0x88] ;  /* 0x0000880001ec7983 */ /* 0x000ea80000300a00 */
[----:B------:R-:W3:Y:S01]  /*1f920*/  LDL.LU.64 R166, [R1+0x80] ;  /* 0x0000800001a67983 */ /* 0x000ee20000300a00 */
[----:B----4-:R-:W-:-:S03]  /*1f930*/  IMAD.WIDE R112, R251, 0x4, R230 ;  /* 0x00000004fb707825 */ /* 0x010fc600078e02e6 */
[----:B------:R-:W4:Y:S01]  /*1f940*/  LDL.LU.64 R230, [R1+0x38] ;  /* 0x0000380001e67983 */ /* 0x000f220000300a00 */
[----:B------:R-:W-:-:S03]  /*1f950*/  IMAD.WIDE R114, R251, 0x4, R222 ;  /* 0x00000004fb727825 */ /* 0x000fc600078e02de */
[----:B------:R-:W4:Y:S01]  /*1f960*/  LDL.LU.64 R222, [R1+0x30] ;  /* 0x0000300001de7983 */ /* 0x000f220000300a00 */
[----:B------:R-:W-:Y:S01]  /*1f970*/  IMAD.WIDE R110, R251, 0x4, R212 ;  /* 0x00000004fb6e7825 */ /* 0x000fe200078e02d4 */
[C---:B------:R-:W-:Y:S02]  /*1f980*/  LOP3.LUT R213, R3.reuse, 0x10, RZ, 0xfc, !PT ;  /* 0x0000001003d57812 */ /* 0x040fe400078efcff */
[----:B------:R-:W-:Y:S01]  /*1f990*/  LDGSTS.E [R247+-0x4e000], desc[UR18][R108.64], P3 ;  /* 0xb20000006cf77fae */ /* 0x000fe20009921852 */
[----:B------:R-:W-:Y:S02]  /*1f9a0*/  LOP3.LUT R212, R3, 0x12, RZ, 0xfc, !PT ;  /* 0x0000001203d47812 */ /* 0x000fe400078efcff */
[----:B------:R-:W-:Y:S01]  /*1f9b0*/  ISETP.GE.AND P3, PT, R213, UR5, PT ;  /* 0x00000005d5007c0c */ /* 0x000fe2000bf66270 */
[----:B------:R-:W-:Y:S01]  /*1f9c0*/  LDGSTS.E [R247+-0x4dff8], desc[UR18][R110.64], P6 ;  /* 0xb20080006ef77fae */ /* 0x000fe2000b121852 */
[----:B------:R-:W-:Y:S02]  /*1f9d0*/  ISETP.GE.AND P2, PT, R212, UR5, PT ;  /* 0x00000005d4007c0c */ /* 0x000fe4000bf46270 */
[----:B------:R-:W-:Y:S01]  /*1f9e0*/  ISETP.NE.U32.AND P6, PT, R12, RZ, PT ;  /* 0x000000ff0c00720c */ /* 0x000fe20003fc5070 */
[----:B------:R-:W-:Y:S01]  /*1f9f0*/  LDGSTS.E [R247+-0x4c000], desc[UR18][R112.64], P0 ;  /* 0xb400000070f77fae */ /* 0x000fe20008121852 */
[----:B------:R-:W-:-:S02]  /*1fa00*/  SEL R12, RZ, 0x4, P3 ;  /* 0x00000004ff0c7807 */ /* 0x000fc40001800000 */
[----:B------:R-:W-:Y:S01]  /*1fa10*/  LOP3.LUT R213, R3, 0x30, RZ, 0xfc, !PT ;  /* 0x0000003003d57812 */ /* 0x000fe200078efcff */
[----:B------:R-:W-:Y:S01]  /*1fa20*/  LDGSTS.E [R247+-0x4bff8], desc[UR18][R114.64], P4 ;  /* 0xb400800072f77fae */ /* 0x000fe2000a121852 */
[----:B------:R-:W-:Y:S02]  /*1fa30*/  SEL R122, RZ, 0x4, P2 ;  /* 0x00000004ff7a7807 */ /* 0x000fe40001000000 */
[----:B------:R-:W-:Y:S02]  /*1fa40*/  SEL R12, R12, RZ, P5 ;  /* 0x000000ff0c0c7207 */ /* 0x000fe40002800000 */
[----:B------:R-:W-:Y:S02]  /*1fa50*/  ISETP.GE.AND P3, PT, R213, UR5, PT ;  /* 0x00000005d5007c0c */ /* 0x000fe4000bf66270 */
[----:B------:R-:W-:Y:S02]  /*1fa60*/  SEL R122, R122, RZ, P5 ;  /* 0x000000ff7a7a7207 */ /* 0x000fe40002800000 */
[----:B------:R-:W-:-:S02]  /*1fa70*/  ISETP.NE.U32.AND P0, PT, R120, RZ, PT ;  /* 0x000000ff7800720c */ /* 0x000fc40003f05070 */
[----:B------:R-:W-:Y:S02]  /*1fa80*/  ISETP.NE.U32.AND P2, PT, R12, RZ, PT ;  /* 0x000000ff0c00720c */ /* 0x000fe40003f45070 */
[----:B------:R-:W-:Y:S02]  /*1fa90*/  LOP3.LUT R213, R3, 0x32, RZ, 0xfc, !PT ;  /* 0x0000003203d57812 */ /* 0x000fe400078efcff */
[----:B------:R-:W-:Y:S02]  /*1faa0*/  SEL R12, RZ, 0x4, P3 ;  /* 0x00000004ff0c7807 */ /* 0x000fe40001800000 */
[----:B------:R-:W-:Y:S02]  /*1fab0*/  ISETP.NE.U32.AND P3, PT, R122, RZ, PT ;  /* 0x000000ff7a00720c */ /* 0x000fe40003f65070 */
[----:B------:R-:W-:Y:S02]  /*1fac0*/  ISETP.GE.AND P4, PT, R213, UR5, PT ;  /* 0x00000005d5007c0c */ /* 0x000fe4000bf86270 */
[----:B------:R-:W-:Y:S01]  /*1fad0*/  SEL R12, R12, RZ, P5 ;  /* 0x000000ff0c0c7207 */ /* 0x000fe20002800000 */
[----:B------:R-:W4:Y:S01]  /*1fae0*/  LDL.LU.64 R212, [R1+0x28] ;  /* 0x0000280001d47983 */ /* 0x000f220000300a00 */
[----:B------:R-:W-:Y:S01]  /*1faf0*/  SEL R124, RZ, 0x4, P4 ;  /* 0x00000004ff7c7807 */ /* 0x000fe20002000000 */
[----:B------:R-:W-:-:S05]  /*1fb00*/  IMAD.WIDE R120, R251, 0x4, R192 ;  /* 0x00000004fb787825 */ /* 0x000fca00078e02c0 */
[----:B------:R-:W-:Y:S01]  /*1fb10*/  LDGSTS.E [R247+-0x4a000], desc[UR18][R120.64], P6 ;  /* 0xb600000078f77fae */ /* 0x000fe2000b121852 */
[----:B------:R-:W-:Y:S02]  /*1fb20*/  ISETP.NE.U32.AND P4, PT, R12, RZ, PT ;  /* 0x000000ff0c00720c */ /* 0x000fe40003f85070 */
[----:B------:R-:W-:Y:S01]  /*1fb30*/  SEL R12, R124, RZ, P5 ;  /* 0x000000ff7c0c7207 */ /* 0x000fe20002800000 */
[----:B--2---:R-:W-:Y:S01]  /*1fb40*/  IMAD.WIDE R122, R251, 0x4, R236 ;  /* 0x00000004fb7a7825 */ /* 0x004fe200078e02ec */
[----:B------:R-:W-:-:S03]  /*1fb50*/  LOP3.LUT R237, R3, 0x50, RZ, 0xfc, !PT ;  /* 0x0000005003ed7812 */ /* 0x000fc600078efcff */
[----:B---3--:R-:W-:Y:S01]  /*1fb60*/  IMAD.WIDE R128, R251, 0x4, R166 ;  /* 0x00000004fb807825 */ /* 0x008fe200078e02a6 */
[----:B------:R-:W-:Y:S01]  /*1fb70*/  ISETP.GE.AND P6, PT, R237, UR5, PT ;  /* 0x00000005ed007c0c */ /* 0x000fe2000bfc6270 */
[----:B------:R-:W2:Y:S01]  /*1fb80*/  LDL.LU.64 R166, [R1+0x20] ;  /* 0x0000200001a67983 */ /* 0x000ea20000300a00 */
[----:B------:R-:W-:-:S03]  /*1fb90*/  LOP3.LUT R237, R3, 0x52, RZ, 0xfc, !PT ;  /* 0x0000005203ed7812 */ /* 0x000fc600078efcff */
[----:B------:R-:W-:Y:S01]  /*1fba0*/  LDGSTS.E [R247+-0x49ff8], desc[UR18][R122.64], P0 ;  /* 0xb60080007af77fae */ /* 0x000fe20008121852 */
[----:B------:R-:W-:Y:S02]  /*1fbb0*/  ISETP.GE.AND P0, PT, R237, UR5, PT ;  /* 0x00000005ed007c0c */ /* 0x000fe4000bf06270 */
[C---:B------:R-:W-:Y:S01]  /*1fbc0*/  LOP3.LUT R236, R3.reuse, 0x70, RZ, 0xfc, !PT ;  /* 0x0000007003ec7812 */ /* 0x040fe200078efcff */
[----:B------:R-:W3:Y:S01]  /*1fbd0*/  LDL.LU.64 R192, [R1+0x18] ;  /* 0x0000180001c07983 */ /* 0x000ee20000300a00 */
[----:B------:R-:W-:-:S03]  /*1fbe0*/  LOP3.LUT R237, R3, 0x72, RZ, 0xfc, !PT ;  /* 0x0000007203ed7812 */ /* 0x000fc600078efcff */
[----:B------:R-:W-:Y:S01]  /*1fbf0*/  LDGSTS.E [R248+-0x50000], desc[UR18][R128.64], P2 ;  /* 0xb000000080f87fae */ /* 0x000fe20009121852 */
[----:B------:R-:W-:Y:S02]  /*1fc00*/  ISETP.NE.U32.AND P2, PT, R12, RZ, PT ;  /* 0x000000ff0c00720c */ /* 0x000fe40003f45070 */
[----:B------:R-:W-:Y:S01]  /*1fc10*/  SEL R124, RZ, 0x4, P6 ;  /* 0x00000004ff7c7807 */ /* 0x000fe20003000000 */
[----:B------:R-:W-:Y:S01]  /*1fc20*/  STL.64 [R1+0xf30], R246 ;  /* 0x000f30f601007387 */ /* 0x000fe20000100a00 */
[----:B------:R-:W-:Y:S02]  /*1fc30*/  SEL R12, RZ, 0x4, P0 ;  /* 0x00000004ff0c7807 */ /* 0x000fe40000000000 */
[----:B------:R-:W-:Y:S02]  /*1fc40*/  ISETP.GE.AND P6, PT, R236, UR5, PT ;  /* 0x00000005ec007c0c */ /* 0x000fe4000bfc6270 */
[----:B------:R-:W-:Y:S02]  /*1fc50*/  ISETP.GE.AND P0, PT, R237, UR5, PT ;  /* 0x00000005ed007c0c */ /* 0x000fe4000bf06270 */
[----:B------:R-:W3:Y:S01]  /*1fc60*/  LDL.LU.64 R236, [R1+0x10] ;  /* 0x0000100001ec7983 */ /* 0x000ee20000300a00 */
[----:B----4-:R-:W-:Y:S01]  /*1fc70*/  IMAD.WIDE R130, R251, 0x4, R230 ;  /* 0x00000004fb827825 */ /* 0x010fe200078e02e6 */
[----:B------:R-:W-:-:S02]  /*1fc80*/  SEL R126, R124, RZ, P5 ;  /* 0x000000ff7c7e7207 */ /* 0x000fc40002800000 */
[----:B------:R-:W4:Y:S01]  /*1fc90*/  LDL.LU.64 R230, [R1+0x8] ;  /* 0x0000080001e67983 */ /* 0x000f220000300a00 */
[----:B------:R-:W-:Y:S01]  /*1fca0*/  IMAD.WIDE R124, R251, 0x4, R222 ;  /* 0x00000004fb7c7825 */ /* 0x000fe200078e02de */
[----:B------:R-:W-:Y:S02]  /*1fcb0*/  LOP3.LUT R223, R3, 0x14, RZ, 0xfc, !PT ;  /* 0x0000001403df7812 */ /* 0x000fe400078efcff */
[----:B------:R-:W-:Y:S04]  /*1fcc0*/  LDGSTS.E [R248+-0x4fff8], desc[UR18][R130.64], P3 ;  /* 0xb000800082f87fae */ /* 0x000fe80009921852 */
[----:B------:R-:W-:Y:S01]  /*1fcd0*/  LDGSTS.E [R248+-0x4e000], desc[UR18][R124.64], P4 ;  /* 0xb20000007cf87fae */ /* 0x000fe2000a121852 */
[----:B------:R-:W-:-:S03]  /*1fce0*/  ISETP.GE.AND P4, PT, R223, UR5, PT ;  /* 0x00000005df007c0c */ /* 0x000fc6000bf86270 */
[----:B------:R-:W4:Y:S01]  /*1fcf0*/  LDL.LU.64 R222, [R1] ;  /* 0x0000000001de7983 */ /* 0x000f220000300a00 */
[----:B------:R-:W-:Y:S02]  /*1fd00*/  SEL R132, RZ, 0x4, P6 ;  /* 0x00000004ff847807 */ /* 0x000fe40003000000 */
[----:B------:R-:W-:Y:S02]  /*1fd10*/  SEL R12, R12, RZ, P5 ;  /* 0x000000ff0c0c7207 */ /* 0x000fe40002800000 */
[----:B------:R-:W-:Y:S02]  /*1fd20*/  ISETP.NE.U32.AND P3, PT, R126, RZ, PT ;  /* 0x000000ff7e00720c */ /* 0x000fe40003f65070 */
[----:B------:R-:W-:Y:S02]  /*1fd30*/  SEL R132, R132, RZ, P5 ;  /* 0x000000ff84847207 */ /* 0x000fe40002800000 */
[----:B------:R-:W-:Y:S01]  /*1fd40*/  ISETP.NE.U32.AND P6, PT, R12, RZ, PT ;  /* 0x000000ff0c00720c */ /* 0x000fe20003fc5070 */
[----:B------:R-:W-:Y:S01]  /*1fd50*/  IMAD.WIDE R126, R251, 0x4, R212 ;  /* 0x00000004fb7e7825 */ /* 0x000fe200078e02d4 */
[----:B------:R-:W-:-:S02]  /*1fd60*/  SEL R12, RZ, 0x4, P0 ;  /* 0x00000004ff0c7807 */ /* 0x000fc40000000000 */
[----:B------:R-:W-:Y:S02]  /*1fd70*/  ISETP.NE.U32.AND P0, PT, R132, RZ, PT ;  /* 0x000000ff8400720c */ /* 0x000fe40003f05070 */
[----:B------:R-:W-:Y:S01]  /*1fd80*/  SEL R12, R12, RZ, P5 ;  /* 0x000000ff0c0c7207 */ /* 0x000fe20002800000 */
[----:B------:R-:W-:Y:S01]  /*1fd90*/  LDGSTS.E [R248+-0x4dff8], desc[UR18][R126.64], P2 ;  /* 0xb20080007ef87fae */ /* 0x000fe20009121852 */
[----:B------:R-:W-:Y:S02]  /*1fda0*/  SEL R136, RZ, 0x4, P4 ;  /* 0x00000004ff887807 */ /* 0x000fe40002000000 */
[----:B------:R-:W-:Y:S02]  /*1fdb0*/  ISETP.NE.U32.AND P4, PT, R12, RZ, PT ;  /* 0x000000ff0c00720c */ /* 0x000fe40003f85070 */
[----:B------:R-:W-:Y:S01]  /*1fdc0*/  SEL R12, R136, RZ, P5 ;  /* 0x000000ff880c7207 */ /* 0x000fe20002800000 */
        /* <DEDUP_REMOVED lines=13> */
[----:B------:R-:W-:Y:S01]  /*1fea0*/  IMAD.WIDE R28, R251, 0x4, R28 ;  /* 0x00000004fb1c7825 */ /* 0x000fe200078e021c */
[----:B------:R-:W-:-:S03]  /*1feb0*/  UIADD3 UR4, UR12, -0x180, URZ ;  /* 0xfffffe800c047890 */ /* 0x000fc6000fffe03f */
[----:B------:R-:W-:-:S04]  /*1fec0*/  IMAD.WIDE R26, R251, 0x4, R26 ;  /* 0x00000004fb1a7825 */ /* 0x000fc800078e021a */
[----:B------:R-:W-:-:S04]  /*1fed0*/  IMAD.WIDE R24, R251, 0x4, R24 ;  /* 0x00000004fb187825 */ /* 0x000fc800078e0218 */
[----:B------:R-:W-:-:S04]  /*1fee0*/  IMAD.WIDE R22, R251, 0x4, R22 ;  /* 0x00000004fb167825 */ /* 0x000fc800078e0216 */
[C---:B------:R-:W-:Y:S01]  /*1fef0*/  IMAD.WIDE R20, R251.reuse, 0x4, R20 ;  /* 0x00000004fb147825 */ /* 0x040fe200078e0214 */
[----:B------:R-:W-:Y:S04]  /*1ff00*/  STL.64 [R1+0xf20], R248 ;  /* 0x000f20f801007387 */ /* 0x000fe80000100a00 */
[----:B------:R1:W-:Y:S01]  /*1ff10*/  STL.64 [R1+0xee8], R2 ;  /* 0x000ee80201007387 */ /* 0x0003e20000100a00 */
[----:B------:R-:W-:-:S04]  /*1ff20*/  IMAD.WIDE R152, R251, 0x4, R76 ;  /* 0x00000004fb987825 */ /* 0x000fc800078e024c */
[----:B------:R-:W-:-:S04]  /*1ff30*/  IMAD.WIDE R4, R251, 0x4, R88 ;  /* 0x00000004fb047825 */ /* 0x000fc800078e0258 */
[----:B--2---:R-:W-:Y:S01]  /*1ff40*/  IMAD.WIDE R132, R251, 0x4, R166 ;  /* 0x00000004fb847825 */ /* 0x004fe200078e02a6 */
[C---:B------:R-:W-:Y:S02]  /*1ff50*/  LOP3.LUT R166, R3.reuse, 0x16, RZ, 0xfc, !PT ;  /* 0x0000001603a67812 */ /* 0x040fe400078efcff */
[----:B------:R-:W-:Y:S02]  /*1ff60*/  LOP3.LUT R167, R3, 0x34, RZ, 0xfc, !PT ;  /* 0x0000003403a77812 */ /* 0x000fe400078efcff */
[----:B------:R-:W-:Y:S01]  /*1ff70*/  ISETP.GE.AND P2, PT, R166, UR5, PT ;  /* 0x00000005a6007c0c */ /* 0x000fe2000bf46270 */
[----:B------:R-:W-:Y:S01]  /*1ff80*/  LDGSTS.E [R248+-0x4c000], desc[UR18][R132.64], P3 ;  /* 0xb400000084f87fae */ /* 0x000fe20009921852 */
[----:B---3--:R-:W-:Y:S01]  /*1ff90*/  IMAD.WIDE R134, R251, 0x4, R192 ;  /* 0x00000004fb867825 */ /* 0x008fe200078e02c0 */
[----:B------:R-:W-:Y:S02]  /*1ffa0*/  ISETP.GE.AND P3, PT, R167, UR5, PT ;  /* 0x00000005a7007c0c */ /* 0x000fe4000bf66270 */
[----:B------:R-:W-:-:S02]  /*1ffb0*/  LOP3.LUT R166, R3, 0x36, RZ, 0xfc, !PT ;  /* 0x0000003603a67812 */ /* 0x000fc400078efcff */
[----:B------:R-:W-:Y:S01]  /*1ffc0*/  SEL R138, RZ, 0x4, P2 ;  /* 0x00000004ff8a7807 */ /* 0x000fe20001000000 */
[----:B------:R-:W-:Y:S01]  /*1ffd0*/  LDGSTS.E [R248+-0x4bff8], desc[UR18][R134.64], P6 ;  /* 0xb400800086f87fae */ /* 0x000fe2000b121852 */
[----:B------:R-:W-:Y:S02]  /*1ffe0*/  ISETP.NE.U32.AND P6, PT, R12, RZ, PT ;  /* 0x000000ff0c00720c */ /* 0x000fe40003fc5070 */
[----:B------:R-:W-:Y:S02]  /*1fff0*/  SEL R12, RZ, 0x4, P3 ;  /* 0x00000004ff0c7807 */ /* 0x000fe40001800000 */
[----:B------:R-:W-:Y:S02]  /*20000*/  LOP3.LUT R167, R3, 0x54, RZ, 0xfc, !PT ;  /* 0x0000005403a77812 */ /* 0x000fe400078efcff */
[----:B------:R-:W-:Y:S01]  /*20010*/  ISETP.GE.AND P2, PT, R166, UR5, PT ;  /* 0x00000005a6007c0c */ /* 0x000fe2000bf46270 */
[----:B------:R-:W-:Y:S01]  /*20020*/  IMAD.WIDE R136, R251, 0x4, R236 ;  /* 0x00000004fb887825 */ /* 0x000fe200078e02ec */
[----:B------:R-:W-:-:S02]  /*20030*/  SEL R140, R138, RZ, P5 ;  /* 0x000000ff8a8c7207 */ /* 0x000fc40002800000 */
[----:B------:R-:W-:Y:S01]  /*20040*/  SEL R12, R12, RZ, P5 ;  /* 0x000000ff0c0c7207 */ /* 0x000fe20002800000 */
[----:B----4-:R-:W-:Y:S01]  /*20050*/  IMAD.WIDE R138, R251, 0x4, R230 ;  /* 0x00000004fb8a7825 */ /* 0x010fe200078e02e6 */
[----:B------:R-:W-:Y:S01]  /*20060*/  LDGSTS.E [R248+-0x4a000], desc[UR18][R136.64], P0 ;  /* 0xb600000088f87fae */ /* 0x000fe20008121852 */
[----:B------:R-:W-:Y:S02]  /*20070*/  ISETP.GE.AND P3, PT, R167, UR5, PT ;  /* 0x00000005a7007c0c */ /* 0x000fe4000bf66270 */
[----:B------:R-:W-:Y:S01]  /*20080*/  SEL R142, RZ, 0x4, P2 ;  /* 0x00000004ff8e7807 */ /* 0x000fe20001000000 */
[----:B------:R-:W-:Y:S01]  /*20090*/  LDGSTS.E [R248+-0x49ff8], desc[UR18][R138.64], P4 ;  /* 0xb60080008af87fae */ /* 0x000fe2000a121852 */
[----:B------:R-:W-:Y:S02]  /*200a0*/  ISETP.NE.U32.AND P0, PT, R140, RZ, PT ;  /* 0x000000ff8c00720c */ /* 0x000fe40003f05070 */
[----:B------:R-:W-:Y:S02]  /*200b0*/  LOP3.LUT R231, R3, 0x56, RZ, 0xfc, !PT ;  /* 0x0000005603e77812 */ /* 0x000fe400078efcff */
[----:B------:R-:W-:-:S02]  /*200c0*/  ISETP.NE.U32.AND P2, PT, R12, RZ, PT ;  /* 0x000000ff0c00720c */ /* 0x000fc40003f45070 */
[----:B------:R-:W-:Y:S01]  /*200d0*/  SEL R12, RZ, 0x4, P3 ;  /* 0x00000004ff0c7807 */ /* 0x000fe20001800000 */
[----:B------:R-:W-:Y:S01]  /*200e0*/  IMAD.WIDE R140, R251, 0x4, R222 ;  /* 0x00000004fb8c7825 */ /* 0x000fe200078e02de */
[----:B------:R-:W-:Y:S02]  /*200f0*/  SEL R142, R142, RZ, P5 ;  /* 0x000000ff8e8e7207 */ /* 0x000fe40002800000 */
[----:B------:R-:W-:Y:S02]  /*20100*/  ISETP.GE.AND P4, PT, R231, UR5, PT ;  /* 0x00000005e7007c0c */ /* 0x000fe4000bf86270 */
[----:B------:R-:W-:Y:S01]  /*20110*/  LOP3.LUT R222, R3, 0x74, RZ, 0xfc, !PT ;  /* 0x0000007403de7812 */ /* 0x000fe200078efcff */
[----:B------:R-:W-:Y:S01]  /*20120*/  LDGSTS.E [R249+-0x50000], desc[UR18][R140.64], P6 ;  /* 0xb00000008cf97fae */ /* 0x000fe2000b121852 */
[----:B------:R-:W-:Y:S02]  /*20130*/  ISETP.NE.U32.AND P3, PT, R142, RZ, PT ;  /* 0x000000ff8e00720c */ /* 0x000fe40003f65070 */
[----:B------:R-:W-:Y:S01]  /*20140*/  SEL R12, R12, RZ, P5 ;  /* 0x000000ff0c0c7207 */ /* 0x000fe20002800000 */
[----:B------:R-:W-:Y:S01]  /*20150*/  LDGSTS.E [R249+-0x4fff8], desc[UR18][R58.64], P0 ;  /* 0xb00080003af97fae */ /* 0x000fe20008121852 */
[----:B------:R-:W-:-:S02]  /*20160*/  SEL R142, RZ, 0x4, P4 ;  /* 0x00000004ff8e7807 */ /* 0x000fc40002000000 */
[----:B------:R-:W-:Y:S01]  /*20170*/  LOP3.LUT R223, R3, 0x76, RZ, 0xfc, !PT ;  /* 0x0000007603df7812 */ /* 0x000fe200078efcff */
[----:B------:R-:W-:Y:S01]  /*20180*/  LDGSTS.E [R249+-0x4e000], desc[UR18][R56.64], P2 ;  /* 0xb200000038f97fae */ /* 0x000fe20009121852 */
[----:B------:R-:W-:Y:S02]  /*20190*/  ISETP.GE.AND P6, PT, R222, UR5, PT ;  /* 0x00000005de007c0c */ /* 0x000fe4000bfc6270 */
[----:B------:R-:W-:Y:S02]  /*201a0*/  ISETP.NE.U32.AND P4, PT, R12, RZ, PT ;  /* 0x000000ff0c00720c */ /* 0x000fe40003f85070 */
[----:B------:R-:W-:Y:S01]  /*201b0*/  SEL R12, R142, RZ, P5 ;  /* 0x000000ff8e0c7207 */ /* 0x000fe20002800000 */
[----:B------:R-:W-:Y:S01]  /*201c0*/  LDGSTS.E [R249+-0x4dff8], desc[UR18][R42.64], P3 ;  /* 0xb20080002af97fae */ /* 0x000fe20009921852 */
[----:B------:R-:W-:Y:S02]  /*201d0*/  ISETP.GE.AND P0, PT, R223, UR5, PT ;  /* 0x00000005df007c0c */ /* 0x000fe4000bf06270 */
[----:B------:R-:W-:-:S02]  /*201e0*/  LOP3.LUT R222, R3, 0x18, RZ, 0xfc, !PT ;  /* 0x0000001803de7812 */ /* 0x000fc400078efcff */
[----:B------:R-:W-:Y:S02]  /*201f0*/  SEL R142, RZ, 0x4, P6 ;  /* 0x00000004ff8e7807 */ /* 0x000fe40003000000 */
[----:B------:R-:W-:Y:S02]  /*20200*/  ISETP.NE.U32.AND P2, PT, R12, RZ, PT ;  /* 0x000000ff0c00720c */ /* 0x000fe40003f45070 */
[----:B------:R-:W-:Y:S01]  /*20210*/  SEL R12, RZ, 0x4, P0 ;  /* 0x00000004ff0c7807 */ /* 0x000fe20000000000 */
[----:B------:R-:W-:Y:S01]  /*20220*/  LDGSTS.E [R249+-0x4c000], desc[UR18][R54.64], P4 ;  /* 0xb400000036f97fae */ /* 0x000fe2000a121852 */
[----:B------:R-:W-:Y:S02]  /*20230*/  LOP3.LUT R223, R3, 0x1a, RZ, 0xfc, !PT ;  /* 0x0000001a03df7812 */ /* 0x000fe400078efcff */
[----:B------:R-:W-:Y:S02]  /*20240*/  ISETP.GE.AND P6, PT, R222, UR5, PT ;  /* 0x00000005de007c0c */ /* 0x000fe4000bfc6270 */
[----:B------:R-:W-:-:S02]  /*20250*/  SEL R142, R142, RZ, P5 ;  /* 0x000000ff8e8e7207 */ /* 0x000fc40002800000 */
[----:B------:R-:W-:Y:S02]  /*20260*/  SEL R12, R12, RZ, P5 ;  /* 0x000000ff0c0c7207 */ /* 0x000fe40002800000 */
[----:B------:R-:W-:Y:S01]  /*20270*/  ISETP.GE.AND P0, PT, R223, UR5, PT ;  /* 0x00000005df007c0c */ /* 0x000fe2000bf06270 */
[----:B------:R-:W-:Y:S01]  /*20280*/  LDGSTS.E [R249+-0x4bff8], desc[UR18][R52.64], P2 ;  /* 0xb400800034f97fae */ /* 0x000fe20009121852 */
[----:B------:R-:W-:Y:S02]  /*20290*/  SEL R143, RZ, 0x4, P6 ;  /* 0x00000004ff8f7807 */ /* 0x000fe40003000000 */
[----:B------:R-:W-:Y:S02]  /*202a0*/  ISETP.NE.U32.AND P3, PT, R142, RZ, PT ;  /* 0x000000ff8e00720c */ /* 0x000fe40003f65070 */
[----:B------:R-:W-:Y:S02]  /*202b0*/  LOP3.LUT R223, R3, 0x38, RZ, 0xfc, !PT ;  /* 0x0000003803df7812 */ /* 0x000fe400078efcff */
[----:B------:R-:W-:-:S02]  /*202c0*/  ISETP.NE.U32.AND P6, PT, R12, RZ, PT ;  /* 0x000000ff0c00720c */ /* 0x000fc40003fc5070 */
[----:B------:R-:W-:Y:S02]  /*202d0*/  SEL R12, RZ, 0x4, P0 ;  /* 0x00000004ff0c7807 */ /* 0x000fe40000000000 */
[----:B------:R-:W-:Y:S02]  /*202e0*/  SEL R142, R143, RZ, P5 ;  /* 0x000000ff8f8e7207 */ /* 0x000fe40002800000 */
[----:B------:R-:W-:Y:S02]  /*202f0*/  ISETP.GE.AND P4, PT, R223, UR5, PT ;  /* 0x00000005df007c0c */ /* 0x000fe4000bf86270 */
[----:B------:R-:W-:Y:S01]  /*20300*/  ISETP.NE.U32.AND P0, PT, R142, RZ, PT ;  /* 0x000000ff8e00720c */ /* 0x000fe20003f05070 */
[----:B------:R-:W-:Y:S01]  /*20310*/  LDGSTS.E [R249+-0x4a000], desc[UR18][R40.64], P3 ;  /* 0xb600000028f97fae */ /* 0x000fe20009921852 */
[----:B------:R-:W-:Y:S02]  /*20320*/  SEL R12, R12, RZ, P5 ;  /* 0x000000ff0c0c7207 */ /* 0x000fe40002800000 */
[----:B------:R-:W-:Y:S01]  /*20330*/  SEL R142, RZ, 0x4, P4 ;  /* 0x00000004ff8e7807 */ /* 0x000fe20002000000 */
[----:B------:R-:W-:Y:S01]  /*20340*/  LDGSTS.E [R249+-0x49ff8], desc[UR18][R38.64], P6 ;  /* 0xb600800026f97fae */ /* 0x000fe2000b121852 */
[----:B------:R-:W-:-:S02]  /*20350*/  LOP3.LUT R222, R3, 0x3a, RZ, 0xfc, !PT ;  /* 0x0000003a03de7812 */ /* 0x000fc400078efcff */
[----:B------:R-:W-:Y:S02]  /*20360*/  LOP3.LUT R223, R3, 0x58, RZ, 0xfc, !PT ;  /* 0x0000005803df7812 */ /* 0x000fe400078efcff */
[----:B------:R-:W-:Y:S02]  /*20370*/  ISETP.NE.U32.AND P4, PT, R12, RZ, PT ;  /* 0x000000ff0c00720c */ /* 0x000fe40003f85070 */
[----:B------:R-:W-:Y:S01]  /*20380*/  ISETP.GE.AND P2, PT, R222, UR5, PT ;  /* 0x00000005de007c0c */ /* 0x000fe2000bf46270 */
[----:B------:R-:W-:Y:S01]  /*20390*/  LDGSTS.E [R250+-0x50000], desc[UR18][R36.64], P0 ;  /* 0xb000000024fa7fae */ /* 0x000fe20008121852 */
[----:B------:R-:W-:Y:S02]  /*203a0*/  SEL R12, R142, RZ, P5 ;  /* 0x000000ff8e0c7207 */ /* 0x000fe40002800000 */
[----:B------:R-:W-:Y:S02]  /*203b0*/  ISETP.GE.AND P3, PT, R223, UR5, PT ;  /* 0x00000005df007c0c */ /* 0x000fe4000bf66270 */
[----:B------:R-:W-:-:S02]  /*203c0*/  LOP3.LUT R222, R3, 0x5a, RZ, 0xfc, !PT ;  /* 0x0000005a03de7812 */ /* 0x000fc400078efcff */
[----:B------:R-:W-:Y:S02]  /*203d0*/  ISETP.NE.U32.AND P6, PT, R12, RZ, PT ;  /* 0x000000ff0c00720c */ /* 0x000fe40003fc5070 */
[----:B------:R-:W-:Y:S01]  /*203e0*/  SEL R142, RZ, 0x4, P2 ;  /* 0x00000004ff8e7807 */ /* 0x000fe20001000000 */
[----:B------:R-:W-:Y:S01]  /*203f0*/  LDGSTS.E [R250+-0x4fff8], desc[UR18][R34.64], P4 ;  /* 0xb000800022fa7fae */ /* 0x000fe2000a121852 */
[----:B------:R-:W-:Y:S02]  /*20400*/  ISETP.GE.AND P2, PT, R222, UR5, PT ;  /* 0x00000005de007c0c */ /* 0x000fe4000bf46270 */
[----:B------:R-:W-:Y:S02]  /*20410*/  SEL R12, RZ, 0x4, P3 ;  /* 0x00000004ff0c7807 */ /* 0x000fe40001800000 */
[----:B------:R-:W-:Y:S02]  /*20420*/  LOP3.LUT R223, R3, 0x78, RZ, 0xfc, !PT ;  /* 0x0000007803df7812 */ /* 0x000fe400078efcff */
[----:B------:R-:W-:-:S02]  /*20430*/  SEL R142, R142, RZ, P5 ;  /* 0x000000ff8e8e7207 */ /* 0x000fc40002800000 */
[----:B------:R-:W-:Y:S01]  /*20440*/  SEL R143, RZ, 0x4, P2 ;  /* 0x00000004ff8f7807 */ /* 0x000fe20001000000 */
[----:B------:R-:W-:Y:S01]  /*20450*/  LDGSTS.E [R250+-0x4e000], desc[UR18][R32.64], P6 ;  /* 0xb200000020fa7fae */ /* 0x000fe2000b121852 */
[----:B------:R-:W-:Y:S02]  /*20460*/  SEL R12, R12, RZ, P5 ;  /* 0x000000ff0c0c7207 */ /* 0x000fe40002800000 */
[----:B------:R-:W-:Y:S02]  /*20470*/  ISETP.GE.AND P3, PT, R223, UR5, PT ;  /* 0x00000005df007c0c */ /* 0x000fe4000bf66270 */
[----:B------:R-:W-:Y:S02]  /*20480*/  ISETP.NE.U32.AND P0, PT, R142, RZ, PT ;  /* 0x000000ff8e00720c */ /* 0x000fe40003f05070 */
[----:B------:R-:W-:Y:S02]  /*20490*/  ISETP.NE.U32.AND P2, PT, R12, RZ, PT ;  /* 0x000000ff0c00720c */ /* 0x000fe40003f45070 */
[----:B------:R-:W-:-:S02]  /*204a0*/  LOP3.LUT R223, R3, 0x7a, RZ, 0xfc, !PT ;  /* 0x0000007a03df7812 */ /* 0x000fc400078efcff */
[----:B------:R-:W-:Y:S02]  /*204b0*/  SEL R142, R143, RZ, P5 ;  /* 0x000000ff8f8e7207 */ /* 0x000fe40002800000 */
[----:B------:R-:W-:Y:S02]  /*204c0*/  SEL R12, RZ, 0x4, P3 ;  /* 0x00000004ff0c7807 */ /* 0x000fe40001800000 */
[----:B------:R-:W-:Y:S02]  /*204d0*/  LOP3.LUT R222, R3, 0x1c, RZ, 0xfc, !PT ;  /* 0x0000001c03de7812 */ /* 0x000fe400078efcff */
[----:B------:R-:W-:Y:S01]  /*204e0*/  ISETP.GE.AND P4, PT, R223, UR5, PT ;  /* 0x00000005df007c0c */ /* 0x000fe2000bf86270 */
[----:B------:R-:W-:Y:S01]  /*204f0*/  LDGSTS.E [R250+-0x4dff8], desc[UR18][R30.64], P0 ;  /* 0xb20080001efa7fae */ /* 0x000fe20008121852 */
[----:B------:R-:W-:Y:S02]  /*20500*/  ISETP.NE.U32.AND P3, PT, R142, RZ, PT ;  /* 0x000000ff8e00720c */ /* 0x000fe40003f65070 */
[----:B------:R-:W-:Y:S01]  /*20510*/  SEL R142, R12, RZ, P5 ;  /* 0x000000ff0c8e7207 */ /* 0x000fe20002800000 */
[----:B------:R-:W-:Y:S01]  /*20520*/  LDGSTS.E [R250+-0x4c000], desc[UR18][R50.64], P2 ;  /* 0xb400000032fa7fae */ /* 0x000fe20009121852 */
[----:B------:R-:W-:-:S02]  /*20530*/  ISETP.GE.AND P6, PT, R222, UR5, PT ;  /* 0x00000005de007c0c */ /* 0x000fc4000bfc6270 */
[----:B------:R-:W-:Y:S02]  /*20540*/  SEL R12, RZ, 0x4, P4 ;  /* 0x00000004ff0c7807 */ /* 0x000fe40002000000 */
[----:B------:R-:W-:Y:S02]  /*20550*/  ISETP.NE.U32.AND P4, PT, R142, RZ, PT ;  /* 0x000000ff8e00720c */ /* 0x000fe40003f85070 */
[C---:B------:R-:W-:Y:S02]  /*20560*/  LOP3.LUT R223, R3.reuse, 0x1e, RZ, 0xfc, !PT ;  /* 0x0000001e03df7812 */ /* 0x040fe400078efcff */
[----:B------:R-:W-:Y:S01]  /*20570*/  SEL R142, RZ, 0x4, P6 ;  /* 0x00000004ff8e7807 */ /* 0x000fe20003000000 */
[----:B------:R-:W-:Y:S01]  /*20580*/  LDGSTS.E [R250+-0x4bff8], desc[UR18][R48.64], P3 ;  /* 0xb400800030fa7fae */ /* 0x000fe20009921852 */
[----:B------:R-:W-:Y:S02]  /*20590*/  LOP3.LUT R222, R3, 0x3c, RZ, 0xfc, !PT ;  /* 0x0000003c03de7812 */ /* 0x000fe400078efcff */
[----:B------:R-:W-:-:S02]  /*205a0*/  SEL R12, R12, RZ, P5 ;  /* 0x000000ff0c0c7207 */ /* 0x000fc40002800000 */
[----:B------:R-:W-:Y:S02]  /*205b0*/  ISETP.GE.AND P0, PT, R223, UR5, PT ;  /* 0x00000005df007c0c */ /* 0x000fe4000bf06270 */
[----:B------:R-:W-:Y:S01]  /*205c0*/  SEL R142, R142, RZ, P5 ;  /* 0x000000ff8e8e7207 */ /* 0x000fe20002800000 */
[----:B------:R-:W-:Y:S01]  /*205d0*/  LDGSTS.E [R250+-0x4a000], desc[UR18][R28.64], P4 ;  /* 0xb60000001cfa7fae */ /* 0x000fe2000a121852 */
[----:B------:R-:W-:Y:S02]  /*205e0*/  ISETP.GE.AND P2, PT, R222, UR5, PT ;  /* 0x00000005de007c0c */ /* 0x000fe4000bf46270 */
[----:B------:R-:W-:Y:S02]  /*205f0*/  ISETP.NE.U32.AND P6, PT, R12, RZ, PT ;  /* 0x000000ff0c00720c */ /* 0x000fe40003fc5070 */
[----:B------:R-:W-:Y:S02]  /*20600*/  SEL R12, RZ, 0x4, P0 ;  /* 0x00000004ff0c7807 */ /* 0x000fe40000000000 */
[----:B------:R-:W-:-:S02]  /*20610*/  ISETP.NE.U32.AND P3, PT, R142, RZ, PT ;  /* 0x000000ff8e00720c */ /* 0x000fc40003f65070 */
[----:B------:R-:W-:Y:S02]  /*20620*/  SEL R142, RZ, 0x4, P2 ;  /* 0x00000004ff8e7807 */ /* 0x000fe40001000000 */
[----:B------:R-:W-:Y:S02]  /*20630*/  SEL R12, R12, RZ, P5 ;  /* 0x000000ff0c0c7207 */ /* 0x000fe40002800000 */
[----:B------:R-:W-:Y:S02]  /*20640*/  SEL R142, R142, RZ, P5 ;  /* 0x000000ff8e8e7207 */ /* 0x000fe40002800000 */
[----:B------:R-:W-:Y:S01]  /*20650*/  LOP3.LUT R223, R3, 0x3e, RZ, 0xfc, !PT ;  /* 0x0000003e03df7812 */ /* 0x000fe200078efcff */
[----:B------:R-:W-:Y:S01]  /*20660*/  LDGSTS.E [R250+-0x49ff8], desc[UR18][R26.64], P6 ;  /* 0xb60080001afa7fae */ /* 0x000fe2000b121852 */
[----:B------:R-:W-:Y:S02]  /*20670*/  ISETP.NE.U32.AND P2, PT, R12, RZ, PT ;  /* 0x000000ff0c00720c */ /* 0x000fe40003f45070 */
[----:B------:R-:W-:Y:S01]  /*20680*/  ISETP.NE.U32.AND P4, PT, R142, RZ, PT ;  /* 0x000000ff8e00720c */ /* 0x000fe20003f85070 */
[----:B------:R-:W-:Y:S01]  /*20690*/  LDGSTS.E [R6+-0x50000], desc[UR18][R24.64], P3 ;  /* 0xb000000018067fae */ /* 0x000fe20009921852 */
[----:B------:R-:W-:-:S02]  /*206a0*/  ISETP.GE.AND P0, PT, R223, UR5, PT ;  /* 0x00000005df007c0c */ /* 0x000fc4000bf06270 */
[----:B------:R-:W-:Y:S02]  /*206b0*/  LOP3.LUT R223, R3, 0x5c, RZ, 0xfc, !PT ;  /* 0x0000005c03df7812 */ /* 0x000fe400078efcff */
[----:B------:R-:W-:Y:S02]  /*206c0*/  SEL R12, RZ, 0x4, P0 ;  /* 0x00000004ff0c7807 */ /* 0x000fe40000000000 */
[----:B------:R-:W-:Y:S02]  /*206d0*/  ISETP.GE.AND P0, PT, R223, UR5, PT ;  /* 0x00000005df007c0c */ /* 0x000fe4000bf06270 */
[C---:B------:R-:W-:Y:S01]  /*206e0*/  LOP3.LUT R223, R3.reuse, 0x5e, RZ, 0xfc, !PT ;  /* 0x0000005e03df7812 */ /* 0x040fe200078efcff */
[----:B------:R2:W-:Y:S01]  /*206f0*/  LDGSTS.E [R6+-0x4fff8], desc[UR18][R22.64], P2 ;  /* 0xb000800016067fae */ /* 0x0005e20009121852 */
[----:B------:R-:W-:Y:S02]  /*20700*/  LOP3.LUT R222, R3, 0x7c, RZ, 0xfc, !PT ;  /* 0x0000007c03de7812 */ /* 0x000fe400078efcff */
[----:B------:R-:W-:Y:S01]  /*20710*/  ISETP.GE.AND P3, PT, R223, UR5, PT ;  /* 0x00000005df007c0c */ /* 0x000fe2000bf66270 */
[----:B------:R-:W-:Y:S01]  /*20720*/  LDGSTS.E [R6+-0x4e000], desc[UR18][R20.64], P4 ;  /* 0xb200000014067fae */ /* 0x000fe2000a121852 */
[----:B------:R-:W-:-:S02]  /*20730*/  LOP3.LUT R223, R3, 0x7e, RZ, 0xfc, !PT ;  /* 0x0000007e03df7812 */ /* 0x000fc400078efcff */
[----:B------:R-:W-:Y:S01]  /*20740*/  ISETP.GE.AND P4, PT, R3, UR4, PT ;  /* 0x0000000403007c0c */ /* 0x000fe2000bf86270 */
[----:B-1----:R-:W-:-:S05]  /*20750*/  IMAD.WIDE R2, R251, 0x4, R80 ;  /* 0x00000004fb027825 */ /* 0x002fca00078e0250 */
[----:B------:R1:W-:Y:S04]  /*20760*/  STL.64 [R1+0x1e8], R2 ;  /* 0x0001e80201007387 */ /* 0x0003e80000100a00 */
[----:B------:R3:W-:Y:S04]  /*20770*/  STL.64 [R1+0x218], R152 ;  /* 0x0002189801007387 */ /* 0x0007e80000100a00 */
[----:B------:R4:W-:Y:S01]  /*20780*/  STL.64 [R1+0x248], R4 ;  /* 0x0002480401007387 */ /* 0x0009e20000100a00 */
[----:B-1----:R-:W-:-:S04]  /*20790*/  IMAD.WIDE R2, R251, 0x4, R90 ;  /* 0x00000004fb027825 */ /* 0x002fc800078e025a */
[C---:B---3--:R-:W-:Y:S01]  /*207a0*/  IMAD.WIDE R152, R251.reuse, 0x4, R104 ;  /* 0x00000004fb987825 */ /* 0x048fe200078e0268 */
[----:B------:R1:W-:Y:S03]  /*207b0*/  STL.64 [R1+0x278], R2 ;  /* 0x0002780201007387 */ /* 0x0003e60000100a00 */
[C---:B----4-:R-:W-:Y:S01]  /*207c0*/  IMAD.WIDE R4, R251.reuse, 0x4, R106 ;  /* 0x00000004fb047825 */ /* 0x050fe200078e026a */
        /* <DEDUP_REMOVED lines=18> */
[----:B------:R-:W-:Y:S04]  /*208f0*/  STL.64 [R1+0xc10], R152 ;  /* 0x000c109801007387 */ /* 0x000fe80000100a00 */
[----:B------:R3:W-:Y:S01]  /*20900*/  STL.64 [R1+0xc18], R4 ;  /* 0x000c180401007387 */ /* 0x0007e20000100a00 */
[----:B-1----:R-:W-:-:S04]  /*20910*/  IMAD.WIDE R2, R251, 0x4, R22 ;  /* 0x00000004fb027825 */ /* 0x002fc800078e0216 */
[C---:B--2---:R-:W-:Y:S01]  /*20920*/  IMAD.WIDE R22, R251.reuse, 0x4, R60 ;  /* 0x00000004fb167825 */ /* 0x044fe200078e023c */
[----:B------:R1:W-:Y:S03]  /*20930*/  STL.64 [R1+0xc20], R2 ;  /* 0x000c200201007387 */ /* 0x0003e60000100a00 */
[C---:B---3--:R-:W-:Y:S01]  /*20940*/  IMAD.WIDE R4, R251.reuse, 0x4, R62 ;  /* 0x00000004fb047825 */ /* 0x048fe200078e023e */
[----:B------:R2:W-:Y:S04]  /*20950*/  STL.64 [R1+0xc28], R22 ;  /* 0x000c281601007387 */ /* 0x0005e80000100a00 */
[----:B------:R3:W-:Y:S01]  /*20960*/  STL.64 [R1+0xc30], R4 ;  /* 0x000c300401007387 */ /* 0x0007e20000100a00 */
[----:B-1----:R-:W-:-:S04]  /*20970*/  IMAD.WIDE R2, R251, 0x4, R72 ;  /* 0x00000004fb027825 */ /* 0x002fc800078e0248 */
[C---:B--2---:R-:W-:Y:S01]  /*20980*/  IMAD.WIDE R22, R251.reuse, 0x4, R74 ;  /* 0x00000004fb167825 */ /* 0x044fe200078e024a */
[----:B------:R1:W-:Y:S03]  /*20990*/  STL.64 [R1+0xc38], R2 ;  /* 0x000c380201007387 */ /* 0x0003e60000100a00 */
[C---:B---3--:R-:W-:Y:S01]  /*209a0*/  IMAD.WIDE R4, R251.reuse, 0x4, R92 ;  /* 0x00000004fb047825 */ /* 0x048fe200078e025c */
[----:B------:R-:W-:Y:S01]  /*209b0*/  SEL R12, R12, RZ, P5 ;  /* 0x000000ff0c0c7207 */ /* 0x000fe20002800000 */
[----:B------:R2:W-:Y:S04]  /*209c0*/  STL.64 [R1+0xc40], R22 ;  /* 0x000c401601007387 */ /* 0x0005e80000100a00 */
[----:B------:R3:W-:Y:S01]  /*209d0*/  STL.64 [R1+0xc48], R4 ;  /* 0x000c480401007387 */ /* 0x0007e20000100a00 */
[----:B-1----:R-:W-:Y:S01]  /*209e0*/  IMAD.WIDE R2, R251, 0x4, R94 ;  /* 0x00000004fb027825 */ /* 0x002fe200078e025e */
[----:B------:R-:W-:-:S03]  /*209f0*/  ISETP.NE.U32.AND P6, PT, R12, RZ, PT ;  /* 0x000000ff0c00720c */ /* 0x000fc60003fc5070 */
        /* <DEDUP_REMOVED lines=9> */
[----:B------:R2:W-:Y:S03]  /*20a90*/  STL.64 [R1+0xc70], R22 ;  /* 0x000c701601007387 */ /* 0x0005e60000100a00 */
[C---:B------:R-:W-:Y:S01]  /*20aa0*/  IMAD.WIDE R18, R251.reuse, 0x4, R18 ;  /* 0x00000004fb127825 */ /* 0x040fe200078e0212 */
[----:B------:R3:W-:Y:S03]  /*20ab0*/  STL.64 [R1+0xc78], R4 ;  /* 0x000c780401007387 */ /* 0x0007e60000100a00 */
[C---:B-1----:R-:W-:Y:S01]  /*20ac0*/  IMAD.WIDE R2, R251.reuse, 0x4, R42 ;  /* 0x00000004fb027825 */ /* 0x042fe200078e022a */
[----:B------:R1:W-:Y:S03]  /*20ad0*/  LDGSTS.E [R6+-0x4dff8], desc[UR18][R18.64], P6 ;  /* 0xb200800012067fae */ /* 0x0003e6000b121852 */
[C---:B--2---:R-:W-:Y:S01]  /*20ae0*/  IMAD.WIDE R22, R251.reuse, 0x4, R32 ;  /* 0x00000004fb167825 */ /* 0x044fe200078e0220 */
[----:B------:R2:W-:Y:S03]  /*20af0*/  STL.64 [R1+0xc80], R2 ;  /* 0x000c800201007387 */ /* 0x0005e60000100a00 */
[C---:B---3--:R-:W-:Y:S01]  /*20b00*/  IMAD.WIDE R4, R251.reuse, 0x4, R30 ;  /* 0x00000004fb047825 */ /* 0x048fe200078e021e */
[----:B------:R-:W-:Y:S03]  /*20b10*/  STL.64 [R1+0xc88], R22 ;  /* 0x000c881601007387 */ /* 0x000fe60000100a00 */
[C---:B-1----:R-:W-:Y:S01]  /*20b20*/  IMAD.WIDE R18, R251.reuse, 0x4, R18 ;  /* 0x00000004fb127825 */ /* 0x042fe200078e0212 */
[----:B------:R1:W-:Y:S03]  /*20b30*/  STL.64 [R1+0xc90], R4 ;  /* 0x000c900401007387 */ /* 0x0003e60000100a00 */
[----:B--2---:R-:W-:-:S05]  /*20b40*/  IMAD.WIDE R2, R251, 0x4, R20 ;  /* 0x00000004fb027825 */ /* 0x004fca00078e0214 */
[----:B------:R2:W-:Y:S01]  /*20b50*/  STL.64 [R1+0xc98], R2 ;  /* 0x000c980201007387 */ /* 0x0005e20000100a00 */
[----:B-1----:R-:W-:-:S03]  /*20b60*/  IMAD.WIDE R4, R251, 0x4, R64 ;  /* 0x00000004fb047825 */ /* 0x002fc600078e0240 */
[----:B------:R1:W-:Y:S04]  /*20b70*/  STL.64 [R1+0xca0], R18 ;  /* 0x000ca01201007387 */ /* 0x0003e80000100a00 */
[----:B------:R3:W-:Y:S01]  /*20b80*/  STL.64 [R1+0xca8], R4 ;  /* 0x000ca80401007387 */ /* 0x0007e20000100a00 */
[----:B--2---:R-:W-:-:S04]  /*20b90*/  IMAD.WIDE R2, R251, 0x4, R66 ;  /* 0x00000004fb027825 */ /* 0x004fc800078e0242 */
[C---:B-1----:R-:W-:Y:S01]  /*20ba0*/  IMAD.WIDE R18, R251.reuse, 0x4, R78 ;  /* 0x00000004fb127825 */ /* 0x042fe200078e024e */
        /* <DEDUP_REMOVED lines=17> */
[----:B------:R-:W-:-:S04]  /*20cc0*/  IMAD.WIDE R44, R251, 0x4, R44 ;  /* 0x00000004fb2c7825 */ /* 0x000fc800078e022c */
        /* <DEDUP_REMOVED lines=8> */
[----:B------:R-:W-:Y:S03]  /*20d50*/  STL.64 [R1+0xd18], R20 ;  /* 0x000d181401007387 */ /* 0x000fe60000100a00 */
[C---:B--2---:R-:W-:Y:S01]  /*20d60*/  IMAD.WIDE R18, R251.reuse, 0x4, R44 ;  /* 0x00000004fb127825 */ /* 0x044fe200078e022c */
[----:B------:R-:W-:Y:S03]  /*20d70*/  STL.64 [R1+0xd10], R2 ;  /* 0x000d100201007387 */ /* 0x000fe60000100a00 */
[C---:B---3--:R-:W-:Y:S01]  /*20d80*/  IMAD.WIDE R4, R251.reuse, 0x4, R68 ;  /* 0x00000004fb047825 */ /* 0x048fe200078e0244 */
[----:B------:R1:W-:Y:S04]  /*20d90*/  STL.64 [R1+0xd20], R18 ;  /* 0x000d201201007387 */ /* 0x0003e80000100a00 */
[----:B------:R2:W-:Y:S01]  /*20da0*/  STL.64 [R1+0xef0], R2 ;  /* 0x000ef00201007387 */ /* 0x0005e20000100a00 */
[----:B------:R-:W-:-:S03]  /*20db0*/  IMAD.WIDE R246, R251, 0x4, R84 ;  /* 0x00000004fbf67825 */ /* 0x000fc600078e0254 */
[----:B------:R3:W-:Y:S01]  /*20dc0*/  STL.64 [R1+0xd28], R4 ;  /* 0x000d280401007387 */ /* 0x0007e20000100a00 */
[----:B-1----:R-:W-:-:S04]  /*20dd0*/  IMAD.WIDE R18, R251, 0x4, R86 ;  /* 0x00000004fb127825 */ /* 0x002fc800078e0256 */
[----:B--2---:R-:W-:-:S04]  /*20de0*/  IMAD.WIDE R2, R251, 0x4, R70 ;  /* 0x00000004fb027825 */ /* 0x004fc800078e0246 */
[C---:B---3--:R-:W-:Y:S01]  /*20df0*/  IMAD.WIDE R4, R251.reuse, 0x4, R100 ;  /* 0x00000004fb047825 */ /* 0x048fe200078e0264 */
[----:B------:R1:W-:Y:S04]  /*20e00*/  STL.64 [R1+0xd30], R2 ;  /* 0x000d300201007387 */ /* 0x0003e80000100a00 */
[----:B------:R2:W-:Y:S04]  /*20e10*/  STL.64 [R1+0xd40], R18 ;  /* 0x000d401201007387 */ /* 0x0005e80000100a00 */
[----:B------:R-:W-:Y:S01]  /*20e20*/  STL.64 [R1+0xd38], R246 ;  /* 0x000d38f601007387 */ /* 0x000fe20000100a00 */
[----:B-1----:R-:W-:-:S03]  /*20e30*/  IMAD.WIDE R2, R251, 0x4, R102 ;  /* 0x00000004fb027825 */ /* 0x002fc600078e0266 */
[----:B------:R1:W-:Y:S04]  /*20e40*/  STL.64 [R1+0xd48], R4 ;  /* 0x000d480401007387 */ /* 0x0003e80000100a00 */
[----:B------:R-:W-:Y:S01]  /*20e50*/  STL.64 [R1+0xf40], R246 ;  /* 0x000f40f601007387 */ /* 0x000fe20000100a00 */
[----:B--2---:R-:W-:-:S03]  /*20e60*/  IMAD.WIDE R18, R251, 0x4, R136 ;  /* 0x00000004fb127825 */ /* 0x004fc600078e0288 */
[----:B------:R2:W-:Y:S01]  /*20e70*/  STL.64 [R1+0xd50], R2 ;  /* 0x000d500201007387 */ /* 0x0005e20000100a00 */
[----:B------:R-:W-:-:S04]  /*20e80*/  IMAD.WIDE R248, R251, 0x4, R122 ;  /* 0x00000004fbf87825 */ /* 0x000fc800078e027a */
[----:B-1----:R-:W-:-:S04]  /*20e90*/  IMAD.WIDE R4, R251, 0x4, R138 ;  /* 0x00000004fb047825 */ /* 0x002fc800078e028a */
[----:B--2---:R-:W-:-:S05]  /*20ea0*/  IMAD.WIDE R2, R251, 0x4, R120 ;  /* 0x00000004fb027825 */ /* 0x004fca00078e0278 */
[----:B------:R1:W-:Y:S04]  /*20eb0*/  STL.64 [R1+0xd58], R2 ;  /* 0x000d580201007387 */ /* 0x0003e80000100a00 */
[----:B------:R2:W-:Y:S04]  /*20ec0*/  STL.64 [R1+0xd68], R18 ;  /* 0x000d681201007387 */ /* 0x0005e80000100a00 */
[----:B------:R-:W-:Y:S01]  /*20ed0*/  STL.64 [R1+0xd60], R248 ;  /* 0x000d60f801007387 */ /* 0x000fe20000100a00 */
[----:B-1----:R-:W-:-:S03]  /*20ee0*/  IMAD.WIDE R2, R251, 0x4, R40 ;  /* 0x00000004fb027825 */ /* 0x002fc600078e0228 */
[----:B------:R1:W-:Y:S01]  /*20ef0*/  STL.64 [R1+0xd70], R4 ;  /* 0x000d700401007387 */ /* 0x0003e20000100a00 */
[----:B--2---:R-:W-:-:S03]  /*20f00*/  IMAD.WIDE R18, R251, 0x4, R38 ;  /* 0x00000004fb127825 */ /* 0x004fc600078e0226 */
[----:B------:R-:W-:Y:S01]  /*20f10*/  STL.64 [R1+0xf28], R248 ;  /* 0x000f28f801007387 */ /* 0x000fe20000100a00 */
[----:B------:R-:W-:-:S03]  /*20f20*/  IMAD.WIDE R16, R251, 0x4, R16 ;  /* 0x00000004fb107825 */ /* 0x000fc600078e0210 */
[----:B------:R2:W-:Y:S01]  /*20f30*/  STL.64 [R1+0xd78], R2 ;  /* 0x000d780201007387 */ /* 0x0005e20000100a00 */
[----:B-1----:R-:W-:-:S03]  /*20f40*/  IMAD.WIDE R4, R251, 0x4, R26 ;  /* 0x00000004fb047825 */ /* 0x002fc600078e021a */
[----:B------:R-:W-:Y:S01]  /*20f50*/  STL.64 [R1+0xd80], R18 ;  /* 0x000d801201007387 */ /* 0x000fe20000100a00 */
[----:B--2---:R-:W-:-:S05]  /*20f60*/  IMAD.WIDE R2, R251, 0x4, R28 ;  /* 0x00000004fb027825 */ /* 0x004fca00078e021c */
[----:B------:R1:W-:Y:S04]  /*20f70*/  STL.64 [R1+0xd88], R2 ;  /* 0x000d880201007387 */ /* 0x0003e80000100a00 */
[----:B------:R2:W-:Y:S04]  /*20f80*/  STL.64 [R1+0xd90], R4 ;  /* 0x000d900401007387 */ /* 0x0005e80000100a00 */
[----:B------:R-:W3:Y:S01]  /*20f90*/  LDL.LU.64 R152, [R1+0xc00] ;  /* 0x000c000001987983 */ /* 0x000ee20000300a00 */
[----:B-1----:R-:W-:-:S03]  /*20fa0*/  IMAD.WIDE R2, R251, 0x4, R16 ;  /* 0x00000004fb027825 */ /* 0x002fc600078e0210 */
[----:B------:R-:W4:Y:S04]  /*20fb0*/  LDL.LU.64 R158, [R1+0xbf8] ;  /* 0x000bf800019e7983 */ /* 0x000f280000300a00 */
[----:B------:R1:W-:Y:S04]  /*20fc0*/  STL.64 [R1+0xd98], R2 ;  /* 0x000d980201007387 */ /* 0x0003e80000100a00 */
[----:B------:R-:W4:Y:S04]  /*20fd0*/  LDL.LU.64 R194, [R1+0xbf0] ;  /* 0x000bf00001c27983 */ /* 0x000f280000300a00 */
[----:B------:R-:W4:Y:S01]  /*20fe0*/  LDL.LU.64 R236, [R1+0xbe8] ;  /* 0x000be80001ec7983 */ /* 0x000f220000300a00 */
[----:B------:R-:W-:-:S02]  /*20ff0*/  SEL R142, RZ, 0x4, P3 ;  /* 0x00000004ff8e7807 */ /* 0x000fc40001800000 */
[----:B------:R-:W-:Y:S02]  /*21000*/  ISETP.GE.AND P3, PT, R223, UR5, PT ;  /* 0x00000005df007c0c */ /* 0x000fe4000bf66270 */
[----:B------:R-:W2:Y:S01]  /*21010*/  S2R R223, SR_TID.X ;  /* 0x0000000000df7919 */ /* 0x000ea20000002100 */
[----:B------:R-:W-:Y:S02]  /*21020*/  SEL R12, RZ, 0x4, P0 ;  /* 0x00000004ff0c7807 */ /* 0x000fe40000000000 */
[----:B------:R-:W-:Y:S02]  /*21030*/  ISETP.GE.AND P0, PT, R222, UR5, PT ;  /* 0x00000005de007c0c */ /* 0x000fe4000bf06270 */
[----:B------:R-:W-:Y:S02]  /*21040*/  SEL R12, R12, RZ, P5 ;  /* 0x000000ff0c0c7207 */ /* 0x000fe40002800000 */
[----:B------:R-:W-:Y:S02]  /*21050*/  SEL R222, RZ, 0x4, P0 ;  /* 0x00000004ffde7807 */ /* 0x000fe40000000000 */
[----:B------:R-:W-:-:S02]  /*21060*/  ISETP.NE.U32.AND P0, PT, R12, RZ, PT ;  /* 0x000000ff0c00720c */ /* 0x000fc40003f05070 */
[----:B------:R-:W-:Y:S02]  /*21070*/  SEL R12, R222, RZ, P5 ;  /* 0x000000ffde0c7207 */ /* 0x000fe40002800000 */
[----:B------:R-:W-:Y:S02]  /*21080*/  SEL R143, RZ, 0x4, P3 ;  /* 0x00000004ff8f7807 */ /* 0x000fe40001800000 */
[----:B--2---:R-:W-:Y:S01]  /*21090*/  SHF.R.U32.HI R231, RZ, 0x6, R223 ;  /* 0x00000006ffe77819 */ /* 0x004fe200000116df */
[----:B------:R-:W2:Y:S01]  /*210a0*/  S2R R230, SR_TID.X ;  /* 0x0000000000e67919 */ /* 0x000ea20000002100 */
[----:B------:R-:W1:Y:S02]  /*210b0*/  LDC R223, c[0x0][0x230] ;  /* 0x00008c00ffdf7b82 */ /* 0x000e640000000800 */
[----:B------:R-:W-:-:S03]  /*210c0*/  SGXT.U32 R231, R231, 0x1 ;  /* 0x00000001e7e7781a */ /* 0x000fc60000000000 */
[----:B------:R-:W-:Y:S01]  /*210d0*/  LDGSTS.E [R6+-0x4c000], desc[UR18][R46.64], P0 ;  /* 0xb40000002e067fae */ /* 0x000fe20008121852 */
[----:B------:R-:W-:Y:S02]  /*210e0*/  ISETP.NE.U32.AND P2, PT, R12, RZ, PT ;  /* 0x000000ff0c00720c */ /* 0x000fe40003f45070 */
[----:B------:R-:W-:Y:S02]  /*210f0*/  LOP3.LUT R231, R231, 0x2, RZ, 0xfc, !PT ;  /* 0x00000002e7e77812 */ /* 0x000fe400078efcff */
[----:B------:R-:W-:Y:S02]  /*21100*/  SEL R142, R142, RZ, P5 ;  /* 0x000000ff8e8e7207 */ /* 0x000fe40002800000 */
[----:B------:R-:W-:Y:S02]  /*21110*/  SEL R12, R143, RZ, P5 ;  /* 0x000000ff8f0c7207 */ /* 0x000fe40002800000 */
[----:B------:R-:W-:Y:S01]  /*21120*/  ISETP.GE.AND P5, PT, R231, UR4, PT ;  /* 0x00000004e7007c0c */ /* 0x000fe2000bfa6270 */
[----:B-1----:R-:W-:-:S02]  /*21130*/  VIADD R231, R223, 0x7f ;  /* 0x0000007fdfe77836 */ /* 0x002fc40000000000 */
[----:B------:R-:W1:Y:S01]  /*21140*/  S2R R223, SR_TID.X ;  /* 0x0000000000df7919 */ /* 0x000e620000002100 */
[----:B------:R-:W-:Y:S02]  /*21150*/  ISETP.NE.U32.AND P6, PT, R12, RZ, PT ;  /* 0x000000ff0c00720c */ /* 0x000fe40003fc5070 */
[----:B------:R-:W-:Y:S02]  /*21160*/  SEL R12, RZ, 0x4, P5 ;  /* 0x00000004ff0c7807 */ /* 0x000fe40002800000 */
[----:B------:R-:W-:Y:S01]  /*21170*/  ISETP.NE.U32.AND P3, PT, R142, RZ, PT ;  /* 0x000000ff8e00720c */ /* 0x000fe20003f65070 */
[----:B------:R-:W-:-:S12]  /*21180*/  IMAD.WIDE R14, R251, 0x4, R14 ;  /* 0x00000004fb0e7825 */ /* 0x000fd800078e020e */
[----:B------:R-:W-:Y:S04]  /*21190*/  LDGSTS.E [R6+-0x4bff8], desc[UR18][R44.64], P3 ;  /* 0xb40080002c067fae */ /* 0x000fe80009921852 */
[----:B------:R4:W-:Y:S01]  /*211a0*/  LDGSTS.E [R6+-0x4a000], desc[UR18][R16.64], P2 ;  /* 0xb600000010067fae */ /* 0x0009e20009121852 */
[----:B-1----:R-:W-:Y:S01]  /*211b0*/  SHF.R.U32.HI R223, RZ, 0x6, R223 ;  /* 0x00000006ffdf7819 */ /* 0x002fe200000116df */
[----:B------:R-:W-:Y:S02]  /*211c0*/  IMAD.WIDE R4, R251, 0x4, R14 ;  /* 0x00000004fb047825 */ /* 0x000fe400078e020e */
[----:B------:R-:W4:Y:S01]  /*211d0*/  LDL.LU.64 R16, [R1+0xbe0] ;  /* 0x000be00001107983 */ /* 0x000f220000300a00 */
[----:B------:R-:W-:-:S03]  /*211e0*/  SGXT.U32 R223, R223, 0x1 ;  /* 0x00000001dfdf781a */ /* 0x000fc60000000000 */
[----:B------:R-:W4:Y:S01]  /*211f0*/  LDL.LU.64 R248, [R1+0xbd8] ;  /* 0x000bd80001f87983 */ /* 0x000f220000300a00 */
[----:B------:R-:W-:-:S03]  /*21200*/  LOP3.LUT R223, R223, 0x20, RZ, 0xfc, !PT ;  /* 0x00000020dfdf7812 */ /* 0x000fc600078efcff */
[----:B------:R-:W4:Y:S01]  /*21210*/  LDL.LU.64 R246, [R1+0xbd0] ;  /* 0x000bd00001f67983 */ /* 0x000f220000300a00 */
[----:B------:R-:W-:Y:S02]  /*21220*/  ISETP.GE.AND P5, PT, R223, UR4, PT ;  /* 0x00000004df007c0c */ /* 0x000fe4000bfa6270 */
[----:B------:R-:W1:Y:S01]  /*21230*/  S2R R223, SR_TID.X ;  /* 0x0000000000df7919 */ /* 0x000e620000002100 */
[----:B------:R-:W4:Y:S04]  /*21240*/  LDL.LU.64 R2, [R1+0xbc8] ;  /* 0x000bc80001027983 */ /* 0x000f280000300a00 */
[----:B------:R-:W4:Y:S04]  /*21250*/  LDL.LU.64 R18, [R1+0xbc0] ;  /* 0x000bc00001127983 */ /* 0x000f280000300a00 */
[----:B------:R-:W4:Y:S01]  /*21260*/  LDL.LU.64 R166, [R1+0xbb8] ;  /* 0x000bb80001a67983 */ /* 0x000f220000300a00 */
[----:B------:R-:W-:-:S02]  /*21270*/  SEL R142, RZ, 0x4, P4 ;  /* 0x00000004ff8e7807 */ /* 0x000fc40002000000 */
[----:B------:R-:W-:Y:S01]  /*21280*/  ISETP.GT.AND P4, PT, R231, 0x1ff, PT ;  /* 0x000001ffe700780c */ /* 0x000fe20003f84270 */
[----:B------:R1:W-:Y:S01]  /*21290*/  STL.64 [R1+0xda0], R4 ;  /* 0x000da00401007387 */ /* 0x0003e20000100a00 */
[--C-:B--2---:R-:W-:Y:S02]  /*212a0*/  SHF.R.U32.HI R231, RZ, 0x6, R230.reuse ;  /* 0x00000006ffe77819 */ /* 0x104fe400000116e6 */
[----:B------:R-:W-:Y:S01]  /*212b0*/  SHF.R.U32.HI R230, RZ, 0x6, R230 ;  /* 0x00000006ffe67819 */ /* 0x000fe200000116e6 */
[----:B------:R-:W2:Y:S01]  /*212c0*/  LDL.LU.64 R244, [R1+0xbb0] ;  /* 0x000bb00001f47983 */ /* 0x000ea20000300a00 */
[----:B------:R-:W-:-:S03]  /*212d0*/  SGXT.U32 R231, R231, 0x1 ;  /* 0x00000001e7e7781a */ /* 0x000fc60000000000 */
[----:B------:R2:W-:Y:S01]  /*212e0*/  LDGSTS.E [R6+-0x49ff8], desc[UR18][R14.64], P6 ;  /* 0xb60080000e067fae */ /* 0x0005e2000b121852 */
[----:B-1----:R-:W-:-:S03]  /*212f0*/  SHF.R.U32.HI R223, RZ, 0x6, R223 ;  /* 0x00000006ffdf7819 */ /* 0x002fc600000116df */
[----:B------:R-:W2:Y:S01]  /*21300*/  LDL.LU.64 R20, [R1+0xba8] ;  /* 0x000ba80001147983 */ /* 0x000ea20000300a00 */
[----:B------:R-:W-:-:S03]  /*21310*/  SGXT.U32 R223, R223, 0x1 ;  /* 0x00000001dfdf781a */ /* 0x000fc60000000000 */
[----:B------:R-:W2:Y:S01]  /*21320*/  LDL.LU.64 R22, [R1+0xba0] ;  /* 0x000ba00001167983 */ /* 0x000ea20000300a00 */
[----:B------:R-:W-:Y:S02]  /*21330*/  SGXT.U32 R230, R230, 0x1 ;  /* 0x00000001e6e6781a */ /* 0x000fe40000000000 */
[----:B------:R-:W-:Y:S01]  /*21340*/  LOP3.LUT R223, R223, 0x22, RZ, 0xfc, !PT ;  /* 0x00000022dfdf7812 */ /* 0x000fe200078efcff */
[----:B------:R-:W-:Y:S01]  /*21350*/  IMAD.WIDE R208, R13, 0x4, R208 ;  /* 0x000000040dd07825 */ /* 0x000fe200078e02d0 */
[----:B------:R-:W-:Y:S01]  /*21360*/  SEL R12, R12, RZ, P4 ;  /* 0x000000ff0c0c7207 */ /* 0x000fe20002000000 */
[----:B------:R-:W0:Y:S01]  /*21370*/  LDGDEPBAR ;  /* 0x00000000000079af */ /* 0x000e220000000000 */
[----:B------:R-:W-:Y:S02]  /*21380*/  ISETP.GE.AND P2, PT, R223, UR4, PT ;  /* 0x00000004df007c0c */ /* 0x000fe4000bf46270 */
[----:B------:R-:W-:Y:S01]  /*21390*/  LOP3.LUT R230, R230, 0x40, RZ, 0xfc, !PT ;  /* 0x00000040e6e67812 */ /* 0x000fe200078efcff */
[----:B------:R-:W2:Y:S01]  /*213a0*/  LDL.LU.64 R222, [R1+0xb98] ;  /* 0x000b980001de7983 */ /* 0x000ea20000300a00 */
[----:B------:R-:W-:-:S03]  /*213b0*/  LOP3.LUT R231, R231, 0x42, RZ, 0xfc, !PT ;  /* 0x00000042e7e77812 */ /* 0x000fc600078efcff */
[----:B------:R-:W2:Y:S01]  /*213c0*/  LDL.LU.64 R4, [R1+0xb90] ;  /* 0x000b900001047983 */ /* 0x000ea20000300a00 */
[----:B------:R-:W-:Y:S02]  /*213d0*/  ISETP.NE.U32.AND P3, PT, R12, RZ, PT ;  /* 0x000000ff0c00720c */ /* 0x000fe40003f65070 */
[----:B------:R-:W-:Y:S01]  /*213e0*/  SEL R12, RZ, 0x4, P5 ;  /* 0x00000004ff0c7807 */ /* 0x000fe20002800000 */
[----:B------:R-:W2:Y:S01]  /*213f0*/  LDL.LU.64 R226, [R1+0xb80] ;  /* 0x000b800001e27983 */ /* 0x000ea20000300a00 */
[----:B------:R-:W-:Y:S02]  /*21400*/  ISETP.GE.AND P5, PT, R230, UR4, PT ;  /* 0x00000004e6007c0c */ /* 0x000fe4000bfa6270 */
[----:B------:R-:W-:Y:S01]  /*21410*/  ISETP.GE.AND P6, PT, R231, UR4, PT ;  /* 0x00000004e7007c0c */ /* 0x000fe2000bfc6270 */
[----:B------:R-:W2:Y:S04]  /*21420*/  LDL.LU.64 R196, [R1+0xb78] ;  /* 0x000b780001c47983 */ /* 0x000ea80000300a00 */
[----:B------:R-:W2:Y:S04]  /*21430*/  LDL.LU.64 R212, [R1+0xb70] ;  /* 0x000b700001d47983 */ /* 0x000ea80000300a00 */
[----:B------:R-:W2:Y:S04]  /*21440*/  LDL.LU.64 R230, [R1+0xb68] ;  /* 0x000b680001e67983 */ /* 0x000ea80000300a00 */
[----:B------:R-:W2:Y:S01]  /*21450*/  LDL.LU.64 R192, [R1+0xb58] ;  /* 0x000b580001c07983 */ /* 0x000ea20000300a00 */
[----:B---3--:R-:W-:-:S04]  /*21460*/  IMAD.WIDE R152, R13, 0x4, R152 ;  /* 0x000000040d987825 */ /* 0x008fc800078e0298 */
[C---:B----4-:R-:W-:Y:S01]  /*21470*/  IMAD.WIDE R158, R13.reuse, 0x4, R158 ;  /* 0x000000040d9e7825 */ /* 0x050fe200078e029e */
[----:B------:R1:W-:Y:S03]  /*21480*/  STL.64 [R1+0x4c8], R152 ;  /* 0x0004c89801007387 */ /* 0x0003e60000100a00 */
[----:B------:R-:W-:-:S04]  /*21490*/  IMAD.WIDE R194, R13, 0x4, R194 ;  /* 0x000000040dc27825 */ /* 0x000fc800078e02c2 */
[C---:B------:R-:W-:Y:S01]  /*214a0*/  IMAD.WIDE R236, R13.reuse, 0x4, R236 ;  /* 0x000000040dec7825 */ /* 0x040fe200078e02ec */
[----:B-1----:R-:W3:Y:S04]  /*214b0*/  LDL.LU.64 R152, [R1+0x11a8] ;  /* 0x0011a80001987983 */ /* 0x002ee80000300a00 */
[----:B------:R1:W-:Y:S04]  /*214c0*/  STL.64 [R1+0x4c0], R158 ;  /* 0x0004c09e01007387 */ /* 0x0003e80000100a00 */
[----:B-1----:R-:W4:Y:S04]  /*214d0*/  LDL.LU.64 R158, [R1+0x11a0] ;  /* 0x0011a000019e7983 */ /* 0x002f280000300a00 */
[----:B------:R1:W-:Y:S04]  /*214e0*/  STL.64 [R1+0x4b8], R194 ;  /* 0x0004b8c201007387 */ /* 0x0003e80000100a00 */
[----:B-1----:R-:W3:Y:S04]  /*214f0*/  LDL.LU.64 R194, [R1+0x1198] ;  /* 0x0011980001c27983 */ /* 0x002ee80000300a00 */
[----:B------:R1:W-:Y:S04]  /*21500*/  STL.64 [R1+0x4b0], R236 ;  /* 0x0004b0ec01007387 */ /* 0x0003e80000100a00 */
[----:B-1----:R-:W4:Y:S01]  /*21510*/  LDL.LU.64 R236, [R1+0x1190] ;  /* 0x0011900001ec7983 */ /* 0x002f220000300a00 */
[----:B------:R-:W-:-:S04]  /*21520*/  IMAD.WIDE R16, R13, 0x4, R16 ;  /* 0x000000040d107825 */ /* 0x000fc800078e0210 */
[C---:B------:R-:W-:Y:S01]  /*21530*/  IMAD.WIDE R248, R13.reuse, 0x4, R248 ;  /* 0x000000040df87825 */ /* 0x040fe200078e02f8 */
[----:B------:R1:W-:Y:S04]  /*21540*/  STL.64 [R1+0x4a8], R16 ;  /* 0x0004a81001007387 */ /* 0x0003e80000100a00 */
[----:B------:R-:W-:Y:S01]  /*21550*/  STL.64 [R1+0x4a0], R248 ;  /* 0x0004a0f801007387 */ /* 0x000fe20000100a00 */
[----:B-1----:R-:W-:-:S04]  /*21560*/  IMAD.WIDE R16, R13, 0x4, R246 ;  /* 0x000000040d107825 */ /* 0x002fc800078e02f6 */
[C---:B------:R-:W-:Y:S01]  /*21570*/  IMAD.WIDE R2, R13.reuse, 0x4, R2 ;  /* 0x000000040d027825 */ /* 0x040fe200078e0202 */
[----:B------:R1:W-:Y:S03]  /*21580*/  STL.64 [R1+0x498], R16 ;  /* 0x0004981001007387 */ /* 0x0003e60000100a00 */
[C---:B------:R-:W-:Y:S01]  /*21590*/  IMAD.WIDE R18, R13.reuse, 0x4, R18 ;  /* 0x000000040d127825 */ /* 0x040fe200078e0212 */
[----:B------:R1:W-:Y:S03]  /*215a0*/  STL.64 [R1+0x490], R2 ;  /* 0x0004900201007387 */ /* 0x0003e60000100a00 */
[C---:B-1----:R-:W-:Y:S01]  /*215b0*/  IMAD.WIDE R16, R13.reuse, 0x4, R166 ;  /* 0x000000040d107825 */ /* 0x042fe200078e02a6 */
[----:B------:R-:W3:Y:S04]  /*215c0*/  LDL.LU.64 R2, [R1+0xb40] ;  /* 0x000b400001027983 */ /* 0x000ee80000300a00 */
[----:B------:R1:W-:Y:S01]  /*215d0*/  STL.64 [R1+0x488], R18 ;  /* 0x0004881201007387 */ /* 0x0003e20000100a00 */
[----:B--2---:R-:W-:-:S03]  /*215e0*/  IMAD.WIDE R20, R13, 0x4, R20 ;  /* 0x000000040d147825 */ /* 0x004fc600078e0214 */
[----:B-1----:R-:W2:Y:S04]  /*215f0*/  LDL.LU.64 R18, [R1+0xb38] ;  /* 0x000b380001127983 */ /* 0x002ea80000300a00 */
[----:B------:R1:W-:Y:S04]  /*21600*/  STL.64 [R1+0x480], R16 ;  /* 0x0004801001007387 */ /* 0x0003e80000100a00 */
[----:B------:R-:W2:Y:S01]  /*21610*/  LDL.LU.64 R166, [R1+0xb30] ;  /* 0x000b300001a67983 */ /* 0x000ea20000300a00 */
[----:B-1----:R-:W-:-:S03]  /*21620*/  IMAD.WIDE R16, R13, 0x4, R244 ;  /* 0x000000040d107825 */ /* 0x002fc600078e02f4 */
[----:B------:R-:W2:Y:S04]  /*21630*/  LDL.LU.64 R244, [R1+0xb28] ;  /* 0x000b280001f47983 */ /* 0x000ea80000300a00 */
[----:B------:R1:W-:Y:S04]  /*21640*/  STL.64 [R1+0x478], R16 ;  /* 0x0004781001007387 */ /* 0x0003e80000100a00 */
[----:B------:R1:W-:Y:S02]  /*21650*/  STL.64 [R1+0x470], R20 ;  /* 0x0004701401007387 */ /* 0x0003e40000100a00 */
[----:B-1----:R-:W-:-:S04]  /*21660*/  IMAD.WIDE R16, R13, 0x4, R22 ;  /* 0x000000040d107825 */ /* 0x002fc800078e0216 */
[C---:B------:R-:W-:Y:S01]  /*21670*/  IMAD.WIDE R22, R13.reuse, 0x4, R222 ;  /* 0x000000040d167825 */ /* 0x040fe200078e02de */
[----:B------:R1:W-:Y:S03]  /*21680*/  STL.64 [R1+0x468], R16 ;  /* 0x0004681001007387 */ /* 0x0003e60000100a00 */
[C---:B------:R-:W-:Y:S01]  /*21690*/  IMAD.WIDE R20, R13.reuse, 0x4, R4 ;  /* 0x000000040d147825 */ /* 0x040fe200078e0204 */
[----:B------:R1:W-:Y:S03]  /*216a0*/  STL.64 [R1+0x460], R22 ;  /* 0x0004601601007387 */ /* 0x0003e60000100a00 */
[C---:B------:R-:W-:Y:S01]  /*216b0*/  IMAD.WIDE R4, R13.reuse, 0x4, R226 ;  /* 0x000000040d047825 */ /* 0x040fe200078e02e2 */
[----:B------:R1:W-:Y:S03]  /*216c0*/  STL.64 [R1+0x458], R20 ;  /* 0x0004581401007387 */ /* 0x0003e60000100a00 */
[----:B-1----:R-:W-:-:S02]  /*216d0*/  IMAD.WIDE R16, R13, 0x4, R164 ;  /* 0x000000040d107825 */ /* 0x002fc400078e02a4 */
[----:B------:R-:W2:Y:S02]  /*216e0*/  LDL.LU.64 R164, [R1+0xb20] ;  /* 0x000b200001a47983 */ /* 0x000ea40000300a00 */
[C---:B------:R-:W-:Y:S02]  /*216f0*/  IMAD.WIDE R196, R13.reuse, 0x4, R196 ;  /* 0x000000040dc47825 */ /* 0x040fe400078e02c4 */
[----:B------:R1:W-:Y:S02]  /*21700*/  STL.64 [R1+0x450], R16 ;  /* 0x0004501001007387 */ /* 0x0003e40000100a00 */
[C---:B------:R-:W-:Y:S02]  /*21710*/  IMAD.WIDE R22, R13.reuse, 0x4, R212 ;  /* 0x000000040d167825 */ /* 0x040fe400078e02d4 */
[----:B------:R-:W2:Y:S04]  /*21720*/  LDL.LU.64 R20, [R1+0xb18] ;  /* 0x000b180001147983 */ /* 0x000ea80000300a00 */
[----:B------:R1:W-:Y:S02]  /*21730*/  STL.64 [R1+0x448], R4 ;  /* 0x0004480401007387 */ /* 0x0003e40000100a00 */
[----:B-1----:R-:W-:-:S02]  /*21740*/  IMAD.WIDE R16, R13, 0x4, R230 ;  /* 0x000000040d107825 */ /* 0x002fc400078e02e6 */
[----:B------:R-:W2:Y:S04]  /*21750*/  LDL.LU.64 R4, [R1+0xb10] ;  /* 0x000b100001047983 */ /* 0x000ea80000300a00 */
[----:B------:R-:W-:Y:S04]  /*21760*/  STL.64 [R1+0x440], R196 ;  /* 0x000440c401007387 */ /* 0x000fe80000100a00 */
[----:B------:R-:W2:Y:S04]  /*21770*/  LDL.LU.64 R230, [R1+0xb00] ;  /* 0x000b000001e67983 */ /* 0x000ea80000300a00 */
[----:B------:R-:W-:Y:S04]  /*21780*/  STL.64 [R1+0x438], R22 ;  /* 0x0004381601007387 */ /* 0x000fe80000100a00 */
[----:B------:R1:W-:Y:S02]  /*21790*/  STL.64 [R1+0x430], R16 ;  /* 0x0004301001007387 */ /* 0x0003e40000100a00 */
[----:B-1----:R-:W-:-:S04]  /*217a0*/  IMAD.WIDE R16, R13, 0x4, R192 ;  /* 0x000000040d107825 */ /* 0x002fc800078e02c0 */
[C---:B----4-:R-:W-:Y:S02]  /*217b0*/  IMAD.WIDE R22, R13.reuse, 0x4, R236 ;  /* 0x000000040d167825 */ /* 0x050fe400078e02ec */
[----:B------:R-:W4:Y:S04]  /*217c0*/  LDL.LU.64 R236, [R1+0xaf8] ;  /* 0x000af80001ec7983 */ /* 0x000f280000300a00 */
[----:B------:R1:W-:Y:S04]  /*217d0*/  STL.64 [R1+0x428], R22 ;  /* 0x0004281601007387 */ /* 0x0003e80000100a00 */
[----:B------:R-:W4:Y:S04]  /*217e0*/  LDL.LU.64 R226, [R1+0xaf0] ;  /* 0x000af00001e27983 */ /* 0x000f280000300a00 */
[----:B------:R-:W4:Y:S04]  /*217f0*/  LDL.LU.64 R196, [R1+0xae8] ;  /* 0x000ae80001c47983 */ /* 0x000f280000300a00 */
[----:B------:R1:W-:Y:S04]  /*21800*/  STL.64 [R1+0x420], R16 ;  /* 0x0004201001007387 */ /* 0x0003e80000100a00 */
[----:B------:R-:W4:Y:S04]  /*21810*/  LDL.LU.64 R212, [R1+0xae0] ;  /* 0x000ae00001d47983 */ /* 0x000f280000300a00 */
[----:B------:R-:W4:Y:S01]  /*21820*/  LDL.LU.64 R192, [R1+0xad8] ;  /* 0x000ad80001c07983 */ /* 0x000f220000300a00 */
[----:B-1----:R-:W-:-:S03]  /*21830*/  IMAD.WIDE R22, R13, 0x4, R182 ;  /* 0x000000040d167825 */ /* 0x002fc600078e02b6 */
[----:B------:R-:W4:Y:S01]  /*21840*/  LDL.LU.64 R182, [R1+0xac0] ;  /* 0x000ac00001b67983 */ /* 0x000f220000300a00 */
[----:B------:R-:W-:-:S03]  /*21850*/  IMAD.WIDE R16, R13, 0x4, R228 ;  /* 0x000000040d107825 */ /* 0x000fc600078e02e4 */
[----:B------:R1:W-:Y:S04]  /*21860*/  STL.64 [R1+0x418], R22 ;  /* 0x0004181601007387 */ /* 0x0003e80000100a00 */
[----:B-1----:R-:W4:Y:S04]  /*21870*/  LDL.LU.64 R22, [R1+0xab8] ;  /* 0x000ab80001167983 */ /* 0x002f280000300a00 */
[----:B------:R1:W-:Y:S04]  /*21880*/  STL.64 [R1+0x410], R16 ;  /* 0x0004101001007387 */ /* 0x0003e80000100a00 */
[----:B------:R-:W4:Y:S04]  /*21890*/  LDL.LU.64 R222, [R1+0xab0] ;  /* 0x000ab00001de7983 */ /* 0x000f280000300a00 */
[----:B------:R-:W4:Y:S01]  /*218a0*/  LDL.LU.64 R228, [R1+0xaa8] ;  /* 0x000aa80001e47983 */ /* 0x000f220000300a00 */
[----:B---3--:R-:W-:-:S05]  /*218b0*/  IMAD.WIDE R246, R13, 0x4, R2 ;  /* 0x000000040df67825 */ /* 0x008fca00078e0202 */
[----:B------:R-:W-:Y:S01]  /*218c0*/  STL.64 [R1+0x408], R246 ;  /* 0x000408f601007387 */ /* 0x000fe20000100a00 */
[----:B--2---:R-:W-:-:S04]  /*218d0*/  IMAD.WIDE R2, R13, 0x4, R18 ;  /* 0x000000040d027825 */ /* 0x004fc800078e0212 */
[C---:B-1----:R-:W-:Y:S02]  /*218e0*/  IMAD.WIDE R16, R13.reuse, 0x4, R166 ;  /* 0x000000040d107825 */ /* 0x042fe400078e02a6 */
[----:B------:R-:W2:Y:S04]  /*218f0*/  LDL.LU.64 R166, [R1+0xaa0] ;  /* 0x000aa00001a67983 */ /* 0x000ea80000300a00 */
[----:B------:R1:W-:Y:S04]  /*21900*/  STL.64 [R1+0x400], R2 ;  /* 0x0004000201007387 */ /* 0x0003e80000100a00 */
[----:B------:R3:W-:Y:S01]  /*21910*/  STL.64 [R1+0x3f0], R16 ;  /* 0x0003f01001007387 */ /* 0x0007e20000100a00 */
[----:B-1----:R-:W-:-:S03]  /*21920*/  IMAD.WIDE R2, R13, 0x4, R244 ;  /* 0x000000040d027825 */ /* 0x002fc600078e02f4 */
[----:B---3--:R-:W3:Y:S04]  /*21930*/  LDL.LU.64 R16, [R1+0xa90] ;  /* 0x000a900001107983 */ /* 0x008ee80000300a00 */
[----:B------:R-:W3:Y:S04]  /*21940*/  LDL.LU.64 R248, [R1+0xa88] ;  /* 0x000a880001f87983 */ /* 0x000ee80000300a00 */
[----:B------:R1:W-:Y:S04]  /*21950*/  STL.64 [R1+0x3e8], R2 ;  /* 0x0003e80201007387 */ /* 0x0003e80000100a00 */
[----:B------:R-:W3:Y:S04]  /*21960*/  LDL.LU.64 R246, [R1+0xa80] ;  /* 0x000a800001f67983 */ /* 0x000ee80000300a00 */
[----:B-1----:R-:W3:Y:S01]  /*21970*/  LDL.LU.64 R2, [R1+0xa78] ;  /* 0x000a780001027983 */ /* 0x002ee20000300a00 */
[----:B------:R-:W-:-:S03]  /*21980*/  IMAD.WIDE R164, R13, 0x4, R164 ;  /* 0x000000040da47825 */ /* 0x000fc600078e02a4 */
[----:B------:R-:W3:Y:S04]  /*21990*/  LDL.LU.64 R18, [R1+0xa70] ;  /* 0x000a700001127983 */ /* 0x000ee80000300a00 */
[----:B------:R-:W3:Y:S01]  /*219a0*/  LDL.LU.64 R244, [R1+0xa68] ;  /* 0x000a680001f47983 */ /* 0x000ee20000300a00 */
[----:B------:R-:W-:-:S03]  /*219b0*/  IMAD.WIDE R20, R13, 0x4, R20 ;  /* 0x000000040d147825 */ /* 0x000fc600078e0214 */
[----:B------:R1:W-:Y:S04]  /*219c0*/  STL.64 [R1+0x3e0], R164 ;  /* 0x0003e0a401007387 */ /* 0x0003e80000100a00 */
[----:B-1----:R-:W3:Y:S01]  /*219d0*/  LDL.LU.64 R164, [R1+0x1188] ;  /* 0x0011880001a47983 */ /* 0x002ee20000300a00 */
[----:B------:R-:W-:-:S03]  /*219e0*/  IMAD.WIDE R4, R13, 0x4, R4 ;  /* 0x000000040d047825 */ /* 0x000fc600078e0204 */
[----:B------:R1:W-:Y:S01]  /*219f0*/  STL.64 [R1+0x3d8], R20 ;  /* 0x0003d81401007387 */ /* 0x0003e20000100a00 */
[----:B------:R-:W-:-:S03]  /*21a00*/  IMAD.WIDE R230, R13, 0x4, R230 ;  /* 0x000000040de67825 */ /* 0x000fc600078e02e6 */
[----:B-1----:R-:W3:Y:S04]  /*21a10*/  LDL.LU.64 R20, [R1+0xa58] ;  /* 0x000a580001147983 */ /* 0x002ee80000300a00 */
[----:B------:R1:W-:Y:S04]  /*21a20*/  STL.64 [R1+0x3d0], R4 ;  /* 0x0003d00401007387 */ /* 0x0003e80000100a00 */
[----:B-1----:R-:W3:Y:S04]  /*21a30*/  LDL.LU.64 R4, [R1+0xa50] ;  /* 0x000a500001047983 */ /* 0x002ee80000300a00 */
[----:B------:R1:W-:Y:S04]  /*21a40*/  STL.64 [R1+0x3c0], R208 ;  /* 0x0003c0d001007387 */ /* 0x0003e80000100a00 */
[----:B-1----:R-:W3:Y:S04]  /*21a50*/  LDL.LU.64 R208, [R1+0x1180] ;  /* 0x0011800001d07983 */ /* 0x002ee80000300a00 */
[----:B------:R1:W-:Y:S04]  /*21a60*/  STL.64 [R1+0x3b8], R230 ;  /* 0x0003b8e601007387 */ /* 0x0003e80000100a00 */
[----:B-1----:R-:W3:Y:S01]  /*21a70*/  LDL.LU.64 R230, [R1+0xa40] ;  /* 0x000a400001e67983 */ /* 0x002ee20000300a00 */
[----:B----4-:R-:W-:-:S05]  /*21a80*/  IMAD.WIDE R236, R13, 0x4, R236 ;  /* 0x000000040dec7825 */ /* 0x010fca00078e02ec */
[----:B------:R1:W-:Y:S01]  /*21a90*/  STL.64 [R1+0x3b0], R236 ;  /* 0x0003b0ec01007387 */ /* 0x0003e20000100a00 */
[----:B------:R-:W-:-:S04]  /*21aa0*/  IMAD.WIDE R226, R13, 0x4, R226 ;  /* 0x000000040de27825 */ /* 0x000fc800078e02e2 */
[C---:B------:R-:W-:Y:S01]  /*21ab0*/  IMAD.WIDE R196, R13.reuse, 0x4, R196 ;  /* 0x000000040dc47825 */ /* 0x040fe200078e02c4 */
[----:B-1----:R-:W4:Y:S03]  /*21ac0*/  LDL.LU.64 R236, [R1+0xa38] ;  /* 0x000a380001ec7983 */ /* 0x002f260000300a00 */
[C---:B------:R-:W-:Y:S01]  /*21ad0*/  IMAD.WIDE R212, R13.reuse, 0x4, R212 ;  /* 0x000000040dd47825 */ /* 0x040fe200078e02d4 */
[----:B------:R1:W-:Y:S03]  /*21ae0*/  STL.64 [R1+0x3a8], R226 ;  /* 0x0003a8e201007387 */ /* 0x0003e60000100a00 */
[C---:B------:R-:W-:Y:S01]  /*21af0*/  IMAD.WIDE R192, R13.reuse, 0x4, R192 ;  /* 0x000000040dc07825 */ /* 0x040fe200078e02c0 */
[----:B-1----:R-:W4:Y:S04]  /*21b00*/  LDL.LU.64 R226, [R1+0x1178] ;  /* 0x0011780001e27983 */ /* 0x002f280000300a00 */
[----:B------:R1:W-:Y:S04]  /*21b10*/  STL.64 [R1+0x3a0], R196 ;  /* 0x0003a0c401007387 */ /* 0x0003e80000100a00 */
[----:B-1----:R-:W4:Y:S04]  /*21b20*/  LDL.LU.64 R196, [R1+0x1170] ;  /* 0x0011700001c47983 */ /* 0x002f280000300a00 */
[----:B------:R1:W-:Y:S04]  /*21b30*/  STL.64 [R1+0x390], R212 ;  /* 0x000390d401007387 */ /* 0x0003e80000100a00 */
[----:B-1----:R-:W4:Y:S04]  /*21b40*/  LDL.LU.64 R212, [R1+0x1168] ;  /* 0x0011680001d47983 */ /* 0x002f280000300a00 */
[----:B------:R1:W-:Y:S04]  /*21b50*/  STL.64 [R1+0x388], R192 ;  /* 0x000388c001007387 */ /* 0x0003e80000100a00 */
[----:B-1----:R-:W3:Y:S01]  /*21b60*/  LDL.LU.64 R192, [R1+0x1160] ;  /* 0x0011600001c07983 */ /* 0x002ee20000300a00 */
[----:B------:R-:W-:-:S04]  /*21b70*/  IMAD.WIDE R214, R13, 0x4, R214 ;  /* 0x000000040dd67825 */ /* 0x000fc800078e02d6 */
[C---:B------:R-:W-:Y:S01]  /*21b80*/  IMAD.WIDE R198, R13.reuse, 0x4, R198 ;  /* 0x000000040dc67825 */ /* 0x040fe200078e02c6 */
[----:B------:R1:W-:Y:S03]  /*21b90*/  STL.64 [R1+0x380], R214 ;  /* 0x000380d601007387 */ /* 0x0003e60000100a00 */
[----:B------:R-:W-:-:S04]  /*21ba0*/  IMAD.WIDE R182, R13, 0x4, R182 ;  /* 0x000000040db67825 */ /* 0x000fc800078e02b6 */
[C---:B------:R-:W-:Y:S01]  /*21bb0*/  IMAD.WIDE R22, R13.reuse, 0x4, R22 ;  /* 0x000000040d167825 */ /* 0x040fe200078e0216 */
[----:B-1----:R-:W4:Y:S03]  /*21bc0*/  LDL.LU.64 R214, [R1+0x1158] ;  /* 0x0011580001d67983 */ /* 0x002f260000300a00 */
[C---:B------:R-:W-:Y:S01]  /*21bd0*/  IMAD.WIDE R222, R13.reuse, 0x4, R222 ;  /* 0x000000040dde7825 */ /* 0x040fe200078e02de */
[----:B------:R1:W-:Y:S03]  /*21be0*/  STL.64 [R1+0x378], R198 ;  /* 0x000378c601007387 */ /* 0x0003e60000100a00 */
[C---:B------:R-:W-:Y:S01]  /*21bf0*/  IMAD.WIDE R228, R13.reuse, 0x4, R228 ;  /* 0x000000040de47825 */ /* 0x040fe200078e02e4 */
[----:B-1----:R-:W4:Y:S03]  /*21c00*/  LDL.LU.64 R198, [R1+0x1150] ;  /* 0x0011500001c67983 */ /* 0x002f260000300a00 */
[C---:B--2---:R-:W-:Y:S01]  /*21c10*/  IMAD.WIDE R166, R13.reuse, 0x4, R166 ;  /* 0x000000040da67825 */ /* 0x044fe200078e02a6 */
[----:B------:R1:W-:Y:S04]  /*21c20*/  STL.64 [R1+0x370], R182 ;  /* 0x000370b601007387 */ /* 0x0003e80000100a00 */
[----:B-1----:R-:W2:Y:S04]  /*21c30*/  LDL.LU.64 R182, [R1+0x1148] ;  /* 0x0011480001b67983 */ /* 0x002ea80000300a00 */
[----:B------:R1:W-:Y:S04]  /*21c40*/  STL.64 [R1+0x360], R22 ;  /* 0x0003601601007387 */ /* 0x0003e80000100a00 */
[----:B-1----:R-:W2:Y:S04]  /*21c50*/  LDL.LU.64 R22, [R1+0xa30] ;  /* 0x000a300001167983 */ /* 0x002ea80000300a00 */
[----:B------:R1:W-:Y:S04]  /*21c60*/  STL.64 [R1+0x358], R222 ;  /* 0x000358de01007387 */ /* 0x0003e80000100a00 */
[----:B-1----:R-:W2:Y:S04]  /*21c70*/  LDL.LU.64 R222, [R1+0xa28] ;  /* 0x000a280001de7983 */ /* 0x002ea80000300a00 */
[----:B------:R1:W-:Y:S04]  /*21c80*/  STL.64 [R1+0x350], R228 ;  /* 0x000350e401007387 */ /* 0x0003e80000100a00 */
[----:B-1----:R-:W2:Y:S04]  /*21c90*/  LDL.LU.64 R228, [R1+0xa20] ;  /* 0x000a200001e47983 */ /* 0x002ea80000300a00 */
[----:B------:R1:W-:Y:S04]  /*21ca0*/  STL.64 [R1+0x348], R166 ;  /* 0x000348a601007387 */ /* 0x0003e80000100a00 */
[----:B-1----:R-:W2:Y:S01]  /*21cb0*/  LDL.LU.64 R166, [R1+0x1140] ;  /* 0x0011400001a67983 */ /* 0x002ea20000300a00 */
[----:B---3--:R-:W-:-:S05]  /*21cc0*/  IMAD.WIDE R192, R13, 0x4, R192 ;  /* 0x000000040dc07825 */ /* 0x008fca00078e02c0 */
[----:B------:R1:W-:Y:S04]  /*21cd0*/  STL.64 [R1+0x340], R192 ;  /* 0x000340c001007387 */ /* 0x0003e80000100a00 */
[----:B-1----:R-:W3:Y:S01]  /*21ce0*/  LDL.LU.64 R192, [R1+0x1138] ;  /* 0x0011380001c07983 */ /* 0x002ee20000300a00 */
[----:B------:R-:W-:-:S04]  /*21cf0*/  IMAD.WIDE R16, R13, 0x4, R16 ;  /* 0x000000040d107825 */ /* 0x000fc800078e0210 */
[C---:B------:R-:W-:Y:S01]  /*21d00*/  IMAD.WIDE R248, R13.reuse, 0x4, R248 ;  /* 0x000000040df87825 */ /* 0x040fe200078e02f8 */
[----:B------:R1:W-:Y:S03]  /*21d10*/  STL.64 [R1+0x330], R16 ;  /* 0x0003301001007387 */ /* 0x0003e60000100a00 */
[C---:B------:R-:W-:Y:S01]  /*21d20*/  IMAD.WIDE R2, R13.reuse, 0x4, R2 ;  /* 0x000000040d027825 */ /* 0x040fe200078e0202 */
[----:B------:R-:W-:Y:S03]  /*21d30*/  STL.64 [R1+0x328], R248 ;  /* 0x000328f801007387 */ /* 0x000fe60000100a00 */
[----:B------:R-:W-:-:S04]  /*21d40*/  IMAD.WIDE R18, R13, 0x4, R18 ;  /* 0x000000040d127825 */ /* 0x000fc800078e0212 */
[----:B-1----:R-:W-:-:S05]  /*21d50*/  IMAD.WIDE R16, R13, 0x4, R246 ;  /* 0x000000040d107825 */ /* 0x002fca00078e02f6 */
[----:B------:R1:W-:Y:S04]  /*21d60*/  STL.64 [R1+0x320], R16 ;  /* 0x0003201001007387 */ /* 0x0003e80000100a00 */
[----:B------:R-:W-:Y:S04]  /*21d70*/  STL.64 [R1+0x318], R2 ;  /* 0x0003180201007387 */ /* 0x000fe80000100a00 */
[----:B------:R-:W-:Y:S01]  /*21d80*/  STL.64 [R1+0x310], R18 ;  /* 0x0003101201007387 */ /* 0x000fe20000100a00 */
[----:B-1----:R-:W-:-:S03]  /*21d90*/  IMAD.WIDE R16, R13, 0x4, R244 ;  /* 0x000000040d107825 */ /* 0x002fc600078e02f4 */
[----:B------:R-:W2:Y:S04]  /*21da0*/  LDL.LU.64 R244, [R1+0xa00] ;  /* 0x000a000001f47983 */ /* 0x000ea80000300a00 */
[----:B------:R1:W-:Y:S01]  /*21db0*/  STL.64 [R1+0x300], R16 ;  /* 0x0003001001007387 */ /* 0x0003e20000100a00 */
[----:B------:R-:W-:Y:S01]  /*21dc0*/  SEL R14, RZ, 0x4, P2 ;  /* 0x00000004ff0e7807 */ /* 0x000fe20001000000 */
[----:B-1----:R-:W-:-:S03]  /*21dd0*/  IMAD.WIDE R16, R13, 0x4, R4 ;  /* 0x000000040d107825 */ /* 0x002fc600078e0204 */
[----:B------:R-:W-:Y:S01]  /*21de0*/  SEL R251, R14, RZ, P4 ;  /* 0x000000ff0efb7207 */ /* 0x000fe20002000000 */
[C---:B---3--:R-:W-:Y:S02]  /*21df0*/  IMAD.WIDE R2, R13.reuse, 0x4, R192 ;  /* 0x000000040d027825 */ /* 0x048fe400078e02c0 */
[----:B------:R-:W3:Y:S04]  /*21e00*/  LDL.LU.64 R192, [R1+0x9f8] ;  /* 0x0009f80001c07983 */ /* 0x000ee80000300a00 */
[----:B------:R1:W-:Y:S04]  /*21e10*/  STL.64 [R1+0x2f8], R2 ;  /* 0x0002f80201007387 */ /* 0x0003e80000100a00 */
[----:B------:R-:W3:Y:S01]  /*21e20*/  LDL.LU.64 R4, [R1+0x9f0] ;  /* 0x0009f00001047983 */ /* 0x000ee20000300a00 */
[----:B-1----:R-:W-:-:S05]  /*21e30*/  IMAD.WIDE R2, R13, 0x4, R20 ;  /* 0x000000040d027825 */ /* 0x002fca00078e0214 */
[----:B------:R1:W-:Y:S04]  /*21e40*/  STL.64 [R1+0x2f0], R2 ;  /* 0x0002f00201007387 */ /* 0x0003e80000100a00 */
[----:B------:R4:W-:Y:S01]  /*21e50*/  STL.64 [R1+0x2e8], R16 ;  /* 0x0002e81001007387 */ /* 0x0009e20000100a00 */
[----:B-1----:R-:W-:-:S03]  /*21e60*/  IMAD.WIDE R2, R13, 0x4, R242 ;  /* 0x000000040d027825 */ /* 0x002fc600078e02f2 */
[----:B------:R-:W3:Y:S01]  /*21e70*/  LDL.LU.64 R242, [R1+0x9e8] ;  /* 0x0009e80001f27983 */ /* 0x000ee20000300a00 */
[----:B----4-:R-:W-:-:S03]  /*21e80*/  IMAD.WIDE R16, R13, 0x4, R230 ;  /* 0x000000040d107825 */ /* 0x010fc600078e02e6 */
[----:B------:R1:W-:Y:S04]  /*21e90*/  STL.64 [R1+0x2e0], R2 ;  /* 0x0002e00201007387 */ /* 0x0003e80000100a00 */
[----:B------:R4:W-:Y:S01]  /*21ea0*/  STL.64 [R1+0x2d0], R16 ;  /* 0x0002d01001007387 */ /* 0x0009e20000100a00 */
[----:B-1----:R-:W-:-:S03]  /*21eb0*/  IMAD.WIDE R2, R13, 0x4, R236 ;  /* 0x000000040d027825 */ /* 0x002fc600078e02ec */
[----:B----4-:R-:W4:Y:S04]  /*21ec0*/  LDL.LU.64 R16, [R1+0x9d8] ;  /* 0x0009d80001107983 */ /* 0x010f280000300a00 */
[----:B------:R-:W4:Y:S04]  /*21ed0*/  LDL.LU.64 R248, [R1+0x9d0] ;  /* 0x0009d00001f87983 */ /* 0x000f280000300a00 */
[----:B------:R-:W-:Y:S04]  /*21ee0*/  STL.64 [R1+0x2c8], R2 ;  /* 0x0002c80201007387 */ /* 0x000fe80000100a00 */
[----:B------:R-:W4:Y:S04]  /*21ef0*/  LDL.LU.64 R246, [R1+0x9c8] ;  /* 0x0009c80001f67983 */ /* 0x000f280000300a00 */
[----:B------:R-:W4:Y:S04]  /*21f00*/  LDL.LU.64 R230, [R1+0x9c0] ;  /* 0x0009c00001e67983 */ /* 0x000f280000300a00 */
[----:B------:R-:W4:Y:S04]  /*21f10*/  LDL.LU.64 R236, [R1+0x9b8] ;  /* 0x0009b80001ec7983 */ /* 0x000f280000300a00 */
[----:B------:R-:W4:Y:S04]  /*21f20*/  LDL.LU.64 R14, [R1+0x9e0] ;  /* 0x0009e000010e7983 */ /* 0x000f280000300a00 */
[----:B------:R1:W-:Y:S04]  /*21f30*/  STL.64 [R1+0xf48], R250 ;  /* 0x000f48fa01007387 */ /* 0x0003e80000100a00 */
[----:B-1----:R-:W4:Y:S01]  /*21f40*/  LDL.LU.64 R250, [R1+0xa08] ;  /* 0x000a080001fa7983 */ /* 0x002f220000300a00 */
[----:B--2---:R-:W-:-:S04]  /*21f50*/  IMAD.WIDE R20, R13, 0x4, R22 ;  /* 0x000000040d147825 */ /* 0x004fc800078e0216 */
[C---:B------:R-:W-:Y:S01]  /*21f60*/  IMAD.WIDE R2, R13.reuse, 0x4, R222 ;  /* 0x000000040d027825 */ /* 0x040fe200078e02de */
[----:B------:R1:W-:Y:S03]  /*21f70*/  STL.64 [R1+0x2c0], R20 ;  /* 0x0002c01401007387 */ /* 0x0003e60000100a00 */
[C---:B------:R-:W-:Y:S02]  /*21f80*/  IMAD.WIDE R18, R13.reuse, 0x4, R228 ;  /* 0x000000040d127825 */ /* 0x040fe400078e02e4 */
[----:B------:R-:W2:Y:S04]  /*21f90*/  LDL.LU.64 R228, [R1+0x9b0] ;  /* 0x0009b00001e47983 */ /* 0x000ea80000300a00 */
[----:B------:R1:W-:Y:S02]  /*21fa0*/  STL.64 [R1+0x2b8], R2 ;  /* 0x0002b80201007387 */ /* 0x0003e40000100a00 */
[----:B-1----:R-:W-:-:S02]  /*21fb0*/  IMAD.WIDE R20, R13, 0x4, R212 ;  /* 0x000000040d147825 */ /* 0x002fc400078e02d4 */
[----:B------:R-:W2:Y:S04]  /*21fc0*/  LDL.LU.64 R2, [R1+0x9a8] ;  /* 0x0009a80001027983 */ /* 0x000ea80000300a00 */
[----:B------:R1:W-:Y:S04]  /*21fd0*/  STL.64 [R1+0x2b0], R18 ;  /* 0x0002b01201007387 */ /* 0x0003e80000100a00 */
[----:B------:R-:W2:Y:S01]  /*21fe0*/  LDL.LU.64 R212, [R1+0x9a0] ;  /* 0x0009a00001d47983 */ /* 0x000ea20000300a00 */
[----:B------:R-:W-:-:S03]  /*21ff0*/  IMAD.WIDE R160, R13, 0x4, R160 ;  /* 0x000000040da07825 */ /* 0x000fc600078e02a0 */
[----:B-1----:R-:W2:Y:S04]  /*22000*/  LDL.LU.64 R18, [R1+0x998] ;  /* 0x0009980001127983 */ /* 0x002ea80000300a00 */
[----:B------:R1:W-:Y:S01]  /*22010*/  STL.64 [R1+0x2a0], R20 ;  /* 0x0002a01401007387 */ /* 0x0003e20000100a00 */
[----:B------:R-:W-:-:S03]  /*22020*/  IMAD.WIDE R244, R13, 0x4, R244 ;  /* 0x000000040df47825 */ /* 0x000fc600078e02f4 */
[----:B-1----:R-:W2:Y:S04]  /*22030*/  LDL.LU.64 R20, [R1+0x990] ;  /* 0x0009900001147983 */ /* 0x002ea80000300a00 */
[----:B------:R-:W2:Y:S04]  /*22040*/  LDL.LU.64 R22, [R1+0x988] ;  /* 0x0009880001167983 */ /* 0x000ea80000300a00 */
[----:B------:R-:W2:Y:S04]  /*22050*/  LDL.LU.64 R222, [R1+0x980] ;  /* 0x0009800001de7983 */ /* 0x000ea80000300a00 */
[----:B------:R1:W-:Y:S04]  /*22060*/  STL.64 [R1+0x298], R160 ;  /* 0x000298a001007387 */ /* 0x0003e80000100a00 */
[----:B-1----:R-:W2:Y:S01]  /*22070*/  LDL.LU.64 R160, [R1+0x1130] ;  /* 0x0011300001a07983 */ /* 0x002ea20000300a00 */
[----:B---3--:R-:W-:-:S04]  /*22080*/  IMAD.WIDE R4, R13, 0x4, R4 ;  /* 0x000000040d047825 */ /* 0x008fc800078e0204 */
[----:B------:R-:W-:-:S04]  /*22090*/  IMAD.WIDE R242, R13, 0x4, R242 ;  /* 0x000000040df27825 */ /* 0x000fc800078e02f2 */
[----:B----4-:R-:W-:-:S05]  /*220a0*/  IMAD.WIDE R250, R13, 0x4, R250 ;  /* 0x000000040dfa7825 */ /* 0x010fca00078e02fa */
[----:B------:R1:W-:Y:S02]  /*220b0*/  STL.64 [R1+0x290], R250 ;  /* 0x000290fa01007387 */ /* 0x0003e40000100a00 */
[C---:B-1----:R-:W-:Y:S02]  /*220c0*/  IMAD.WIDE R250, R13.reuse, 0x4, R192 ;  /* 0x000000040dfa7825 */ /* 0x042fe400078e02c0 */
[----:B------:R-:W3:Y:S04]  /*220d0*/  LDL.LU.64 R192, [R1+0x978] ;  /* 0x0009780001c07983 */ /* 0x000ee80000300a00 */
        /* <DEDUP_REMOVED lines=11> */
[C---:B------:R-:W-:Y:S01]  /*22190*/  IMAD.WIDE R246, R13.reuse, 0x4, R246 ;  /* 0x000000040df67825 */ /* 0x040fe200078e02f6 */
[----:B------:R2:W-:Y:S03]  /*221a0*/  STL.64 [R1+0x258], R16 ;  /* 0x0002581001007387 */ /* 0x0005e60000100a00 */
[----:B-1----:R-:W-:-:S04]  /*221b0*/  IMAD.WIDE R14, R13, 0x4, R248 ;  /* 0x000000040d0e7825 */ /* 0x002fc800078e02f8 */
[C---:B--2---:R-:W-:Y:S01]  /*221c0*/  IMAD.WIDE R16, R13.reuse, 0x4, R230 ;  /* 0x000000040d107825 */ /* 0x044fe200078e02e6 */
[----:B------:R1:W-:Y:S04]  /*221d0*/  STL.64 [R1+0x250], R14 ;  /* 0x0002500e01007387 */ /* 0x0003e80000100a00 */
[----:B------:R-:W-:Y:S01]  /*221e0*/  STL.64 [R1+0x240], R246 ;  /* 0x000240f601007387 */ /* 0x000fe20000100a00 */
[----:B------:R-:W-:-:S03]  /*221f0*/  IMAD.WIDE R228, R13, 0x4, R228 ;  /* 0x000000040de47825 */ /* 0x000fc600078e02e4 */
[----:B------:R-:W2:Y:S01]  /*22200*/  LDL.LU.64 R230, [R1+0x940] ;  /* 0x0009400001e67983 */ /* 0x000ea20000300a00 */
[----:B-1----:R-:W-:-:S03]  /*22210*/  IMAD.WIDE R14, R13, 0x4, R236 ;  /* 0x000000040d0e7825 */ /* 0x002fc600078e02ec */
[----:B------:R-:W-:Y:S04]  /*22220*/  STL.64 [R1+0x238], R16 ;  /* 0x0002381001007387 */ /* 0x000fe80000100a00 */
[----:B------:R-:W2:Y:S01]  /*22230*/  LDL.LU.64 R236, [R1+0x938] ;  /* 0x0009380001ec7983 */ /* 0x000ea20000300a00 */
[----:B------:R-:W-:-:S03]  /*22240*/  IMAD.WIDE R2, R13, 0x4, R2 ;  /* 0x000000040d027825 */ /* 0x000fc600078e0202 */
[----:B------:R1:W-:Y:S01]  /*22250*/  STL.64 [R1+0x230], R14 ;  /* 0x0002300e01007387 */ /* 0x0003e20000100a00 */
[----:B------:R-:W-:-:S04]  /*22260*/  IMAD.WIDE R212, R13, 0x4, R212 ;  /* 0x000000040dd47825 */ /* 0x000fc800078e02d4 */
[C---:B------:R-:W-:Y:S01]  /*22270*/  IMAD.WIDE R18, R13.reuse, 0x4, R18 ;  /* 0x000000040d127825 */ /* 0x040fe200078e0212 */
[----:B-1----:R-:W2:Y:S04]  /*22280*/  LDL.LU.64 R14, [R1+0x930] ;  /* 0x00093000010e7983 */ /* 0x002ea80000300a00 */
[----:B------:R-:W2:Y:S04]  /*22290*/  LDL.LU.64 R16, [R1+0x928] ;  /* 0x0009280001107983 */ /* 0x000ea80000300a00 */
[----:B------:R-:W2:Y:S04]  /*222a0*/  LDL.LU.64 R248, [R1+0x920] ;  /* 0x0009200001f87983 */ /* 0x000ea80000300a00 */
[----:B------:R-:W2:Y:S04]  /*222b0*/  LDL.LU.64 R246, [R1+0x918] ;  /* 0x0009180001f67983 */ /* 0x000ea80000300a00 */
[----:B------:R1:W-:Y:S04]  /*222c0*/  STL.64 [R1+0x228], R228 ;  /* 0x000228e401007387 */ /* 0x0003e80000100a00 */
[----:B-1----:R-:W2:Y:S04]  /*222d0*/  LDL.LU.64 R228, [R1+0x1128] ;  /* 0x0011280001e47983 */ /* 0x002ea80000300a00 */
[----:B------:R1:W-:Y:S04]  /*222e0*/  STL.64 [R1+0x220], R2 ;  /* 0x0002200201007387 */ /* 0x0003e80000100a00 */
[----:B-1----:R-:W2:Y:S04]  /*222f0*/  LDL.LU.64 R2, [R1+0x910] ;  /* 0x0009100001027983 */ /* 0x002ea80000300a00 */
[----:B------:R1:W-:Y:S04]  /*22300*/  STL.64 [R1+0x210], R212 ;  /* 0x000210d401007387 */ /* 0x0003e80000100a00 */
[----:B-1----:R-:W2:Y:S04]  /*22310*/  LDL.LU.64 R212, [R1+0x1120] ;  /* 0x0011200001d47983 */ /* 0x002ea80000300a00 */
[----:B------:R1:W-:Y:S02]  /*22320*/  STL.64 [R1+0x208], R18 ;  /* 0x0002081201007387 */ /* 0x0003e40000100a00 */
[----:B-1----:R-:W-:-:S04]  /*22330*/  IMAD.WIDE R18, R13, 0x4, R20 ;  /* 0x000000040d127825 */ /* 0x002fc800078e0214 */
[C---:B------:R-:W-:Y:S01]  /*22340*/  IMAD.WIDE R20, R13.reuse, 0x4, R22 ;  /* 0x000000040d147825 */ /* 0x040fe200078e0216 */
[----:B------:R1:W-:Y:S03]  /*22350*/  STL.64 [R1+0x200], R18 ;  /* 0x0002001201007387 */ /* 0x0003e60000100a00 */
[C---:B------:R-:W-:Y:S01]  /*22360*/  IMAD.WIDE R22, R13.reuse, 0x4, R222 ;  /* 0x000000040d167825 */ /* 0x040fe200078e02de */
[----:B-1----:R-:W2:Y:S04]  /*22370*/  LDL.LU.64 R18, [R1+0x900] ;  /* 0x0009000001127983 */ /* 0x002ea80000300a00 */
[----:B------:R1:W-:Y:S04]  /*22380*/  STL.64 [R1+0x1f8], R20 ;  /* 0x0001f81401007387 */ /* 0x0003e80000100a00 */
[----:B-1----:R-:W2:Y:S04]  /*22390*/  LDL.LU.64 R20, [R1+0x8f8] ;  /* 0x0008f80001147983 */ /* 0x002ea80000300a00 */
[----:B------:R1:W-:Y:S04]  /*223a0*/  STL.64 [R1+0x1f0], R22 ;  /* 0x0001f01601007387 */ /* 0x0003e80000100a00 */
[----:B-1----:R-:W2:Y:S04]  /*223b0*/  LDL.LU.64 R22, [R1+0x8f0] ;  /* 0x0008f00001167983 */ /* 0x002ea80000300a00 */
[----:B------:R-:W2:Y:S01]  /*223c0*/  LDL.LU.64 R222, [R1+0x8e8] ;  /* 0x0008e80001de7983 */ /* 0x000ea20000300a00 */
[----:B---3--:R-:W-:-:S05]  /*223d0*/  IMAD.WIDE R192, R13, 0x4, R192 ;  /* 0x000000040dc07825 */ /* 0x008fca00078e02c0 */
[----:B------:R1:W-:Y:S01]  /*223e0*/  STL.64 [R1+0x1e0], R192 ;  /* 0x0001e0c001007387 */ /* 0x0003e20000100a00 */
[----:B----4-:R-:W-:-:S03]  /*223f0*/  IMAD.WIDE R244, R13, 0x4, R244 ;  /* 0x000000040df47825 */ /* 0x010fc600078e02f4 */
[----:B-1----:R-:W3:Y:S04]  /*22400*/  LDL.LU.64 R192, [R1+0x1118] ;  /* 0x0011180001c07983 */ /* 0x002ee80000300a00 */
[----:B------:R1:W-:Y:S01]  /*22410*/  STL.64 [R1+0x1d8], R244 ;  /* 0x0001d8f401007387 */ /* 0x0003e20000100a00 */
[----:B------:R-:W-:-:S03]  /*22420*/  IMAD.WIDE R250, R13, 0x4, R250 ;  /* 0x000000040dfa7825 */ /* 0x000fc600078e02fa */
[----:B-1----:R-:W4:Y:S04]  /*22430*/  LDL.LU.64 R244, [R1+0x8e0] ;  /* 0x0008e00001f47983 */ /* 0x002f280000300a00 */
[----:B------:R1:W-:Y:S02]  /*22440*/  STL.64 [R1+0x1d0], R250 ;  /* 0x0001d0fa01007387 */ /* 0x0003e40000100a00 */
[C---:B-1----:R-:W-:Y:S02]  /*22450*/  IMAD.WIDE R250, R13.reuse, 0x4, R4 ;  /* 0x000000040dfa7825 */ /* 0x042fe400078e0204 */
[----:B------:R-:W3:Y:S04]  /*22460*/  LDL.LU.64 R4, [R1+0x8d8] ;  /* 0x0008d80001047983 */ /* 0x000ee80000300a00 */
[----:B------:R1:W-:Y:S02]  /*22470*/  STL.64 [R1+0x1c8], R250 ;  /* 0x0001c8fa01007387 */ /* 0x0003e40000100a00 */
[----:B-1----:R-:W-:-:S04]  /*22480*/  IMAD.WIDE R250, R13, 0x4, R242 ;  /* 0x000000040dfa7825 */ /* 0x002fc800078e02f2 */
[C---:B------:R-:W-:Y:S01]  /*22490*/  IMAD.WIDE R242, R13.reuse, 0x4, R10 ;  /* 0x000000040df27825 */ /* 0x040fe200078e020a */
[----:B------:R1:W-:Y:S03]  /*224a0*/  STL.64 [R1+0x1c0], R250 ;  /* 0x0001c0fa01007387 */ /* 0x0003e60000100a00 */
[C---:B------:R-:W-:Y:S01]  /*224b0*/  IMAD.WIDE R10, R13.reuse, 0x4, R234 ;  /* 0x000000040d0a7825 */ /* 0x040fe200078e02ea */
[----:B-1----:R-:W3:Y:S04]  /*224c0*/  LDL.LU.64 R250, [R1+0x8c8] ;  /* 0x0008c80001fa7983 */ /* 0x002ee80000300a00 */
[----:B------:R1:W-:Y:S04]  /*224d0*/  STL.64 [R1+0x1b8], R242 ;  /* 0x0001b8f201007387 */ /* 0x0003e80000100a00 */
[----:B------:R-:W3:Y:S04]  /*224e0*/  LDL.LU.64 R234, [R1+0x8c0] ;  /* 0x0008c00001ea7983 */ /* 0x000ee80000300a00 */
[----:B------:R2:W-:Y:S04]  /*224f0*/  STL.64 [R1+0x1b0], R10 ;  /* 0x0001b00a01007387 */ /* 0x0005e80000100a00 */
[----:B-1----:R-:W3:Y:S04]  /*22500*/  LDL.LU.64 R242, [R1+0x8b8] ;  /* 0x0008b80001f27983 */ /* 0x002ee80000300a00 */
[----:B--2---:R-:W2:Y:S01]  /*22510*/  LDL.LU.64 R10, [R1+0x8b0] ;  /* 0x0008b000010a7983 */ /* 0x004ea20000300a00 */
[----:B------:R-:W-:-:S04]  /*22520*/  IMAD.WIDE R230, R13, 0x4, R230 ;  /* 0x000000040de67825 */ /* 0x000fc800078e02e6 */
[C---:B------:R-:W-:Y:S01]  /*22530*/  IMAD.WIDE R236, R13.reuse, 0x4, R236 ;  /* 0x000000040dec7825 */ /* 0x040fe200078e02ec */
[----:B------:R1:W-:Y:S03]  /*22540*/  STL.64 [R1+0x1a8], R230 ;  /* 0x0001a8e601007387 */ /* 0x0003e60000100a00 */
[C---:B------:R-:W-:Y:S01]  /*22550*/  IMAD.WIDE R14, R13.reuse, 0x4, R14 ;  /* 0x000000040d0e7825 */ /* 0x040fe200078e020e */
[----:B-1----:R-:W2:Y:S04]  /*22560*/  LDL.LU.64 R230, [R1+0x1110] ;  /* 0x0011100001e67983 */ /* 0x002ea80000300a00 */
[----:B------:R1:W-:Y:S01]  /*22570*/  STL.64 [R1+0x1a0], R236 ;  /* 0x0001a0ec01007387 */ /* 0x0003e20000100a00 */
[----:B------:R-:W-:-:S03]  /*22580*/  IMAD.WIDE R248, R13, 0x4, R248 ;  /* 0x000000040df87825 */ /* 0x000fc600078e02f8 */
[----:B-1----:R-:W2:Y:S04]  /*22590*/  LDL.LU.64 R236, [R1+0x1108] ;  /* 0x0011080001ec7983 */ /* 0x002ea80000300a00 */
[----:B------:R1:W-:Y:S02]  /*225a0*/  STL.64 [R1+0x198], R14 ;  /* 0x0001980e01007387 */ /* 0x0003e40000100a00 */
[----:B-1----:R-:W-:-:S04]  /*225b0*/  IMAD.WIDE R14, R13, 0x4, R16 ;  /* 0x000000040d0e7825 */ /* 0x002fc800078e0210 */
[C---:B------:R-:W-:Y:S01]  /*225c0*/  IMAD.WIDE R16, R13.reuse, 0x4, R246 ;  /* 0x000000040d107825 */ /* 0x040fe200078e02f6 */
[----:B------:R1:W-:Y:S04]  /*225d0*/  STL.64 [R1+0x190], R14 ;  /* 0x0001900e01007387 */ /* 0x0003e80000100a00 */
[----:B-1----:R-:W2:Y:S04]  /*225e0*/  LDL.LU.64 R14, [R1+0x898] ;  /* 0x00089800010e7983 */ /* 0x002ea80000300a00 */
[----:B------:R1:W-:Y:S04]  /*225f0*/  STL.64 [R1+0x188], R248 ;  /* 0x000188f801007387 */ /* 0x0003e80000100a00 */
[----:B-1----:R-:W2:Y:S04]  /*22600*/  LDL.LU.64 R248, [R1+0x890] ;  /* 0x0008900001f87983 */ /* 0x002ea80000300a00 */
[----:B------:R1:W-:Y:S04]  /*22610*/  STL.64 [R1+0x180], R16 ;  /* 0x0001801001007387 */ /* 0x0003e80000100a00 */
[----:B------:R-:W2:Y:S01]  /*22620*/  LDL.LU.64 R246, [R1+0x888] ;  /* 0x0008880001f67983 */ /* 0x000ea20000300a00 */
[----:B-1----:R-:W-:-:S04]  /*22630*/  IMAD.WIDE R16, R13, 0x4, R2 ;  /* 0x000000040d107825 */ /* 0x002fc800078e0202 */
[C---:B------:R-:W-:Y:S01]  /*22640*/  IMAD.WIDE R2, R13.reuse, 0x4, R8 ;  /* 0x000000040d027825 */ /* 0x040fe200078e0208 */
[----:B------:R1:W-:Y:S03]  /*22650*/  STL.64 [R1+0x178], R16 ;  /* 0x0001781001007387 */ /* 0x0003e60000100a00 */
[C---:B------:R-:W-:Y:S01]  /*22660*/  IMAD.WIDE R18, R13.reuse, 0x4, R18 ;  /* 0x000000040d127825 */ /* 0x040fe200078e0212 */
[----:B-1----:R-:W2:Y:S04]  /*22670*/  LDL.LU.64 R16, [R1+0x880] ;  /* 0x0008800001107983 */ /* 0x002ea80000300a00 */
[----:B------:R1:W-:Y:S04]  /*22680*/  STL.64 [R1+0x170], R2 ;  /* 0x0001700201007387 */ /* 0x0003e80000100a00 */
[----:B-1----:R-:W2:Y:S04]  /*22690*/  LDL.LU.64 R2, [R1+0x878] ;  /* 0x0008780001027983 */ /* 0x002ea80000300a00 */
[----:B------:R-:W2:Y:S04]  /*226a0*/  LDL.LU.64 R8, [R1+0x870] ;  /* 0x0008700001087983 */ /* 0x000ea80000300a00 */
[----:B------:R1:W-:Y:S01]  /*226b0*/  STL.64 [R1+0x168], R18 ;  /* 0x0001681201007387 */ /* 0x0003e20000100a00 */
[----:B------:R-:W-:-:S04]  /*226c0*/  IMAD.WIDE R232, R13, 0x4, R232 ;  /* 0x000000040de87825 */ /* 0x000fc800078e02e8 */
        /* <DEDUP_REMOVED lines=10> */
[----:B----4-:R-:W-:-:S05]  /*22770*/  IMAD.WIDE R244, R13, 0x4, R244 ;  /* 0x000000040df47825 */ /* 0x010fca00078e02f4 */
[----:B------:R1:W-:Y:S04]  /*22780*/  STL.64 [R1+0x148], R244 ;  /* 0x000148f401007387 */ /* 0x0003e80000100a00 */
[----:B-1----:R-:W4:Y:S01]  /*22790*/  LDL.LU.64 R244, [R1+0x860] ;  /* 0x0008600001f47983 */ /* 0x002f220000300a00 */
[----:B---3--:R-:W-:-:S05]  /*227a0*/  IMAD.WIDE R4, R13, 0x4, R4 ;  /* 0x000000040d047825 */ /* 0x008fca00078e0204 */
[----:B------:R1:W-:Y:S04]  /*227b0*/  STL.64 [R1+0x140], R4 ;  /* 0x0001400401007387 */ /* 0x0003e80000100a00 */
[----:B-1----:R-:W3:Y:S04]  /*227c0*/  LDL.LU.64 R4, [R1+0x858] ;  /* 0x0008580001047983 */ /* 0x002ee80000300a00 */
[----:B------:R1:W-:Y:S04]  /*227d0*/  STL.64 [R1+0x138], R232 ;  /* 0x000138e801007387 */ /* 0x0003e80000100a00 */
[----:B-1----:R-:W4:Y:S01]  /*227e0*/  LDL.LU.64 R232, [R1+0x1100] ;  /* 0x0011000001e87983 */ /* 0x002f220000300a00 */
[----:B------:R-:W-:-:S04]  /*227f0*/  IMAD.WIDE R250, R13, 0x4, R250 ;  /* 0x000000040dfa7825 */ /* 0x000fc800078e02fa */
[----:B------:R-:W-:-:S05]  /*22800*/  IMAD.WIDE R234, R13, 0x4, R234 ;  /* 0x000000040dea7825 */ /* 0x000fca00078e02ea */
[----:B------:R1:W-:Y:S01]  /*22810*/  STL.64 [R1+0x128], R234 ;  /* 0x000128ea01007387 */ /* 0x0003e20000100a00 */
[----:B------:R-:W-:-:S04]  /*22820*/  IMAD.WIDE R242, R13, 0x4, R242 ;  /* 0x000000040df27825 */ /* 0x000fc800078e02f2 */
[C---:B--2---:R-:W-:Y:S01]  /*22830*/  IMAD.WIDE R10, R13.reuse, 0x4, R10 ;  /* 0x000000040d0a7825 */ /* 0x044fe200078e020a */
[----:B-1----:R-:W2:Y:S04]  /*22840*/  LDL.LU.64 R234, [R1+0x10f8] ;  /* 0x0010f80001ea7983 */ /* 0x002ea80000300a00 */
[----:B------:R1:W-:Y:S04]  /*22850*/  STL.64 [R1+0x120], R242 ;  /* 0x000120f201007387 */ /* 0x0003e80000100a00 */
[----:B-1----:R-:W4:Y:S04]  /*22860*/  LDL.LU.64 R242, [R1+0x850] ;  /* 0x0008500001f27983 */ /* 0x002f280000300a00 */
[----:B------:R1:W-:Y:S04]  /*22870*/  STL.64 [R1+0x118], R10 ;  /* 0x0001180a01007387 */ /* 0x0003e80000100a00 */
[----:B-1----:R-:W2:Y:S04]  /*22880*/  LDL.LU.64 R10, [R1+0x848] ;  /* 0x00084800010a7983 */ /* 0x002ea80000300a00 */
[----:B------:R-:W-:Y:S04]  /*22890*/  STL.64 [R1+0x130], R250 ;  /* 0x000130fa01007387 */ /* 0x000fe80000100a00 */
[----:B------:R1:W-:Y:S04]  /*228a0*/  STL.64 [R1+0xf50], R250 ;  /* 0x000f50fa01007387 */ /* 0x0003e80000100a00 */
[----:B-1----:R-:W3:Y:S01]  /*228b0*/  LDL.LU.64 R250, [R1+0x8a0] ;  /* 0x0008a00001fa7983 */ /* 0x002ee20000300a00 */
[----:B------:R-:W-:-:S05]  /*228c0*/  IMAD.WIDE R236, R13, 0x4, R236 ;  /* 0x000000040dec7825 */ /* 0x000fca00078e02ec */
[----:B------:R1:W-:Y:S01]  /*228d0*/  STL.64 [R1+0x110], R236 ;  /* 0x000110ec01007387 */ /* 0x0003e20000100a00 */
[----:B------:R-:W-:-:S03]  /*228e0*/  IMAD.WIDE R14, R13, 0x4, R14 ;  /* 0x000000040d0e7825 */ /* 0x000fc600078e020e */
[----:B-1----:R-:W2:Y:S01]  /*228f0*/  LDL.LU.64 R236, [R1+0x10f0] ;  /* 0x0010f00001ec7983 */ /* 0x002ea20000300a00 */
[----:B------:R-:W-:-:S04]  /*22900*/  IMAD.WIDE R246, R13, 0x4, R246 ;  /* 0x000000040df67825 */ /* 0x000fc800078e02f6 */
[----:B---3--:R-:W-:-:S05]  /*22910*/  IMAD.WIDE R250, R13, 0x4, R250 ;  /* 0x000000040dfa7825 */ /* 0x008fca00078e02fa */
[----:B------:R1:W-:Y:S04]  /*22920*/  STL.64 [R1+0x108], R250 ;  /* 0x000108fa01007387 */ /* 0x0003e80000100a00 */
[----:B------:R3:W-:Y:S01]  /*22930*/  STL.64 [R1+0x100], R14 ;  /* 0x0001000e01007387 */ /* 0x0007e20000100a00 */
[----:B-1----:R-:W-:-:S03]  /*22940*/  IMAD.WIDE R250, R13, 0x4, R248 ;  /* 0x000000040dfa7825 */ /* 0x002fc600078e02f8 */
[----:B---3--:R-:W3:Y:S04]  /*22950*/  LDL.LU.64 R14, [R1+0x838] ;  /* 0x00083800010e7983 */ /* 0x008ee80000300a00 */
[----:B------:R-:W3:Y:S04]  /*22960*/  LDL.LU.64 R248, [R1+0x830] ;  /* 0x0008300001f87983 */ /* 0x000ee80000300a00 */
[----:B------:R1:W-:Y:S02]  /*22970*/  STL.64 [R1+0xf8], R250 ;  /* 0x0000f8fa01007387 */ /* 0x0003e40000100a00 */
[----:B-1----:R-:W-:-:S04]  /*22980*/  IMAD.WIDE R250, R13, 0x4, R16 ;  /* 0x000000040dfa7825 */ /* 0x002fc800078e0210 */
[C---:B------:R-:W-:Y:S01]  /*22990*/  IMAD.WIDE R16, R13.reuse, 0x4, R2 ;  /* 0x000000040d107825 */ /* 0x040fe200078e0202 */
[----:B------:R-:W-:Y:S03]  /*229a0*/  STL.64 [R1+0xe8], R250 ;  /* 0x0000e8fa01007387 */ /* 0x000fe60000100a00 */
[C---:B------:R-:W-:Y:S02]  /*229b0*/  IMAD.WIDE R2, R13.reuse, 0x4, R8 ;  /* 0x000000040d027825 */ /* 0x040fe400078e0208 */
[----:B------:R-:W3:Y:S04]  /*229c0*/  LDL.LU.64 R8, [R1+0x68] ;  /* 0x0000680001087983 */ /* 0x000ee80000300a00 */
[----:B------:R-:W-:Y:S04]  /*229d0*/  STL.64 [R1+0xe0], R16 ;  /* 0x0000e01001007387 */ /* 0x000fe80000100a00 */
[----:B------:R-:W-:Y:S04]  /*229e0*/  STL.64 [R1+0xf0], R246 ;  /* 0x0000f0f601007387 */ /* 0x000fe80000100a00 */
[----:B------:R-:W-:Y:S04]  /*229f0*/  STL.64 [R1+0xd8], R2 ;  /* 0x0000d80201007387 */ /* 0x000fe80000100a00 */
[----:B------:R1:W-:Y:S04]  /*22a00*/  STL.64 [R1+0xf58], R246 ;  /* 0x000f58f601007387 */ /* 0x0003e80000100a00 */
[----:B-1----:R-:W3:Y:S01]  /*22a10*/  LDL.LU.64 R246, [R1+0x840] ;  /* 0x0008400001f67983 */ /* 0x002ee20000300a00 */
[----:B------:R-:W-:-:S03]  /*22a20*/  IMAD.WIDE R18, R13, 0x4, R18 ;  /* 0x000000040d127825 */ /* 0x000fc600078e0212 */
[----:B------:R-:W3:Y:S01]  /*22a30*/  LDL.LU.64 R16, [R1+0x60] ;  /* 0x0000600001107983 */ /* 0x000ee20000300a00 */
[----:B------:R-:W-:-:S03]  /*22a40*/  IMAD.WIDE R2, R13, 0x4, R20 ;  /* 0x000000040d027825 */ /* 0x000fc600078e0214 */
[----:B------:R1:W-:Y:S01]  /*22a50*/  STL.64 [R1+0xd0], R18 ;  /* 0x0000d01201007387 */ /* 0x0003e20000100a00 */
[----:B------:R-:W-:-:S03]  /*22a60*/  IMAD.WIDE R4, R13, 0x4, R4 ;  /* 0x000000040d047825 */ /* 0x000fc600078e0204 */
[----:B------:R4:W-:Y:S01]  /*22a70*/  STL.64 [R1+0xc8], R2 ;  /* 0x0000c80201007387 */ /* 0x0009e20000100a00 */
[----:B------:R-:W-:-:S04]  /*22a80*/  IMAD.WIDE R250, R13, 0x4, R22 ;  /* 0x000000040dfa7825 */ /* 0x000fc800078e0216 */
[C---:B-1----:R-:W-:Y:S01]  /*22a90*/  IMAD.WIDE R18, R13.reuse, 0x4, R222 ;  /* 0x000000040d127825 */ /* 0x042fe200078e02de */
[----:B----4-:R-:W4:Y:S04]  /*22aa0*/  LDL.LU.64 R2, [R1+0x58] ;  /* 0x0000580001027983 */ /* 0x010f280000300a00 */
[----:B------:R1:W-:Y:S01]  /*22ab0*/  STL.64 [R1+0xb8], R18 ;  /* 0x0000b81201007387 */ /* 0x0003e20000100a00 */
[----:B------:R-:W-:-:S04]  /*22ac0*/  IMAD.WIDE R242, R13, 0x4, R242 ;  /* 0x000000040df27825 */ /* 0x000fc800078e02f2 */
[C---:B--2---:R-:W-:Y:S01]  /*22ad0*/  IMAD.WIDE R10, R13.reuse, 0x4, R10 ;  /* 0x000000040d0a7825 */ /* 0x044fe200078e020a */
[----:B-1----:R-:W2:Y:S04]  /*22ae0*/  LDL.LU.64 R18, [R1+0x50] ;  /* 0x0000500001127983 */ /* 0x002ea80000300a00 */
[----:B------:R-:W2:Y:S04]  /*22af0*/  LDL.LU.64 R20, [R1+0x48] ;  /* 0x0000480001147983 */ /* 0x000ea80000300a00 */
[----:B------:R1:W-:Y:S04]  /*22b00*/  STL.64 [R1+0xa8], R4 ;  /* 0x0000a80401007387 */ /* 0x0003e80000100a00 */
[----:B------:R-:W2:Y:S01]  /*22b10*/  LDL.LU.64 R22, [R1+0x40] ;  /* 0x0000400001167983 */ /* 0x000ea20000300a00 */
[----:B------:R-:W-:-:S03]  /*22b20*/  IMAD.WIDE R244, R13, 0x4, R244 ;  /* 0x000000040df47825 */ /* 0x000fc600078e02f4 */
[----:B-1----:R-:W2:Y:S04]  /*22b30*/  LDL.LU.64 R4, [R1+0x828] ;  /* 0x0008280001047983 */ /* 0x002ea80000300a00 */
[----:B------:R-:W-:Y:S04]  /*22b40*/  STL.64 [R1+0xc0], R250 ;  /* 0x0000c0fa01007387 */ /* 0x000fe80000100a00 */
[----:B------:R-:W-:Y:S04]  /*22b50*/  STL.64 [R1+0xfb0], R250 ;  /* 0x000fb0fa01007387 */ /* 0x000fe80000100a00 */
[----:B------:R-:W2:Y:S04]  /*22b60*/  LDL.LU.64 R222, [R1+0x820] ;  /* 0x0008200001de7983 */ /* 0x000ea80000300a00 */
[----:B------:R1:W-:Y:S04]  /*22b70*/  STL.64 [R1+0xa0], R242 ;  /* 0x0000a0f201007387 */ /* 0x0003e80000100a00 */
[----:B-1----:R-:W2:Y:S04]  /*22b80*/  LDL.LU.64 R242, [R1+0x818] ;  /* 0x0008180001f27983 */ /* 0x002ea80000300a00 */
[----:B------:R1:W-:Y:S04]  /*22b90*/  STL.64 [R1+0x98], R10 ;  /* 0x0000980a01007387 */ /* 0x0003e80000100a00 */
[----:B-1----:R-:W2:Y:S04]  /*22ba0*/  LDL.LU.64 R10, [R1+0x810] ;  /* 0x00081000010a7983 */ /* 0x002ea80000300a00 */
[----:B------:R-:W-:Y:S04]  /*22bb0*/  STL.64 [R1+0xb0], R244 ;  /* 0x0000b0f401007387 */ /* 0x000fe80000100a00 */
[----:B------:R3:W-:Y:S02]  /*22bc0*/  STL.64 [R1+0xf60], R244 ;  /* 0x000f60f401007387 */ /* 0x0007e40000100a00 */
[----:B---3--:R-:W-:-:S04]  /*22bd0*/  IMAD.WIDE R244, R13, 0x4, R14 ;  /* 0x000000040df47825 */ /* 0x008fc800078e020e */
[C---:B------:R-:W-:Y:S01]  /*22be0*/  IMAD.WIDE R14, R13.reuse, 0x4, R210 ;  /* 0x000000040d0e7825 */ /* 0x040fe200078e02d2 */
[----:B------:R-:W-:Y:S04]  /*22bf0*/  STL.64 [R1+0x88], R244 ;  /* 0x000088f401007387 */ /* 0x000fe80000100a00 */
[----:B------:R-:W3:Y:S01]  /*22c00*/  LDL.LU.64 R210, [R1+0x808] ;  /* 0x0008080001d27983 */ /* 0x000ee20000300a00 */
[----:B------:R-:W-:-:S04]  /*22c10*/  IMAD.WIDE R250, R13, 0x4, R246 ;  /* 0x000000040dfa7825 */ /* 0x000fc800078e02f6 */
[C---:B------:R-:W-:Y:S01]  /*22c20*/  IMAD.WIDE R246, R13.reuse, 0x4, R248 ;  /* 0x000000040df67825 */ /* 0x040fe200078e02f8 */
[----:B------:R-:W-:Y:S03]  /*22c30*/  STL.64 [R1+0x90], R250 ;  /* 0x000090fa01007387 */ /* 0x000fe60000100a00 */
[C---:B------:R-:W-:Y:S01]  /*22c40*/  IMAD.WIDE R248, R13.reuse, 0x4, R180 ;  /* 0x000000040df87825 */ /* 0x040fe200078e02b4 */
[----:B------:R-:W-:Y:S04]  /*22c50*/  STL.64 [R1+0x78], R14 ;  /* 0x0000780e01007387 */ /* 0x000fe80000100a00 */
[----:B------:R1:W-:Y:S04]  /*22c60*/  STL.64 [R1+0xfe0], R250 ;  /* 0x000fe0fa01007387 */ /* 0x0003e80000100a00 */
[----:B------:R-:W3:Y:S01]  /*22c70*/  LDL.LU.64 R180, [R1+0x800] ;  /* 0x0008000001b47983 */ /* 0x000ee20000300a00 */
[----:B------:R-:W-:-:S03]  /*22c80*/  IMAD.WIDE R8, R13, 0x4, R8 ;  /* 0x000000040d087825 */ /* 0x000fc600078e0208 */
[----:B------:R-:W-:Y:S01]  /*22c90*/  STL.64 [R1+0x80], R246 ;  /* 0x000080f601007387 */ /* 0x000fe20000100a00 */
[----:B----4-:R-:W-:-:S03]  /*22ca0*/  IMAD.WIDE R2, R13, 0x4, R2 ;  /* 0x000000040d027825 */ /* 0x010fc600078e0202 */
[----:B------:R2:W-:Y:S04]  /*22cb0*/  STL.64 [R1+0xfb8], R246 ;  /* 0x000fb8f601007387 */ /* 0x0005e80000100a00 */
[----:B------:R-:W-:Y:S01]  /*22cc0*/  STL.64 [R1+0x68], R8 ;  /* 0x0000680801007387 */ /* 0x000fe20000100a00 */
[----:B-1----:R-:W-:-:S03]  /*22cd0*/  IMAD.WIDE R250, R13, 0x4, R16 ;  /* 0x000000040dfa7825 */ /* 0x002fc600078e0210 */
[----:B------:R-:W-:Y:S04]  /*22ce0*/  STL.64 [R1+0x1010], R8 ;  /* 0x0010100801007387 */ /* 0x000fe80000100a00 */
[----:B------:R-:W-:Y:S04]  /*22cf0*/  STL.64 [R1+0x70], R248 ;  /* 0x000070f801007387 */ /* 0x000fe80000100a00 */
[----:B------:R-:W-:Y:S01]  /*22d00*/  STL.64 [R1+0xf68], R248 ;  /* 0x000f68f801007387 */ /* 0x000fe20000100a00 */
[----:B--2---:R-:W-:-:S03]  /*22d10*/  IMAD.WIDE R246, R13, 0x4, R18 ;  /* 0x000000040df67825 */ /* 0x004fc600078e0212 */
[----:B------:R1:W-:Y:S04]  /*22d20*/  STL.64 [R1+0x58], R2 ;  /* 0x0000580201007387 */ /* 0x0003e80000100a00 */
[----:B------:R-:W-:Y:S04]  /*22d30*/  STL.64 [R1+0x60], R250 ;  /* 0x000060fa01007387 */ /* 0x000fe80000100a00 */
[----:B------:R-:W-:Y:S01]  /*22d40*/  STL.64 [R1+0xff8], R250 ;  /* 0x000ff8fa01007387 */ /* 0x000fe20000100a00 */
[----:B-1----:R-:W-:-:S04]  /*22d50*/  IMAD.WIDE R2, R13, 0x4, R20 ;  /* 0x000000040d027825 */ /* 0x002fc800078e0214 */
[C---:B------:R-:W-:Y:S01]  /*22d60*/  IMAD.WIDE R244, R13.reuse, 0x4, R22 ;  /* 0x000000040df47825 */ /* 0x040fe200078e0216 */
[----:B------:R1:W-:Y:S04]  /*22d70*/  STL.64 [R1+0x48], R2 ;  /* 0x0000480201007387 */ /* 0x0003e80000100a00 */
[----:B------:R-:W-:Y:S01]  /*22d80*/  STL.64 [R1+0x50], R246 ;  /* 0x000050f601007387 */ /* 0x000fe20000100a00 */
[----:B------:R-:W-:-:S03]  /*22d90*/  IMAD.WIDE R4, R13, 0x4, R4 ;  /* 0x000000040d047825 */ /* 0x000fc600078e0204 */
[----:B------:R2:W-:Y:S04]  /*22da0*/  STL.64 [R1+0xff0], R246 ;  /* 0x000ff0f601007387 */ /* 0x0005e80000100a00 */
[----:B------:R-:W-:Y:S01]  /*22db0*/  STL.64 [R1+0x40], R244 ;  /* 0x000040f401007387 */ /* 0x000fe20000100a00 */
[----:B-1----:R-:W-:-:S03]  /*22dc0*/  IMAD.WIDE R2, R13, 0x4, R222 ;  /* 0x000000040d027825 */ /* 0x002fc600078e02de */
[----:B------:R-:W-:Y:S01]  /*22dd0*/  STL.64 [R1+0xfc8], R244 ;  /* 0x000fc8f401007387 */ /* 0x000fe20000100a00 */
[----:B--2---:R-:W-:-:S05]  /*22de0*/  IMAD.WIDE R246, R13, 0x4, R242 ;  /* 0x000000040df67825 */ /* 0x004fca00078e02f2 */
[----:B------:R-:W-:Y:S04]  /*22df0*/  STL.64 [R1+0x28], R246 ;  /* 0x000028f601007387 */ /* 0x000fe80000100a00 */
[----:B------:R-:W-:Y:S04]  /*22e00*/  STL.64 [R1+0x1018], R246 ;  /* 0x001018f601007387 */ /* 0x000fe80000100a00 */
[----:B------:R-:W-:Y:S01]  /*22e10*/  STL.64 [R1+0x38], R4 ;  /* 0x0000380401007387 */ /* 0x000fe20000100a00 */
[----:B------:R-:W-:-:S03]  /*22e20*/  IMAD.WIDE R248, R13, 0x4, R10 ;  /* 0x000000040df87825 */ /* 0x000fc600078e020a */
[----:B------:R1:W-:Y:S04]  /*22e30*/  STL.64 [R1+0xf90], R4 ;  /* 0x000f900401007387 */ /* 0x0003e80000100a00 */
[----:B------:R-:W-:Y:S01]  /*22e40*/  STL.64 [R1+0x20], R248 ;  /* 0x000020f801007387 */ /* 0x000fe20000100a00 */
[----:B------:R-:W-:-:S03]  /*22e50*/  IMAD.WIDE R240, R13, 0x4, R240 ;  /* 0x000000040df07825 */ /* 0x000fc600078e02f0 */
[----:B------:R-:W-:Y:S01]  /*22e60*/  STL.64 [R1+0x1000], R248 ;  /* 0x001000f801007387 */ /* 0x000fe20000100a00 */
[----:B------:R-:W-:-:S03]  /*22e70*/  IMAD.WIDE R242, R13, 0x4, R212 ;  /* 0x000000040df27825 */ /* 0x000fc600078e02d4 */
[----:B------:R-:W-:Y:S04]  /*22e80*/  STL.64 [R1+0x30], R2 ;  /* 0x0000300201007387 */ /* 0x000fe80000100a00 */
[----:B------:R-:W-:Y:S01]  /*22e90*/  STL.64 [R1+0xf70], R2 ;  /* 0x000f700201007387 */ /* 0x000fe20000100a00 */
[----:B-1----:R-:W-:-:S04]  /*22ea0*/  IMAD.WIDE R4, R13, 0x4, R196 ;  /* 0x000000040d047825 */ /* 0x002fc800078e02c4 */
[----:B------:R-:W-:-:S04]  /*22eb0*/  IMAD.WIDE R238, R13, 0x4, R238 ;  /* 0x000000040dee7825 */ /* 0x000fc800078e02ee */
[----:B------:R-:W-:-:S04]  /*22ec0*/  IMAD.WIDE R236, R13, 0x4, R236 ;  /* 0x000000040dec7825 */ /* 0x000fc800078e02ec */
[----:B------:R-:W-:-:S04]  /*22ed0*/  IMAD.WIDE R234, R13, 0x4, R234 ;  /* 0x000000040dea7825 */ /* 0x000fc800078e02ea */
[----:B---3--:R-:W-:-:S05]  /*22ee0*/  IMAD.WIDE R10, R13, 0x4, R210 ;  /* 0x000000040d0a7825 */ /* 0x008fca00078e02d2 */
[----:B------:R-:W-:Y:S04]  /*22ef0*/  STL.64 [R1+0x18], R10 ;  /* 0x0000180a01007387 */ /* 0x000fe80000100a00 */
[----:B------:R-:W-:Y:S04]  /*22f00*/  STL.64 [R1+0x1020], R10 ;  /* 0x0010200a01007387 */ /* 0x000fe80000100a00 */
[----:B------:R-:W2:Y:S01]  /*22f10*/  LDL.LU.64 R222, [R1+0x7a0] ;  /* 0x0007a00001de7983 */ /* 0x000ea20000300a00 */
[----:B------:R-:W-:-:S05]  /*22f20*/  IMAD.WIDE R244, R13, 0x4, R180 ;  /* 0x000000040df47825 */ /* 0x000fca00078e02b4 */
[----:B------:R-:W-:Y:S04]  /*22f30*/  STL.64 [R1+0x10], R244 ;  /* 0x000010f401007387 */ /* 0x000fe80000100a00 */
[----:B------:R-:W-:Y:S04]  /*22f40*/  STL.64 [R1+0x1028], R244 ;  /* 0x001028f401007387 */ /* 0x000fe80000100a00 */
[----:B------:R-:W-:Y:S04]  /*22f50*/  STL.64 [R1+0xf98], R240 ;  /* 0x000f98f001007387 */ /* 0x000fe80000100a00 */
[----:B------:R-:W-:Y:S04]  /*22f60*/  STL.64 [R1+0x8], R242 ;  /* 0x000008f201007387 */ /* 0x000fe80000100a00 */
[----:B------:R-:W-:Y:S04]  /*22f70*/  STL.64 [R1+0xfd0], R242 ;  /* 0x000fd0f201007387 */ /* 0x000fe80000100a00 */
[----:B------:R-:W3:Y:S04]  /*22f80*/  LDL.LU.64 R16, [R1+0x798] ;  /* 0x0007980001107983 */ /* 0x000ee80000300a00 */
[----:B------:R-:W4:Y:S04]  /*22f90*/  LDL.LU.64 R18, [R1+0x790] ;  /* 0x0007900001127983 */ /* 0x000f280000300a00 */
[----:B------:R-:W4:Y:S04]  /*22fa0*/  LDL.LU.64 R20, [R1+0x788] ;  /* 0x0007880001147983 */ /* 0x000f280000300a00 */
[----:B------:R-:W-:Y:S04]  /*22fb0*/  STL.64 [R1], R4 ;  /* 0x0000000401007387 */ /* 0x000fe80000100a00 */
[----:B------:R-:W-:Y:S04]  /*22fc0*/  STL.64 [R1+0xfd8], R4 ;  /* 0x000fd80401007387 */ /* 0x000fe80000100a00 */
[----:B------:R-:W-:Y:S04]  /*22fd0*/  STL.64 [R1+0xf78], R238 ;  /* 0x000f78ee01007387 */ /* 0x000fe80000100a00 */
[----:B------:R-:W4:Y:S04]  /*22fe0*/  LDL.LU.64 R22, [R1+0x778] ;  /* 0x0007780001167983 */ /* 0x000f280000300a00 */
[----:B------:R-:W4:Y:S04]  /*22ff0*/  LDL.LU.64 R250, [R1+0x770] ;  /* 0x0007700001fa7983 */ /* 0x000f280000300a00 */
[----:B------:R-:W-:Y:S04]  /*23000*/  STL.64 [R1+0x1030], R236 ;  /* 0x001030ec01007387 */ /* 0x000fe80000100a00 */
[----:B------:R-:W-:Y:S04]  /*23010*/  STL.64 [R1+0x1038], R234 ;  /* 0x001038ea01007387 */ /* 0x000fe80000100a00 */
[----:B------:R-:W4:Y:S04]  /*23020*/  LDL.LU.64 R8, [R1+0x760] ;  /* 0x0007600001087983 */ /* 0x000f280000300a00 */
[----:B------:R-:W4:Y:S04]  /*23030*/  LDL.LU.64 R210, [R1+0x758] ;  /* 0x0007580001d27983 */ /* 0x000f280000300a00 */
[----:B------:R-:W4:Y:S01]  /*23040*/  LDL.LU.64 R180, [R1+0x750] ;  /* 0x0007500001b47983 */ /* 0x000f220000300a00 */
[----:B------:R-:W-:-:S03]  /*23050*/  IMAD.WIDE R224, R13, 0x4, R224 ;  /* 0x000000040de07825 */ /* 0x000fc600078e02e0 */
[----:B------:R-:W4:Y:S04]  /*23060*/  LDL.LU.64 R212, [R1+0x748] ;  /* 0x0007480001d47983 */ /* 0x000f280000300a00 */
[----:B------:R-:W4:Y:S04]  /*23070*/  LDL.LU.64 R196, [R1+0x740] ;  /* 0x0007400001c47983 */ /* 0x000f280000300a00 */
[----:B------:R1:W-:Y:S04]  /*23080*/  STL.64 [R1+0xfa0], R224 ;  /* 0x000fa0e001007387 */ /* 0x0003e80000100a00 */
[----:B-1----:R-:W4:Y:S04]  /*23090*/  LDL.LU.64 R224, [R1+0x720] ;  /* 0x0007200001e07983 */ /* 0x002f280000300a00 */
[----:B------:R-:W4:Y:S04]  /*230a0*/  LDL.LU.64 R234, [R1+0x718] ;  /* 0x0007180001ea7983 */ /* 0x000f280000300a00 */
[----:B------:R-:W4:Y:S04]  /*230b0*/  LDL.LU.64 R236, [R1+0x710] ;  /* 0x0007100001ec7983 */ /* 0x000f280000300a00 */
[----:B------:R-:W4:Y:S04]  /*230c0*/  LDL.LU.64 R238, [R1+0x708] ;  /* 0x0007080001ee7983 */ /* 0x000f280000300a00 */
[----:B------:R-:W4:Y:S04]  /*230d0*/  LDL.LU.64 R4, [R1+0x700] ;  /* 0x0007000001047983 */ /* 0x000f280000300a00 */
[----:B------:R-:W4:Y:S01]  /*230e0*/  LDL.LU.64 R242, [R1+0x6f8] ;  /* 0x0006f80001f27983 */ /* 0x000f220000300a00 */
[----:B------:R-:W-:-:S04]  /*230f0*/  IMAD.WIDE R26, R13, 0x4, R174 ;  /* 0x000000040d1a7825 */ /* 0x000fc800078e02ae */
[----:B--2---:R-:W-:-:S05]  /*23100*/  IMAD.WIDE R222, R13, 0x4, R222 ;  /* 0x000000040dde7825 */ /* 0x004fca00078e02de */
[----:B------:R1:W-:Y:S04]  /*23110*/  STL.64 [R1+0xf80], R222 ;  /* 0x000f80de01007387 */ /* 0x0003e80000100a00 */
[----:B-1----:R-:W2:Y:S04]  /*23120*/  LDL.LU.64 R222, [R1+0x728] ;  /* 0x0007280001de7983 */ /* 0x002ea80000300a00 */
[----:B------:R-:W2:Y:S04]  /*23130*/  LDL.LU.64 R240, [R1+0x618] ;  /* 0x0006180001f07983 */ /* 0x000ea80000300a00 */
[----:B------:R-:W2:Y:S01]  /*23140*/  LDL.LU.64 R244, [R1+0x610] ;  /* 0x0006100001f47983 */ /* 0x000ea20000300a00 */
[----:B---3--:R-:W-:-:S04]  /*23150*/  IMAD.WIDE R14, R13, 0x4, R16 ;  /* 0x000000040d0e7825 */ /* 0x008fc800078e0210 */
[----:B----4-:R-:W-:-:S04]  /*23160*/  IMAD.WIDE R16, R13, 0x4, R18 ;  /* 0x000000040d107825 */ /* 0x010fc800078e0212 */
[----:B------:R-:W-:-:S04]  /*23170*/  IMAD.WIDE R18, R13, 0x4, R20 ;  /* 0x000000040d127825 */ /* 0x000fc800078e0214 */
[C---:B------:R-:W-:Y:S02]  /*23180*/  IMAD.WIDE R20, R13.reuse, 0x4, R192 ;  /* 0x000000040d147825 */ /* 0x040fe400078e02c0 */
[----:B------:R-:W3:Y:S04]  /*23190*/  LDL.LU.64 R192, [R1+0x608] ;  /* 0x0006080001c07983 */ /* 0x000ee80000300a00 */
[----:B------:R-:W4:Y:S04]  /*231a0*/  LDL.LU.64 R10, [R1+0x5f8] ;  /* 0x0005f800010a7983 */ /* 0x000f280000300a00 */
[----:B------:R-:W4:Y:S04]  /*231b0*/  LDL.LU.64 R2, [R1+0x5f0] ;  /* 0x0005f00001027983 */ /* 0x000f280000300a00 */
[----:B------:R-:W4:Y:S01]  /*231c0*/  LDL.LU.64 R248, [R1+0x5e8] ;  /* 0x0005e80001f87983 */ /* 0x000f220000300a00 */
[----:B------:R-:W-:-:S03]  /*231d0*/  IMAD.WIDE R24, R13, 0x4, R250 ;  /* 0x000000040d187825 */ /* 0x000fc600078e02fa */
[----:B------:R-:W4:Y:S04]  /*231e0*/  LDL.LU.64 R246, [R1+0x5e0] ;  /* 0x0005e00001f67983 */ /* 0x000f280000300a00 */
[----:B------:R-:W4:Y:S04]  /*231f0*/  LDL.LU.64 R250, [R1+0x5d8] ;  /* 0x0005d80001fa7983 */ /* 0x000f280000300a00 */
[----:B------:R-:W2:Y:S01]  /*23200*/  LDL.LU.64 R174, [R1+0x5d0] ;  /* 0x0005d00001ae7983 */ /* 0x000ea20000300a00 */
[----:B------:R-:W-:-:S03]  /*23210*/  IMAD.WIDE R28, R13, 0x4, R8 ;  /* 0x000000040d1c7825 */ /* 0x000fc600078e0208 */
[----:B------:R-:W4:Y:S01]  /*23220*/  LDL.LU.64 R8, [R1+0x5c8] ;  /* 0x0005c80001087983 */ /* 0x000f220000300a00 */
[----:B------:R-:W-:-:S03]  /*23230*/  IMAD.WIDE R30, R13, 0x4, R210 ;  /* 0x000000040d1e7825 */ /* 0x000fc600078e02d2 */
[----:B------:R-:W4:Y:S01]  /*23240*/  LDL.LU.64 R210, [R1+0x10e8] ;  /* 0x0010e80001d27983 */ /* 0x000f220000300a00 */
[----:B------:R-:W-:-:S03]  /*23250*/  IMAD.WIDE R32, R13, 0x4, R180 ;  /* 0x000000040d207825 */ /* 0x000fc600078e02b4 */
[----:B------:R-:W2:Y:S01]  /*23260*/  LDL.LU.64 R180, [R1+0x10e0] ;  /* 0x0010e00001b47983 */ /* 0x000ea20000300a00 */
[----:B------:R-:W-:-:S03]  /*23270*/  IMAD.WIDE R34, R13, 0x4, R212 ;  /* 0x000000040d227825 */ /* 0x000fc600078e02d4 */
[----:B------:R-:W4:Y:S01]  /*23280*/  LDL.LU.64 R212, [R1+0x10d8] ;  /* 0x0010d80001d47983 */ /* 0x000f220000300a00 */
[----:B------:R-:W-:-:S03]  /*23290*/  IMAD.WIDE R36, R13, 0x4, R196 ;  /* 0x000000040d247825 */ /* 0x000fc600078e02c4 */
[----:B------:R-:W4:Y:S01]  /*232a0*/  LDL.LU.64 R196, [R1+0x10d0] ;  /* 0x0010d00001c47983 */ /* 0x000f220000300a00 */
[----:B------:R-:W-:-:S04]  /*232b0*/  IMAD.WIDE R40, R13, 0x4, R208 ;  /* 0x000000040d287825 */ /* 0x000fc800078e02d0 */
[----:B------:R-:W-:-:S04]  /*232c0*/  IMAD.WIDE R56, R13, 0x4, R164 ;  /* 0x000000040d387825 */ /* 0x000fc800078e02a4 */
[----:B------:R-:W-:-:S04]  /*232d0*/  IMAD.WIDE R58, R13, 0x4, R176 ;  /* 0x000000040d3a7825 */ /* 0x000fc800078e02b0 */
[----:B---3--:R-:W-:-:S04]  /*232e0*/  IMAD.WIDE R64, R13, 0x4, R192 ;  /* 0x000000040d407825 */ /* 0x008fc800078e02c0 */
[C---:B--2---:R-:W-:Y:S02]  /*232f0*/  IMAD.WIDE R38, R13.reuse, 0x4, R180 ;  /* 0x000000040d267825 */ /* 0x044fe400078e02b4 */
[----:B------:R-:W2:Y:S04]  /*23300*/  LDL.LU.64 R180, [R1+0x10c8] ;  /* 0x0010c80001b47983 */ /* 0x000ea80000300a00 */
[----:B------:R-:W3:Y:S04]  /*23310*/  LDL.LU.64 R208, [R1+0x10c0] ;  /* 0x0010c00001d07983 */ /* 0x000ee80000300a00 */
[----:B------:R-:W2:Y:S04]  /*23320*/  LDL.LU.64 R164, [R1+0x5c0] ;  /* 0x0005c00001a47983 */ /* 0x000ea80000300a00 */
[----:B------:R-:W2:Y:S04]  /*23330*/  LDL.LU.64 R176, [R1+0x5b8] ;  /* 0x0005b80001b07983 */ /* 0x000ea80000300a00 */
[----:B------:R-:W2:Y:S01]  /*23340*/  LDL.LU.64 R192, [R1+0x590] ;  /* 0x0005900001c07983 */ /* 0x000ea20000300a00 */
        /* <DEDUP_REMOVED lines=10> */
[----:B----4-:R-:W-:-:S04]  /*233f0*/  IMAD.WIDE R68, R13, 0x4, R10 ;  /* 0x000000040d447825 */ /* 0x010fc800078e020a */
        /* <DEDUP_REMOVED lines=9> */
[C---:B---3--:R-:W-:Y:S02]  /*23490*/  IMAD.WIDE R66, R13.reuse, 0x4, R208 ;  /* 0x000000040d427825 */ /* 0x048fe400078e02d0 */
[----:B------:R-:W3:Y:S04]  /*234a0*/  LDL.LU.64 R208, [R1+0x588] ;  /* 0x0005880001d07983 */ /* 0x000ee80000300a00 */
[----:B------:R-:W4:Y:S04]  /*234b0*/  LDL.LU.64 R174, [R1+0x550] ;  /* 0x0005500001ae7983 */ /* 0x000f280000300a00 */
        /* <DEDUP_REMOVED lines=10> */
[----:B------:R-:W4:Y:S01]  /*23560*/  LDL.LU.64 R2, [R1+0x4f0] ;  /* 0x0004f00001027983 */ /* 0x000f220000300a00 */
[----:B--2---:R-:W-:-:S03]  /*23570*/  IMAD.WIDE R82, R13, 0x4, R164 ;  /* 0x000000040d527825 */ /* 0x004fc600078e02a4 */
[----:B------:R-:W2:Y:S01]  /*23580*/  LDL.LU.64 R248, [R1+0x4e8] ;  /* 0x0004e80001f87983 */ /* 0x000ea20000300a00 */
[----:B------:R-:W-:-:S03]  /*23590*/  IMAD.WIDE R84, R13, 0x4, R176 ;  /* 0x000000040d547825 */ /* 0x000fc600078e02b0 */
[----:B------:R-:W2:Y:S04]  /*235a0*/  LDL.LU.64 R246, [R1+0x4e0] ;  /* 0x0004e00001f67983 */ /* 0x000ea80000300a00 */
[----:B------:R-:W2:Y:S04]  /*235b0*/  LDL.LU.64 R250, [R1+0x4d8] ;  /* 0x0004d80001fa7983 */ /* 0x000ea80000300a00 */
[----:B------:R-:W2:Y:S04]  /*235c0*/  LDL.LU.64 R8, [R1+0x4d0] ;  /* 0x0004d00001087983 */ /* 0x000ea80000300a00 */
[----:B------:R-:W2:Y:S04]  /*235d0*/  LDL.LU.64 R164, [R1+0x10b8] ;  /* 0x0010b80001a47983 */ /* 0x000ea80000300a00 */
[----:B------:R-:W4:Y:S01]  /*235e0*/  LDL.LU.64 R176, [R1+0x10b0] ;  /* 0x0010b00001b07983 */ /* 0x000f220000300a00 */
[----:B------:R-:W-:-:S03]  /*235f0*/  IMAD.WIDE R94, R13, 0x4, R192 ;  /* 0x000000040d5e7825 */ /* 0x000fc600078e02c0 */
[----:B------:R-:W2:Y:S04]  /*23600*/  LDL.LU.64 R210, [R1+0x10a8] ;  /* 0x0010a80001d27983 */ /* 0x000ea80000300a00 */
[----:B------:R-:W2:Y:S04]  /*23610*/  LDL.LU.64 R194, [R1+0x10a0] ;  /* 0x0010a00001c27983 */ /* 0x000ea80000300a00 */
[----:B------:R-:W2:Y:S04]  /*23620*/  LDL.LU.64 R178, [R1+0x1098] ;  /* 0x0010980001b27983 */ /* 0x000ea80000300a00 */
[----:B------:R-:W2:Y:S04]  /*23630*/  LDL.LU.64 R162, [R1+0x1090] ;  /* 0x0010900001a27983 */ /* 0x000ea80000300a00 */
[----:B------:R-:W2:Y:S01]  /*23640*/  LDL.LU.64 R192, [R1+0x1088] ;  /* 0x0010880001c07983 */ /* 0x000ea20000300a00 */
[----:B------:R-:W-:-:S04]  /*23650*/  IMAD.WIDE R102, R13, 0x4, R160 ;  /* 0x000000040d667825 */ /* 0x000fc800078e02a0 */
[----:B------:R-:W-:-:S04]  /*23660*/  IMAD.WIDE R104, R13, 0x4, R158 ;  /* 0x000000040d687825 */ /* 0x000fc800078e029e */
[C---:B---3--:R-:W-:Y:S02]  /*23670*/  IMAD.WIDE R96, R13.reuse, 0x4, R208 ;  /* 0x000000040d607825 */ /* 0x048fe400078e02d0 */
[----:B------:R-:W3:Y:S02]  /*23680*/  LDL.LU.64 R208, [R1+0x1080] ;  /* 0x0010800001d07983 */ /* 0x000ee40000300a00 */
[----:B----4-:R-:W-:-:S04]  /*23690*/  IMAD.WIDE R100, R13, 0x4, R176 ;  /* 0x000000040d647825 */ /* 0x010fc800078e02b0 */
[C---:B--2---:R-:W-:Y:S02]  /*236a0*/  IMAD.WIDE R98, R13.reuse, 0x4, R192 ;  /* 0x000000040d627825 */ /* 0x044fe400078e02c0 */
[----:B------:R-:W2:Y:S04]  /*236b0*/  LDL.LU.64 R192, [R1+0x1078] ;  /* 0x0010780001c07983 */ /* 0x000ea80000300a00 */
[----:B------:R-:W4:Y:S04]  /*236c0*/  LDL.LU.64 R176, [R1+0x1070] ;  /* 0x0010700001b07983 */ /* 0x000f280000300a00 */
[----:B------:R-:W3:Y:S04]  /*236d0*/  LDL.LU.64 R160, [R1+0x1068] ;  /* 0x0010680001a07983 */ /* 0x000ee80000300a00 */
[----:B------:R-:W2:Y:S01]  /*236e0*/  LDL.LU.64 R158, [R1+0x1060] ;  /* 0x00106000019e7983 */ /* 0x000ea20000300a00 */
[----:B------:R-:W-:-:S03]  /*236f0*/  IMAD.WIDE R106, R13, 0x4, R206 ;  /* 0x000000040d6a7825 */ /* 0x000fc600078e02ce */
[----:B------:R-:W4:Y:S01]  /*23700*/  LDL.LU.64 R206, [R1+0x1058] ;  /* 0x0010580001ce7983 */ /* 0x000f220000300a00 */
[C---:B------:R-:W-:Y:S01]  /*23710*/  IMAD.WIDE R108, R13.reuse, 0x4, R190 ;  /* 0x000000040d6c7825 */ /* 0x040fe200078e02be */
[----:B------:R-:W-:Y:S02]  /*23720*/  SEL R142, R142, RZ, P4 ;  /* 0x000000ff8e8e7207 */ /* 0x000fe40002000000 */
[----:B------:R-:W3:Y:S01]  /*23730*/  LDL.LU.64 R190, [R1+0x1050] ;  /* 0x0010500001be7983 */ /* 0x000ee20000300a00 */
[----:B------:R-:W-:-:S03]  /*23740*/  IMAD.WIDE R110, R13, 0x4, R174 ;  /* 0x000000040d6e7825 */ /* 0x000fc600078e02ae */
[----:B------:R-:W4:Y:S01]  /*23750*/  LDL.LU.64 R174, [R1+0x1048] ;  /* 0x0010480001ae7983 */ /* 0x000f220000300a00 */
[----:B------:R-:W-:Y:S01]  /*23760*/  IMAD.WIDE R118, R13, 0x4, R234 ;  /* 0x000000040d767825 */ /* 0x000fe200078e02ea */
[----:B------:R-:W-:-:S03]  /*23770*/  ISETP.NE.U32.AND P0, PT, R142, RZ, PT ;  /* 0x000000ff8e00720c */ /* 0x000fc60003f05070 */
[----:B------:R-:W-:-:S04]  /*23780*/  IMAD.WIDE R120, R13, 0x4, R236 ;  /* 0x000000040d787825 */ /* 0x000fc800078e02ec */
[----:B------:R-:W-:-:S04]  /*23790*/  IMAD.WIDE R130, R13, 0x4, R244 ;  /* 0x000000040d827825 */ /* 0x000fc800078e02f4 */
[----:B------:R-:W-:-:S04]  /*237a0*/  IMAD.WIDE R132, R13, 0x4, R10 ;  /* 0x000000040d847825 */ /* 0x000fc800078e020a */
[----:B------:R-:W-:-:S04]  /*237b0*/  IMAD.WIDE R138, R13, 0x4, R246 ;  /* 0x000000040d8a7825 */ /* 0x000fc800078e02f6 */
[----:B------:R-:W-:-:S04]  /*237c0*/  IMAD.WIDE R142, R13, 0x4, R8 ;  /* 0x000000040d8e7825 */ /* 0x000fc800078e0208 */
[C---:B--2---:R-:W-:Y:S02]  /*237d0*/  IMAD.WIDE R112, R13.reuse, 0x4, R158 ;  /* 0x000000040d707825 */ /* 0x044fe400078e029e */
[----:B------:R-:W2:Y:S04]  /*237e0*/  LDL.LU.64 R158, [R1+0x1040] ;  /* 0x00104000019e7983 */ /* 0x000ea80000300a00 */
[----:B------:R-:W3:Y:S04]  /*237f0*/  LDL.64 R234, [R1+0x4c8] ;  /* 0x0004c80001ea7983 */ /* 0x000ee80000100a00 */
[----:B------:R-:W4:Y:S04]  /*23800*/  LDL.64 R236, [R1+0x488] ;  /* 0x0004880001ec7983 */ /* 0x000f280000100a00 */
[----:B------:R-:W2:Y:S04]  /*23810*/  LDL.64 R244, [R1+0x448] ;  /* 0x0004480001f47983 */ /* 0x000ea80000100a00 */
[----:B------:R-:W2:Y:S04]  /*23820*/  LDL.64 R10, [R1+0x408] ;  /* 0x00040800010a7983 */ /* 0x000ea80000100a00 */
[----:B------:R-:W2:Y:S04]  /*23830*/  LDL.64 R246, [R1+0x3b8] ;  /* 0x0003b80001f67983 */ /* 0x000ea80000100a00 */
[----:B------:R-:W2:Y:S01]  /*23840*/  LDL.64 R8, [R1+0x370] ;  /* 0x0003700001087983 */ /* 0x000ea20000100a00 */
[----:B------:R-:W-:-:S04]  /*23850*/  IMAD.WIDE R154, R13, 0x4, R154 ;  /* 0x000000040d9a7825 */ /* 0x000fc800078e029a */
[C---:B------:R-:W-:Y:S02]  /*23860*/  IMAD.WIDE R114, R13.reuse, 0x4, R222 ;  /* 0x000000040d727825 */ /* 0x040fe400078e02de */
[----:B------:R-:W2:Y:S02]  /*23870*/  LDL.64 R222, [R1+0x2d0] ;  /* 0x0002d00001de7983 */ /* 0x000ea40000100a00 */
[C---:B------:R-:W-:Y:S02]  /*23880*/  IMAD.WIDE R116, R13.reuse, 0x4, R224 ;  /* 0x000000040d747825 */ /* 0x040fe400078e02e0 */
[----:B------:R-:W2:Y:S02]  /*23890*/  LDL.64 R224, [R1+0x288] ;  /* 0x0002880001e07983 */ /* 0x000ea40000100a00 */
[C---:B------:R-:W-:Y:S02]  /*238a0*/  IMAD.WIDE R122, R13.reuse, 0x4, R238 ;  /* 0x000000040d7a7825 */ /* 0x040fe400078e02ee */
[----:B------:R-:W2:Y:S02]  /*238b0*/  LDL.64 R238, [R1+0x238] ;  /* 0x0002380001ee7983 */ /* 0x000ea40000100a00 */
[----:B------:R-:W-:-:S02]  /*238c0*/  IMAD.WIDE R124, R13, 0x4, R4 ;  /* 0x000000040d7c7825 */ /* 0x000fc400078e0204 */
        /* <DEDUP_REMOVED lines=10> */
[----:B------:R-:W2:Y:S04]  /*23970*/  LDL.64 R250, [R1+0xa8] ;  /* 0x0000a80001fa7983 */ /* 0x000ea80000100a00 */
[----:B------:R1:W-:Y:S04]  /*23980*/  STL.64 [R1+0xfa8], R154 ;  /* 0x000fa89a01007387 */ /* 0x0003e80000100a00 */
[----:B-1----:R-:W2:Y:S04]  /*23990*/  LDL.64 R154, [R1+0x320] ;  /* 0x00032000019a7983 */ /* 0x002ea80000100a00 */
[----:B---3--:R-:W-:Y:S04]  /*239a0*/  LDGSTS.E [R7+0x40000], desc[UR18][R234.64], P1 ;  /* 0x40000000ea077fae */ /* 0x008fe80008921852 */
[----:B----4-:R-:W-:Y:S04]  /*239b0*/  LDGSTS.E [R7+0x40400], desc[UR18][R236.64], P1 ;  /* 0x40400000ec077fae */ /* 0x010fe80008921852 */
[----:B--2---:R-:W-:Y:S04]  /*239c0*/  LDGSTS.E [R7+0x40800], desc[UR18][R244.64], P1 ;  /* 0x40800000f4077fae */ /* 0x004fe80008921852 */
[----:B------:R-:W2:Y:S04]  /*239d0*/  LDL.LU.64 R234, [R1+0x1038] ;  /* 0x0010380001ea7983 */ /* 0x000ea80000300a00 */
[----:B------:R-:W3:Y:S04]  /*239e0*/  LDL.LU.64 R236, [R1+0x1030] ;  /* 0x0010300001ec7983 */ /* 0x000ee80000300a00 */
[----:B------:R-:W4:Y:S04]  /*239f0*/  LDL.LU.64 R244, [R1+0x1028] ;  /* 0x0010280001f47983 */ /* 0x000f280000300a00 */
[----:B------:R-:W-:Y:S04]  /*23a00*/  LDGSTS.E [R7+0x40c00], desc[UR18][R10.64], P1 ;  /* 0x40c000000a077fae */ /* 0x000fe80008921852 */
[----:B------:R-:W-:Y:S04]  /*23a10*/  LDGSTS.E [R7+0x41000], desc[UR18][R246.64], P1 ;  /* 0x41000000f6077fae */ /* 0x000fe80008921852 */
[----:B------:R-:W-:Y:S04]  /*23a20*/  LDGSTS.E [R7+0x41400], desc[UR18][R8.64], P1 ;  /* 0x4140000008077fae */ /* 0x000fe80008921852 */
[----:B------:R-:W4:Y:S04]  /*23a30*/  LDL.LU.64 R10, [R1+0x1020] ;  /* 0x00102000010a7983 */ /* 0x000f280000300a00 */
[----:B------:R-:W2:Y:S04]  /*23a40*/  LDL.LU.64 R246, [R1+0x1018] ;  /* 0x0010180001f67983 */ /* 0x000ea80000300a00 */
[----:B------:R-:W3:Y:S01]  /*23a50*/  LDL.LU.64 R8, [R1+0x1010] ;  /* 0x0010100001087983 */ /* 0x000ee20000300a00 */
[----:B------:R-:W-:-:S04]  /*23a60*/  IMAD.WIDE R158, R13, 0x4, R158 ;  /* 0x000000040d9e7825 */ /* 0x000fc800078e029e */
[----:B------:R-:W-:-:S04]  /*23a70*/  IMAD.WIDE R174, R13, 0x4, R174 ;  /* 0x000000040dae7825 */ /* 0x000fc800078e02ae */
[C---:B------:R-:W-:Y:S01]  /*23a80*/  IMAD.WIDE R190, R13.reuse, 0x4, R190 ;  /* 0x000000040dbe7825 */ /* 0x040fe200078e02be */
        /* <DEDUP_REMOVED lines=10> */
[----:B---3--:R-:W-:Y:S04]  /*23b30*/  LDGSTS.E [R7+0x44000], desc[UR18][R8.64], P1 ;  /* 0x4400000008077fae */ /* 0x008fe80008921852 */
[----:B--2---:R-:W-:Y:S04]  /*23b40*/  LDGSTS.E [R7+0x44400], desc[UR18][R246.64], P1 ;  /* 0x44400000f6077fae */ /* 0x004fe80008921852 */
[----:B------:R-:W-:Y:S04]  /*23b50*/  LDGSTS.E [R7+0x44800], desc[UR18][R236.64], P1 ;  /* 0x44800000ec077fae */ /* 0x000fe80008921852 */
[----:B------:R-:W-:Y:S04]  /*23b60*/  LDGSTS.E [R7+0x44c00], desc[UR18][R14.64], P1 ;  /* 0x44c000000e077fae */ /* 0x000fe80008921852 */
[----:B------:R-:W-:Y:S04]  /*23b70*/  LDGSTS.E [R7+0x45000], desc[UR18][R30.64], P1 ;  /* 0x450000001e077fae */ /* 0x000fe80008921852 */
[----:B------:R-:W-:Y:S04]  /*23b80*/  LDGSTS.E [R7+0x45400], desc[UR18][R46.64], P1 ;  /* 0x454000002e077fae */ /* 0x000fe80008921852 */
[----:B------:R-:W2:Y:S04]  /*23b90*/  LDL.LU.64 R8, [R1+0x1008] ;  /* 0x0010080001087983 */ /* 0x000ea80000300a00 */
[----:B------:R-:W-:Y:S04]  /*23ba0*/  LDGSTS.E [R7+0x45800], desc[UR18][R62.64], P1 ;  /* 0x458000003e077fae */ /* 0x000fe80008921852 */
[----:B------:R-:W2:Y:S04]  /*23bb0*/  LDL.64 R248, [R1+0x4c0] ;  /* 0x0004c00001f87983 */ /* 0x000ea80000100a00 */
[----:B------:R-:W3:Y:S04]  /*23bc0*/  LDL.64 R250, [R1+0x480] ;  /* 0x0004800001fa7983 */ /* 0x000ee80000100a00 */
        /* <DEDUP_REMOVED lines=10> */
[----:B------:R1:W-:Y:S04]  /*23c70*/  STL.64 [R1+0xef8], R236 ;  /* 0x000ef8ec01007387 */ /* 0x0003e80000100a00 */
[----:B------:R-:W-:Y:S04]  /*23c80*/  LDGSTS.E [R7+0x46000], desc[UR18][R94.64], P1 ;  /* 0x460000005e077fae */ /* 0x000fe80008921852 */
[----:B------:R-:W-:Y:S04]  /*23c90*/  LDGSTS.E [R7+0x46400], desc[UR18][R110.64], P1 ;  /* 0x464000006e077fae */ /* 0x000fe80008921852 */
[----:B-1----:R-:W4:Y:S04]  /*23ca0*/  LDL.64 R236, [R1+0x318] ;  /* 0x0003180001ec7983 */ /* 0x002f280000100a00 */
[----:B------:R1:W-:Y:S04]  /*23cb0*/  STL.64 [R1+0xf00], R14 ;  /* 0x000f000e01007387 */ /* 0x0003e80000100a00 */
[----:B------:R-:W-:Y:S04]  /*23cc0*/  LDGSTS.E [R7+0x46800], desc[UR18][R126.64], P1 ;  /* 0x468000007e077fae */ /* 0x000fe80008921852 */
[----:B------:R-:W-:Y:S04]  /*23cd0*/  LDGSTS.E [R7+0x46c00], desc[UR18][R142.64], P1 ;  /* 0x46c000008e077fae */ /* 0x000fe80008921852 */
[----:B-1----:R-:W4:Y:S04]  /*23ce0*/  LDL.64 R14, [R1+0x360] ;  /* 0x00036000010e7983 */ /* 0x002f280000100a00 */
[----:B------:R-:W-:Y:S04]  /*23cf0*/  LDGSTS.E [R7+0x47000], desc[UR18][R158.64], P1 ;  /* 0x470000009e077fae */ /* 0x000fe80008921852 */
[----:B------:R1:W-:Y:S04]  /*23d00*/  STL.64 [R1+0xf08], R158 ;  /* 0x000f089e01007387 */ /* 0x0003e80000100a00 */
[----:B------:R-:W-:Y:S04]  /*23d10*/  LDGSTS.E [R7+0x47400], desc[UR18][R174.64], P1 ;  /* 0x47400000ae077fae */ /* 0x000fe80008921852 */
[----:B------:R-:W-:Y:S04]  /*23d20*/  LDGSTS.E [R7+0x47800], desc[UR18][R190.64], P1 ;  /* 0x47800000be077fae */ /* 0x000fe80008921852 */
[----:B-1----:R-:W4:Y:S04]  /*23d30*/  LDL.64 R158, [R1+0x3b0] ;  /* 0x0003b000019e7983 */ /* 0x002f280000100a00 */
[----:B------:R1:W-:Y:S04]  /*23d40*/  STL.64 [R1+0xf10], R174 ;  /* 0x000f10ae01007387 */ /* 0x0003e80000100a00 */
[----:B-1----:R-:W4:Y:S04]  /*23d50*/  LDL.64 R174, [R1+0x400] ;  /* 0x0004000001ae7983 */ /* 0x002f280000100a00 */
[----:B------:R1:W-:Y:S04]  /*23d60*/  STL.64 [R1+0xf18], R190 ;  /* 0x000f18be01007387 */ /* 0x0003e80000100a00 */
[----:B-1----:R-:W4:Y:S01]  /*23d70*/  LDL.64 R190, [R1+0x440] ;  /* 0x0004400001be7983 */ /* 0x002f220000100a00 */
[----:B------:R-:W-:-:S05]  /*23d80*/  IMAD.WIDE R206, R13, 0x4, R206 ;  /* 0x000000040dce7825 */ /* 0x000fca00078e02ce */
[----:B------:R-:W-:Y:S04]  /*23d90*/  LDGSTS.E [R7+0x47c00], desc[UR18][R206.64], P1 ;  /* 0x47c00000ce077fae */ /* 0x000fe80008921852 */
[----:B--2---:R-:W-:Y:S04]  /*23da0*/  LDGSTS.E [R8+0x40080], desc[UR18][R248.64], P1 ;  /* 0x40080000f8087fae */ /* 0x004fe80008921852 */
[----:B---3--:R-:W-:Y:S04]  /*23db0*/  LDGSTS.E [R8+0x40480], desc[UR18][R250.64], P1 ;  /* 0x40480000fa087fae */ /* 0x008fe80008921852 */
[----:B------:R-:W2:Y:S04]  /*23dc0*/  LDL.LU.64 R248, [R1+0x1000] ;  /* 0x0010000001f87983 */ /* 0x000ea80000300a00 */
[----:B------:R-:W3:Y:S04]  /*23dd0*/  LDL.LU.64 R250, [R1+0xff8] ;  /* 0x000ff80001fa7983 */ /* 0x000ee80000300a00 */
        /* <DEDUP_REMOVED lines=14> */
[----:B------:R-:W4:Y:S01]  /*23ec0*/  LDL.64 R190, [R1+0x478] ;  /* 0x0004780001be7983 */ /* 0x000f220000100a00 */
[----:B------:R-:W-:-:S03]  /*23ed0*/  IMAD.WIDE R144, R13, 0x4, R144 ;  /* 0x000000040d907825 */ /* 0x000fc600078e0290 */
[----:B------:R-:W4:Y:S04]  /*23ee0*/  LDL.64 R174, [R1+0x438] ;  /* 0x0004380001ae7983 */ /* 0x000f280000100a00 */
[----:B------:R-:W4:Y:S01]  /*23ef0*/  LDL.64 R246, [R1+0x4b8] ;  /* 0x0004b80001f67983 */ /* 0x000f220000100a00 */
[----:B------:R-:W-:-:S03]  /*23f00*/  IMAD.WIDE R160, R13, 0x4, R160 ;  /* 0x000000040da07825 */ /* 0x000fc600078e02a0 */
[----:B------:R-:W4:Y:S01]  /*23f10*/  LDL.64 R158, [R1+0x3f0] ;  /* 0x0003f000019e7983 */ /* 0x000f220000100a00 */
[----:B------:R-:W-:-:S03]  /*23f20*/  IMAD.WIDE R176, R13, 0x4, R176 ;  /* 0x000000040db07825 */ /* 0x000fc600078e02b0 */
[----:B------:R-:W4:Y:S01]  /*23f30*/  LDL.64 R14, [R1+0x3a8] ;  /* 0x0003a800010e7983 */ /* 0x000f220000100a00 */
[----:B------:R-:W-:-:S03]  /*23f40*/  IMAD.WIDE R192, R13, 0x4, R192 ;  /* 0x000000040dc07825 */ /* 0x000fc600078e02c0 */
[----:B------:R-:W4:Y:S01]  /*23f50*/  LDL.64 R236, [R1+0x358] ;  /* 0x0003580001ec7983 */ /* 0x000f220000100a00 */
[----:B------:R-:W-:-:S03]  /*23f60*/  IMAD.WIDE R208, R13, 0x4, R208 ;  /* 0x000000040dd07825 */ /* 0x000fc600078e02d0 */
        /* <DEDUP_REMOVED lines=23> */
[----:B------:R-:W2:Y:S04]  /*240e0*/  LDL.64 R248, [R1+0xd8] ;  /* 0x0000d80001f87983 */ /* 0x000ea80000100a00 */
[----:B------:R-:W-:Y:S04]  /*240f0*/  LDGSTS.E [R8+0x47c80], desc[UR18][R208.64], P1 ;  /* 0x47c80000d0087fae */ /* 0x000fe80008921852 */
[----:B------:R-:W3:Y:S04]  /*24100*/  LDL.64 R250, [R1+0x98] ;  /* 0x0000980001fa7983 */ /* 0x000ee80000100a00 */
[----:B----4-:R-:W-:Y:S04]  /*24110*/  LDGSTS.E [R9+0x40100], desc[UR18][R246.64], P1 ;  /* 0x40100000f6097fae */ /* 0x010fe80008921852 */
[----:B------:R-:W-:Y:S04]  /*24120*/  LDGSTS.E [R9+0x40500], desc[UR18][R190.64], P1 ;  /* 0x40500000be097fae */ /* 0x000fe80008921852 */
[----:B------:R-:W-:Y:S04]  /*24130*/  LDGSTS.E [R9+0x40900], desc[UR18][R174.64], P1 ;  /* 0x40900000ae097fae */ /* 0x000fe80008921852 */
[----:B------:R-:W4:Y:S04]  /*24140*/  LDL.64 R246, [R1+0x58] ;  /* 0x0000580001f67983 */ /* 0x000f280000100a00 */
        /* <DEDUP_REMOVED lines=24> */
[----:B--2---:R-:W-:Y:S04]  /*242d0*/  LDGSTS.E [R9+0x43900], desc[UR18][R248.64], P1 ;  /* 0x43900000f8097fae */ /* 0x004fe80008921852 */
[----:B---3--:R-:W-:Y:S04]  /*242e0*/  LDGSTS.E [R9+0x43d00], desc[UR18][R250.64], P1 ;  /* 0x43d00000fa097fae */ /* 0x008fe80008921852 */
[----:B------:R-:W2:Y:S04]  /*242f0*/  LDL.64 R248, [R1+0xd0] ;  /* 0x0000d00001f87983 */ /* 0x000ea80000100a00 */
[----:B------:R-:W3:Y:S04]  /*24300*/  LDL.64 R250, [R1+0x4b0] ;  /* 0x0004b00001fa7983 */ /* 0x000ee80000100a00 */
[----:B----4-:R-:W-:Y:S04]  /*24310*/  LDGSTS.E [R9+0x44100], desc[UR18][R246.64], P1 ;  /* 0x44100000f6097fae */ /* 0x010fe80008921852 */
[----:B------:R-:W-:Y:S04]  /*24320*/  LDGSTS.E [R9+0x44500], desc[UR18][R10.64], P1 ;  /* 0x445000000a097fae */ /* 0x000fe80008921852 */
[----:B------:R-:W4:Y:S04]  /*24330*/  LDL.LU.64 R246, [R1+0xff0] ;  /* 0x000ff00001f67983 */ /* 0x000f280000300a00 */
[----:B------:R-:W3:Y:S01]  /*24340*/  LDL.LU.64 R10, [R1+0xfe8] ;  /* 0x000fe800010a7983 */ /* 0x000ee20000300a00 */
[----:B------:R-:W-:-:S05]  /*24350*/  IMAD.WIDE R232, R13, 0x4, R232 ;  /* 0x000000040de87825 */ /* 0x000fca00078e02e8 */
[----:B------:R-:W-:Y:S01]  /*24360*/  LDGSTS.E [R9+0x44900], desc[UR18][R232.64], P1 ;  /* 0x44900000e8097fae */ /* 0x000fe20008921852 */
[----:B------:R-:W-:-:S03]  /*24370*/  IMAD.WIDE R146, R13, 0x4, R146 ;  /* 0x000000040d927825 */ /* 0x000fc600078e0292 */
        /* <DEDUP_REMOVED lines=38> */
[----:B------:R-:W-:Y:S04]  /*245e0*/  LDGSTS.E [R10+0x43180], desc[UR18][R240.64], P1 ;  /* 0x43180000f00a7fae */ /* 0x000fe80008921852 */
[----:B------:R-:W4:Y:S04]  /*245f0*/  LDL.64 R224, [R1+0x260] ;  /* 0x0002600001e07983 */ /* 0x000f280000100a00 */
[----:B------:R-:W-:Y:S04]  /*24600*/  LDGSTS.E [R10+0x43580], desc[UR18][R2.64], P1 ;  /* 0x43580000020a7fae */ /* 0x000fe80008921852 */
[----:B------:R-:W4:Y:S04]  /*24610*/  LDL.64 R238, [R1+0x210] ;  /* 0x0002100001ee7983 */ /* 0x000f280000100a00 */
[----:B--2---:R-:W-:Y:S04]  /*24620*/  LDGSTS.E [R10+0x43980], desc[UR18][R248.64], P1 ;  /* 0x43980000f80a7fae */ /* 0x004fe80008921852 */
[----:B------:R-:W2:Y:S04]  /*24630*/  LDL.64 R240, [R1+0x1c8] ;  /* 0x0001c80001f07983 */ /* 0x000ea80000100a00 */
[----:B------:R-:W2:Y:S04]  /*24640*/  LDL.64 R2, [R1+0x188] ;  /* 0x0001880001027983 */ /* 0x000ea80000100a00 */
[----:B------:R-:W2:Y:S04]  /*24650*/  LDL.64 R248, [R1+0x148] ;  /* 0x0001480001f87983 */ /* 0x000ea80000100a00 */
[----:B------:R-:W2:Y:S04]  /*24660*/  LDL.64 R242, [R1+0x88] ;  /* 0x0000880001f27983 */ /* 0x000ea80000100a00 */
[----:B---3--:R-:W-:Y:S04]  /*24670*/  LDGSTS.E [R10+0x43d80], desc[UR18][R250.64], P1 ;  /* 0x43d80000fa0a7fae */ /* 0x008fe80008921852 */
[----:B----4-:R-:W-:Y:S01]  /*24680*/  LDGSTS.E [R10+0x44180], desc[UR18][R246.64], P1 ;  /* 0x44180000f60a7fae */ /* 0x010fe20008921852 */
[----:B------:R-:W-:-:S03]  /*24690*/  IMAD.WIDE R230, R13, 0x4, R230 ;  /* 0x000000040de67825 */ /* 0x000fc600078e02e6 */
[----:B------:R-:W-:Y:S04]  /*246a0*/  LDGSTS.E [R10+0x44580], desc[UR18][R244.64], P1 ;  /* 0x44580000f40a7fae */ /* 0x000fe80008921852 */
[----:B------:R-:W3:Y:S04]  /*246b0*/  LDL.64 R250, [R1+0xc8] ;  /* 0x0000c80001fa7983 */ /* 0x000ee80000100a00 */
[----:B------:R-:W4:Y:S04]  /*246c0*/  LDL.64 R246, [R1+0x108] ;  /* 0x0001080001f67983 */ /* 0x000f280000100a00 */
        /* <DEDUP_REMOVED lines=30> */
[----:B------:R-:W-:Y:S04]  /*248b0*/  LDGSTS.E [R11+0x42e00], desc[UR18][R2.64], P1 ;  /* 0x42e00000020b7fae */ /* 0x000fe80008921852 */
[----:B------:R-:W-:Y:S04]  /*248c0*/  LDGSTS.E [R11+0x43200], desc[UR18][R248.64], P1 ;  /* 0x43200000f80b7fae */ /* 0x000fe80008921852 */
[----:B------:R-:W2:Y:S04]  /*248d0*/  LDL.64 R244, [R1+0x48] ;  /* 0x0000480001f47983 */ /* 0x000ea80000100a00 */
        /* <DEDUP_REMOVED lines=14> */
[----:B---3--:R-:W-:Y:S04]  /*249c0*/  LDGSTS.E [R11+0x43a00], desc[UR18][R250.64], P1 ;  /* 0x43a00000fa0b7fae */ /* 0x008fe80008921852 */
[----:B------:R-:W-:Y:S04]  /*249d0*/  LDGSTS.E [R11+0x43e00], desc[UR18][R242.64], P1 ;  /* 0x43e00000f20b7fae */ /* 0x000fe80008921852 */
[----:B------:R-:W3:Y:S04]  /*249e0*/  LDL.64 R246, [R1+0x4a0] ;  /* 0x0004a00001f67983 */ /* 0x000ee80000100a00 */
[----:B------:R-:W4:Y:S04]  /*249f0*/  LDL.64 R250, [R1+0x460] ;  /* 0x0004600001fa7983 */ /* 0x000f280000100a00 */
[----:B------:R-:W3:Y:S04]  /*24a00*/  LDL.LU.64 R242, [R1+0xfd0] ;  /* 0x000fd00001f27983 */ /* 0x000ee80000300a00 */
[----:B--2---:R-:W-:Y:S04]  /*24a10*/  LDGSTS.E [R11+0x44200], desc[UR18][R244.64], P1 ;  /* 0x44200000f40b7fae */ /* 0x004fe80008921852 */
[----:B------:R-:W2:Y:S04]  /*24a20*/  LDL.LU.64 R244, [R1+0xfc8] ;  /* 0x000fc80001f47983 */ /* 0x000ea80000300a00 */
[----:B---3--:R-:W-:Y:S04]  /*24a30*/  LDGSTS.E [R11+0x44600], desc[UR18][R242.64], P1 ;  /* 0x44600000f20b7fae */ /* 0x008fe80008921852 */
[----:B------:R-:W3:Y:S01]  /*24a40*/  LDL.LU.64 R242, [R1+0xfc0] ;  /* 0x000fc00001f27983 */ /* 0x000ee20000300a00 */
[----:B------:R-:W-:-:S04]  /*24a50*/  IMAD.WIDE R228, R13, 0x4, R228 ;  /* 0x000000040de47825 */ /* 0x000fc800078e02e4 */
[C---:B------:R-:W-:Y:S01]  /*24a60*/  IMAD.WIDE R22, R13.reuse, 0x4, R22 ;  /* 0x000000040d167825 */ /* 0x040fe200078e0216 */
[----:B------:R-:W-:Y:S04]  /*24a70*/  LDGSTS.E [R11+0x44a00], desc[UR18][R228.64], P1 ;  /* 0x44a00000e40b7fae */ /* 0x000fe80008921852 */
        /* <DEDUP_REMOVED lines=19> */
[----:B----4-:R-:W-:Y:S04]  /*24bb0*/  LDGSTS.E [R242+0x40680], desc[UR18][R250.64], P1 ;  /* 0x40680000faf27fae */ /* 0x010fe80008921852 */
[----:B------:R-:W-:Y:S04]  /*24bc0*/  LDGSTS.E [R242+0x40a80], desc[UR18][R190.64], P1 ;  /* 0x40a80000bef27fae */ /* 0x000fe80008921852 */
[----:B------:R-:W3:Y:S04]  /*24bd0*/  LDL.LU.64 R246, [R1+0xfb8] ;  /* 0x000fb80001f67983 */ /* 0x000ee80000300a00 */
[----:B------:R-:W4:Y:S04]  /*24be0*/  LDL.LU.64 R250, [R1+0xfb0] ;  /* 0x000fb00001fa7983 */ /* 0x000f280000300a00 */
[----:B------:R-:W-:Y:S04]  /*24bf0*/  LDGSTS.E [R242+0x40e80], desc[UR18][R174.64], P1 ;  /* 0x40e80000aef27fae */ /* 0x000fe80008921852 */
[----:B------:R-:W-:Y:S04]  /*24c00*/  LDGSTS.E [R242+0x41280], desc[UR18][R158.64], P1 ;  /* 0x412800009ef27fae */ /* 0x000fe80008921852 */
[----:B------:R-:W-:Y:S04]  /*24c10*/  LDGSTS.E [R242+0x41680], desc[UR18][R14.64], P1 ;  /* 0x416800000ef27fae */ /* 0x000fe80008921852 */
[----:B------:R-:W-:Y:S04]  /*24c20*/  LDGSTS.E [R242+0x41a80], desc[UR18][R236.64], P1 ;  /* 0x41a80000ecf27fae */ /* 0x000fe80008921852 */
[----:B------:R-:W-:Y:S04]  /*24c30*/  LDGSTS.E [R242+0x41e80], desc[UR18][R154.64], P1 ;  /* 0x41e800009af27fae */ /* 0x000fe80008921852 */
[----:B------:R-:W-:Y:S04]  /*24c40*/  LDGSTS.E [R242+0x42280], desc[UR18][R222.64], P1 ;  /* 0x42280000def27fae */ /* 0x000fe80008921852 */
[----:B------:R-:W2:Y:S04]  /*24c50*/  LDL.64 R190, [R1+0x458] ;  /* 0x0004580001be7983 */ /* 0x000ea80000100a00 */
[----:B------:R-:W2:Y:S04]  /*24c60*/  LDL.64 R154, [R1+0x498] ;  /* 0x00049800019a7983 */ /* 0x000ea80000100a00 */
[----:B------:R-:W-:Y:S04]  /*24c70*/  LDGSTS.E [R242+0x42680], desc[UR18][R224.64], P1 ;  /* 0x42680000e0f27fae */ /* 0x000fe80008921852 */
        /* <DEDUP_REMOVED lines=16> */
[----:B--2---:R-:W-:Y:S04]  /*24d80*/  LDGSTS.E [R242+0x44280], desc[UR18][R244.64], P1 ;  /* 0x44280000f4f27fae */ /* 0x004fe80008921852 */
[----:B------:R-:W2:Y:S04]  /*24d90*/  LDL.64 R250, [R1+0x138] ;  /* 0x0001380001fa7983 */ /* 0x000ea80000100a00 */
[----:B------:R-:W3:Y:S04]  /*24da0*/  LDL.64 R246, [R1+0x178] ;  /* 0x0001780001f67983 */ /* 0x000ee80000100a00 */
[----:B------:R-:W4:Y:S04]  /*24db0*/  LDL.64 R244, [R1+0x1b8] ;  /* 0x0001b80001f47983 */ /* 0x000f280000100a00 */
[----:B------:R-:W-:Y:S04]  /*24dc0*/  LDGSTS.E [R242+0x44680], desc[UR18][R4.64], P1 ;  /* 0x4468000004f27fae */ /* 0x000fe80008921852 */
[----:B------:R-:W2:Y:S01]  /*24dd0*/  LDL.64 R4, [R1+0x78] ;  /* 0x0000780001047983 */ /* 0x000ea20000100a00 */
        /* <DEDUP_REMOVED lines=47> */
[----:B------:R-:W-:Y:S04]  /*250d0*/  LDGSTS.E [R243+0x43b00], desc[UR18][R240.64], P1 ;  /* 0x43b00000f0f37fae */ /* 0x000fe80008921852 */
[----:B------:R-:W-:Y:S04]  /*250e0*/  LDGSTS.E [R243+0x43f00], desc[UR18][R4.64], P1 ;  /* 0x43f0000004f37fae */ /* 0x000fe80008921852 */
[----:B------:R-:W2:Y:S04]  /*250f0*/  LDL.LU.64 R224, [R1+0xfa0] ;  /* 0x000fa00001e07983 */ /* 0x000ea80000300a00 */
[----:B------:R-:W3:Y:S04]  /*25100*/  LDL.LU.64 R240, [R1+0xf98] ;  /* 0x000f980001f07983 */ /* 0x000ee80000300a00 */
[----:B------:R-:W4:Y:S01]  /*25110*/  LDL.LU.64 R4, [R1+0xf90] ;  /* 0x000f900001047983 */ /* 0x000f220000300a00 */
[----:B------:R-:W-:-:S04]  /*25120*/  IMAD.WIDE R170, R13, 0x4, R170 ;  /* 0x000000040daa7825 */ /* 0x000fc800078e02aa */
[C---:B------:R-:W-:Y:S01]  /*25130*/  IMAD.WIDE R186, R13.reuse, 0x4, R186 ;  /* 0x000000040dba7825 */ /* 0x040fe200078e02ba */
[----:B----4-:R-:W-:Y:S04]  /*25140*/  LDGSTS.E [R243+0x44300], desc[UR18][R4.64], P1 ;  /* 0x4430000004f37fae */ /* 0x010fe80008921852 */
[----:B---3--:R-:W-:Y:S04]  /*25150*/  LDGSTS.E [R243+0x44700], desc[UR18][R240.64], P1 ;  /* 0x44700000f0f37fae */ /* 0x008fe80008921852 */
[----:B--2---:R-:W-:Y:S04]  /*25160*/  LDGSTS.E [R243+0x44b00], desc[UR18][R224.64], P1 ;  /* 0x44b00000e0f37fae */ /* 0x004fe80008921852 */
[----:B------:R-:W2:Y:S04]  /*25170*/  LDL.LU.64 R4, [R1+0xf88] ;  /* 0x000f880001047983 */ /* 0x000ea80000300a00 */
[----:B------:R-:W-:Y:S04]  /*25180*/  LDGSTS.E [R243+0x44f00], desc[UR18][R26.64], P1 ;  /* 0x44f000001af37fae */ /* 0x000fe80008921852 */
[----:B------:R-:W-:Y:S04]  /*25190*/  LDGSTS.E [R243+0x45300], desc[UR18][R42.64], P1 ;  /* 0x453000002af37fae */ /* 0x000fe80008921852 */
        /* <DEDUP_REMOVED lines=29> */
[----:B------:R-:W-:Y:S04]  /*25370*/  LDGSTS.E [R5+0x42780], desc[UR18][R158.64], P1 ;  /* 0x427800009e057fae */ /* 0x000fe80008921852 */
[----:B------:R-:W-:Y:S04]  /*25380*/  LDGSTS.E [R5+0x42b80], desc[UR18][R14.64], P1 ;  /* 0x42b800000e057fae */ /* 0x000fe80008921852 */
[----:B------:R-:W-:Y:S01]  /*25390*/  LDGSTS.E [R5+0x42f80], desc[UR18][R236.64], P1 ;  /* 0x42f80000ec057fae */ /* 0x000fe20008921852 */
[----:B------:R-:W-:-:S04]  /*253a0*/  IMAD.WIDE R156, R13, 0x4, R156 ;  /* 0x000000040d9c7825 */ /* 0x000fc800078e029c */
[----:B------:R-:W-:-:S04]  /*253b0*/  IMAD.WIDE R172, R13, 0x4, R172 ;  /* 0x000000040dac7825 */ /* 0x000fc800078e02ac */
[----:B------:R-:W-:-:S04]  /*253c0*/  IMAD.WIDE R188, R13, 0x4, R188 ;  /* 0x000000040dbc7825 */ /* 0x000fc800078e02bc */
[C---:B------:R-:W-:Y:S01]  /*253d0*/  IMAD.WIDE R204, R13.reuse, 0x4, R204 ;  /* 0x000000040dcc7825 */ /* 0x040fe200078e02cc */
[----:B--2---:R-:W-:Y:S04]  /*253e0*/  LDGSTS.E [R5+0x43380], desc[UR18][R250.64], P1 ;  /* 0x43380000fa057fae */ /* 0x004fe80008921852 */
[----:B----4-:R-:W-:Y:S04]  /*253f0*/  LDGSTS.E [R5+0x43780], desc[UR18][R246.64], P1 ;  /* 0x43780000f6057fae */ /* 0x010fe80008921852 */
[----:B---3--:R-:W-:Y:S04]  /*25400*/  LDGSTS.E [R5+0x43b80], desc[UR18][R244.64], P1 ;  /* 0x43b80000f4057fae */ /* 0x008fe80008921852 */
[----:B------:R-:W2:Y:S04]  /*25410*/  LDL.LU.64 R250, [R1+0xf48] ;  /* 0x000f480001fa7983 */ /* 0x000ea80000300a00 */
[----:B------:R-:W3:Y:S04]  /*25420*/  LDL.LU.64 R246, [R1+0xf40] ;  /* 0x000f400001f67983 */ /* 0x000ee80000300a00 */
[----:B------:R-:W4:Y:S04]  /*25430*/  LDL.LU.64 R244, [R1+0xf38] ;  /* 0x000f380001f47983 */ /* 0x000f280000300a00 */
[----:B------:R-:W4:Y:S04]  /*25440*/  LDL.64 R14, [R1+0x1e8] ;  /* 0x0001e800010e7983 */ /* 0x000f280000100a00 */
[----:B------:R-:W2:Y:S04]  /*25450*/  LDL.64 R236, [R1+0x218] ;  /* 0x0002180001ec7983 */ /* 0x000ea80000100a00 */
[----:B------:R-:W3:Y:S04]  /*25460*/  LDL.64 R190, [R1+0xc28] ;  /* 0x000c280001be7983 */ /* 0x000ee80000100a00 */
[----:B------:R-:W-:Y:S04]  /*25470*/  LDGSTS.E [R5+0x43f80], desc[UR18][R248.64], P1 ;  /* 0x43f80000f8057fae */ /* 0x000fe80008921852 */
[----:B------:R1:W-:Y:S04]  /*25480*/  LDGSTS.E [R5+0x44380], desc[UR18][R2.64], P1 ;  /* 0x4438000002057fae */ /* 0x0003e80008921852 */
[----:B------:R-:W-:Y:S04]  /*25490*/  LDGSTS.E [R5+0x44780], desc[UR18][R238.64], P1 ;  /* 0x44780000ee057fae */ /* 0x000fe80008921852 */
[----:B------:R-:W3:Y:S04]  /*254a0*/  LDL.64 R248, [R1+0xc30] ;  /* 0x000c300001f87983 */ /* 0x000ee80000100a00 */
[----:B------:R-:W-:Y:S04]  /*254b0*/  LDGSTS.E [R5+0x44b80], desc[UR18][R222.64], P1 ;  /* 0x44b80000de057fae */ /* 0x000fe80008921852 */
[----:B------:R-:W-:Y:S04]  /*254c0*/  LDGSTS.E [R5+0x44f80], desc[UR18][R28.64], P1 ;  /* 0x44f800001c057fae */ /* 0x000fe80008921852 */
[----:B------:R-:W-:Y:S04]  /*254d0*/  LDGSTS.E [R5+0x45380], desc[UR18][R44.64], P1 ;  /* 0x453800002c057fae */ /* 0x000fe80008921852 */
[----:B------:R-:W-:Y:S04]  /*254e0*/  LDGSTS.E [R5+0x45780], desc[UR18][R60.64], P1 ;  /* 0x457800003c057fae */ /* 0x000fe80008921852 */
        /* <DEDUP_REMOVED lines=11> */
[----:B------:R-:W0:Y:S01]  /*255a0*/  LDGDEPBAR ;  /* 0x00000000000079af */ /* 0x000e220000000000 */
[----:B------:R-:W-:Y:S06]  /*255b0*/  BAR.SYNC.DEFER_BLOCKING 0x0 ;  /* 0x0000000000007b1d */ /* 0x000fec0000010000 */
[----:B------:R-:W3:Y:S04]  /*255c0*/  LDL.64 R158, [R1+0xca8] ;  /* 0x000ca800019e7983 */ /* 0x000ee80000100a00 */
[----:B------:R-:W3:Y:S01]  /*255d0*/  LDL.64 R174, [R1+0xcb0] ;  /* 0x000cb00001ae7983 */ /* 0x000ee20000100a00 */
[----:B-1----:R-:W1:Y:S01]  /*255e0*/  S2R R3, SR_TID.X ;  /* 0x0000000000037919 */ /* 0x002e620000002100 */
[----:B------:R-:W-:-:S02]  /*255f0*/  SEL R12, R12, RZ, P4 ;  /* 0x000000ff0c0c7207 */ /* 0x000fc40002000000 */
[--C-:B-1----:R-:W-:Y:S02]  /*25600*/  SHF.R.U32.HI R2, RZ, 0x6, R3.reuse ;  /* 0x00000006ff027819 */ /* 0x102fe40000011603 */
[----:B------:R-:W-:-:S04]  /*25610*/  SHF.R.U32.HI R3, RZ, 0x6, R3 ;  /* 0x00000006ff037819 */ /* 0x000fc80000011603 */
[----:B------:R-:W-:Y:S01]  /*25620*/  SGXT.U32 R3, R3, 0x1 ;  /* 0x000000010303781a */ /* 0x000fe20000000000 */
[----:B------:R-:W-:Y:S01]  /*25630*/  @!PT LDS RZ, [RZ] ;  /* 0x00000000fffff984 */ /* 0x000fe20000000800 */
[----:B------:R-:W-:Y:S01]  /*25640*/  @!PT LDS RZ, [RZ] ;  /* 0x00000000fffff984 */ /* 0x000fe20000000800 */
[----:B------:R-:W-:Y:S01]  /*25650*/  @!PT LDS RZ, [RZ] ;  /* 0x00000000fffff984 */ /* 0x000fe20000000800 */
[----:B----4-:R-:W-:Y:S04]  /*25660*/  LDGSTS.E [R244+-0x48000], desc[UR18][R14.64], P0 ;  /* 0xb80000000ef47fae */ /* 0x010fe80008121852 */
[----:B--2---:R-:W-:Y:S04]  /*25670*/  LDGSTS.E [R244+-0x47ff8], desc[UR18][R236.64], P3 ;  /* 0xb8008000ecf47fae */ /* 0x004fe80009921852 */
[----:B------:R-:W2:Y:S04]  /*25680*/  LDL.64 R14, [R1+0xd28] ;  /* 0x000d2800010e7983 */ /* 0x000ea80000100a00 */
[----:B------:R-:W4:Y:S01]  /*25690*/  LDL.64 R236, [R1+0xd30] ;  /* 0x000d300001ec7983 */ /* 0x000f220000100a00 */
[----:B------:R-:W-:-:S04]  /*256a0*/  LOP3.LUT R3, R3, 0x4, RZ, 0xfc, !PT ;  /* 0x0000000403037812 */ /* 0x000fc800078efcff */
[----:B------:R-:W-:Y:S02]  /*256b0*/  ISETP.GE.AND P3, PT, R3, UR4, PT ;  /* 0x0000000403007c0c */ /* 0x000fe4000bf66270 */
[----:B------:R-:W1:Y:S01]  /*256c0*/  S2R R3, SR_TID.X ;  /* 0x0000000000037919 */ /* 0x000e620000002100 */
[----:B------:R-:W-:Y:S02]  /*256d0*/  ISETP.NE.U32.AND P2, PT, R12, RZ, PT ;  /* 0x000000ff0c00720c */ /* 0x000fe40003f45070 */
[----:B------:R-:W-:Y:S02]  /*256e0*/  SEL R12, RZ, 0x4, P5 ;  /* 0x00000004ff0c7807 */ /* 0x000fe40002800000 */
[----:B------:R-:W-:Y:S02]  /*256f0*/  SGXT.U32 R2, R2, 0x1 ;  /* 0x000000010202781a */ /* 0x000fe40000000000 */
[----:B------:R-:W-:Y:S02]  /*25700*/  SEL R12, R12, RZ, P4 ;  /* 0x000000ff0c0c7207 */ /* 0x000fe40002000000 */
[----:B------:R-:W-:-:S02]  /*25710*/  ISETP.GE.AND P5, PT, R252, UR4, PT ;  /* 0x00000004fc007c0c */ /* 0x000fc4000bfa6270 */
[----:B------:R-:W-:Y:S02]  /*25720*/  LOP3.LUT R2, R2, 0x62, RZ, 0xfc, !PT ;  /* 0x0000006202027812 */ /* 0x000fe400078efcff */
[----:B------:R-:W-:Y:S01]  /*25730*/  ISETP.NE.U32.AND P1, PT, R12, RZ, PT ;  /* 0x000000ff0c00720c */ /* 0x000fe20003f25070 */
[----:B---3--:R-:W-:Y:S01]  /*25740*/  LDGSTS.E [R244+-0x46000], desc[UR18][R190.64], P2 ;  /* 0xba000000bef47fae */ /* 0x008fe20009121852 */
[----:B------:R-:W-:Y:S02]  /*25750*/  SEL R12, RZ, 0x4, P5 ;  /* 0x00000004ff0c7807 */ /* 0x000fe40002800000 */
[----:B------:R-:W-:Y:S02]  /*25760*/  ISETP.GE.AND P5, PT, R2, UR4, PT ;  /* 0x0000000402007c0c */ /* 0x000fe4000bfa6270 */
[----:B------:R-:W-:Y:S02]  /*25770*/  SEL R12, R12, RZ, P4 ;  /* 0x000000ff0c0c7207 */ /* 0x000fe40002000000 */
[----:B------:R-:W-:Y:S01]  /*25780*/  SEL R252, RZ, 0x4, P6 ;  /* 0x00000004fffc7807 */ /* 0x000fe20003000000 */
[----:B------:R-:W3:Y:S01]  /*25790*/  LDL.64 R190, [R1+0x248] ;  /* 0x0002480001be7983 */ /* 0x000ee20000100a00 */
[----:B-1----:R-:W-:-:S02]  /*257a0*/  SHF.R.U32.HI R2, RZ, 0x6, R3 ;  /* 0x00000006ff027819 */ /* 0x002fc40000011603 */
[----:B------:R-:W-:-:S04]  /*257b0*/  SHF.R.U32.HI R3, RZ, 0x6, R3 ;  /* 0x00000006ff037819 */ /* 0x000fc80000011603 */
[----:B------:R-:W-:-:S04]  /*257c0*/  SGXT.U32 R3, R3, 0x1 ;  /* 0x000000010303781a */ /* 0x000fc80000000000 */
[----:B------:R-:W-:Y:S02]  /*257d0*/  LOP3.LUT R3, R3, 0x24, RZ, 0xfc, !PT ;  /* 0x0000002403037812 */ /* 0x000fe400078efcff */
[----:B------:R-:W-:Y:S02]  /*257e0*/  ISETP.NE.U32.AND P2, PT, R12, RZ, PT ;  /* 0x000000ff0c00720c */ /* 0x000fe40003f45070 */
[----:B------:R-:W-:Y:S02]  /*257f0*/  SEL R12, RZ, 0x4, P3 ;  /* 0x00000004ff0c7807 */ /* 0x000fe40001800000 */
[----:B------:R-:W-:Y:S02]  /*25800*/  ISETP.GE.AND P3, PT, R3, UR4, PT ;  /* 0x0000000403007c0c */ /* 0x000fe4000bf66270 */
[----:B------:R-:W1:Y:S01]  /*25810*/  S2R R3, SR_TID.X ;  /* 0x0000000000037919 */ /* 0x000e620000002100 */
[----:B------:R-:W-:Y:S02]  /*25820*/  SGXT.U32 R2, R2, 0x1 ;  /* 0x000000010202781a */ /* 0x000fe40000000000 */
[----:B------:R-:W-:-:S02]  /*25830*/  ISETP.NE.U32.AND P6, PT, R251, RZ, PT ;  /* 0x000000fffb00720c */ /* 0x000fc40003fc5070 */
[----:B------:R-:W-:Y:S02]  /*25840*/  LOP3.LUT R2, R2, 0x6, RZ, 0xfc, !PT ;  /* 0x0000000602027812 */ /* 0x000fe400078efcff */
[----:B------:R-:W-:Y:S02]  /*25850*/  SEL R251, R252, RZ, P4 ;  /* 0x000000fffcfb7207 */ /* 0x000fe40002000000 */
[----:B------:R-:W-:Y:S02]  /*25860*/  SEL R252, RZ, 0x4, P5 ;  /* 0x00000004fffc7807 */ /* 0x000fe40002800000 */
[----:B------:R-:W-:Y:S02]  /*25870*/  ISETP.GE.AND P5, PT, R2, UR4, PT ;  /* 0x0000000402007c0c */ /* 0x000fe4000bfa6270 */
[----:B------:R-:W-:Y:S02]  /*25880*/  SEL R252, R252, RZ, P4 ;  /* 0x000000fffcfc7207 */ /* 0x000fe40002000000 */
[----:B------:R-:W-:Y:S01]  /*25890*/  SEL R2, RZ, 0x4, P5 ;  /* 0x00000004ff027807 */ /* 0x000fe20002800000 */
[----:B------:R1:W-:Y:S01]  /*258a0*/  LDGSTS.E [R244+-0x45ff8], desc[UR18][R248.64], P6 ;  /* 0xba008000f8f47fae */ /* 0x0003e2000b121852 */
[----:B------:R-:W-:-:S02]  /*258b0*/  ISETP.NE.U32.AND P5, PT, R252, RZ, PT ;  /* 0x000000fffc00720c */ /* 0x000fc40003fa5070 */
[----:B------:R-:W-:Y:S02]  /*258c0*/  SEL R252, R2, RZ, P4 ;  /* 0x000000ff02fc7207 */ /* 0x000fe40002000000 */
[----:B-1----:R-:W-:Y:S02]  /*258d0*/  SHF.R.U32.HI R3, RZ, 0x6, R3 ;  /* 0x00000006ff037819 */ /* 0x002fe40000011603 */
[----:B------:R-:W-:Y:S01]  /*258e0*/  ISETP.NE.U32.AND P0, PT, R251, RZ, PT ;  /* 0x000000fffb00720c */ /* 0x000fe20003f05070 */
[----:B------:R-:W1:Y:S01]  /*258f0*/  S2R R249, SR_TID.X ;  /* 0x0000000000f97919 */ /* 0x000e620000002100 */
[----:B------:R-:W-:Y:S01]  /*25900*/  SGXT.U32 R3, R3, 0x1 ;  /* 0x000000010303781a */ /* 0x000fe20000000000 */
[----:B------:R-:W-:Y:S03]  /*25910*/  LDGSTS.E [R244+-0x44000], desc[UR18][R158.64], P1 ;  /* 0xbc0000009ef47fae */ /* 0x000fe60008921852 */
[----:B------:R-:W-:-:S04]  /*25920*/  LOP3.LUT R3, R3, 0x26, RZ, 0xfc, !PT ;  /* 0x0000002603037812 */ /* 0x000fc800078efcff */
[----:B------:R-:W-:Y:S02]  /*25930*/  ISETP.GE.AND P6, PT, R3, UR4, PT ;  /* 0x0000000403007c0c */ /* 0x000fe4000bfc6270 */
[----:B------:R-:W3:Y:S04]  /*25940*/  LDL.64 R2, [R1+0x278] ;  /* 0x0002780001027983 */ /* 0x000ee80000100a00 */
[----:B------:R-:W-:Y:S04]  /*25950*/  LDGSTS.E [R244+-0x43ff8], desc[UR18][R174.64], P0 ;  /* 0xbc008000aef47fae */ /* 0x000fe80008121852 */
[----:B------:R-:W3:Y:S01]  /*25960*/  LDL.64 R158, [R1+0xc38] ;  /* 0x000c3800019e7983 */ /* 0x000ee20000100a00 */
[----:B------:R-:W-:-:S02]  /*25970*/  SEL R251, R12, RZ, P4 ;  /* 0x000000ff0cfb7207 */ /* 0x000fc40002000000 */
[----:B------:R-:W-:Y:S02]  /*25980*/  SEL R12, RZ, 0x4, P3 ;  /* 0x00000004ff0c7807 */ /* 0x000fe40001800000 */
[----:B-1----:R-:W-:-:S04]  /*25990*/  SHF.R.U32.HI R249, RZ, 0x6, R249 ;  /* 0x00000006fff97819 */ /* 0x002fc800000116f9 */
[----:B------:R-:W-:Y:S02]  /*259a0*/  SGXT.U32 R249, R249, 0x1 ;  /* 0x00000001f9f9781a */ /* 0x000fe40000000000 */
[----:B------:R-:W-:Y:S02]  /*259b0*/  ISETP.NE.U32.AND P3, PT, R251, RZ, PT ;  /* 0x000000fffb00720c */ /* 0x000fe40003f65070 */
[----:B------:R-:W-:Y:S02]  /*259c0*/  LOP3.LUT R249, R249, 0x44, RZ, 0xfc, !PT ;  /* 0x00000044f9f97812 */ /* 0x000fe400078efcff */
[----:B------:R-:W-:Y:S02]  /*259d0*/  SEL R251, R12, RZ, P4 ;  /* 0x000000ff0cfb7207 */ /* 0x000fe40002000000 */
[----:B------:R-:W-:Y:S02]  /*259e0*/  SEL R12, RZ, 0x4, P6 ;  /* 0x00000004ff0c7807 */ /* 0x000fe40003000000 */
[----:B------:R-:W-:-:S02]  /*259f0*/  ISETP.GE.AND P6, PT, R249, UR4, PT ;  /* 0x00000004f9007c0c */ /* 0x000fc4000bfc6270 */
[----:B------:R-:W1:Y:S01]  /*25a00*/  S2R R249, SR_TID.X ;  /* 0x0000000000f97919 */ /* 0x000e620000002100 */
[----:B------:R-:W-:Y:S02]  /*25a10*/  SEL R12, R12, RZ, P4 ;  /* 0x000000ff0c0c7207 */ /* 0x000fe40002000000 */
[----:B-1----:R-:W-:-:S04]  /*25a20*/  SHF.R.U32.HI R248, RZ, 0x6, R249 ;  /* 0x00000006fff87819 */ /* 0x002fc800000116f9 */
[----:B------:R-:W-:-:S04]  /*25a30*/  SGXT.U32 R248, R248, 0x1 ;  /* 0x00000001f8f8781a */ /* 0x000fc80000000000 */
[----:B------:R-:W-:Y:S01]  /*25a40*/  LOP3.LUT R248, R248, 0x46, RZ, 0xfc, !PT ;  /* 0x00000046f8f87812 */ /* 0x000fe200078efcff */
[----:B--2---:R-:W-:Y:S04]  /*25a50*/  LDGSTS.E [R244+-0x42000], desc[UR18][R14.64], P2 ;  /* 0xbe0000000ef47fae */ /* 0x004fe80009121852 */
[----:B------:R-:W2:Y:S01]  /*25a60*/  LDL.64 R14, [R1+0xc40] ;  /* 0x000c4000010e7983 */ /* 0x000ea20000100a00 */
[----:B------:R-:W-:Y:S02]  /*25a70*/  ISETP.GE.AND P2, PT, R248, UR4, PT ;  /* 0x00000004f8007c0c */ /* 0x000fe4000bf46270 */
[--C-:B------:R-:W-:Y:S01]  /*25a80*/  SHF.R.U32.HI R248, RZ, 0x6, R249.reuse ;  /* 0x00000006fff87819 */ /* 0x100fe200000116f9 */
[----:B----4-:R1:W-:Y:S01]  /*25a90*/  LDGSTS.E [R244+-0x41ff8], desc[UR18][R236.64], P5 ;  /* 0xbe008000ecf47fae */ /* 0x0103e2000a921852 */
[----:B------:R-:W-:-:S02]  /*25aa0*/  SHF.R.U32.HI R249, RZ, 0x6, R249 ;  /* 0x00000006fff97819 */ /* 0x000fc400000116f9 */
[----:B------:R-:W-:Y:S02]  /*25ab0*/  SGXT.U32 R248, R248, 0x1 ;  /* 0x00000001f8f8781a */ /* 0x000fe40000000000 */
[----:B------:R-:W-:Y:S02]  /*25ac0*/  SGXT.U32 R249, R249, 0x1 ;  /* 0x00000001f9f9781a */ /* 0x000fe40000000000 */
[----:B------:R-:W-:Y:S02]  /*25ad0*/  LOP3.LUT R248, R248, 0x64, RZ, 0xfc, !PT ;  /* 0x00000064f8f87812 */ /* 0x000fe400078efcff */
[----:B------:R-:W-:Y:S02]  /*25ae0*/  LOP3.LUT R249, R249, 0x66, RZ, 0xfc, !PT ;  /* 0x00000066f9f97812 */ /* 0x000fe400078efcff */
[----:B------:R-:W-:Y:S01]  /*25af0*/  ISETP.NE.U32.AND P5, PT, R12, RZ, PT ;  /* 0x000000ff0c00720c */ /* 0x000fe20003fa5070 */
[----:B------:R-:W4:Y:S01]  /*25b00*/  LDL.64 R236, [R1+0xcb8] ;  /* 0x000cb80001ec7983 */ /* 0x000f220000100a00 */
[----:B-1----:R-:W-:-:S02]  /*25b10*/  SEL R244, RZ, 0x4, P6 ;  /* 0x00000004fff47807 */ /* 0x002fc40003000000 */
[----:B------:R-:W-:Y:S02]  /*25b20*/  SEL R12, RZ, 0x4, P2 ;  /* 0x00000004ff0c7807 */ /* 0x000fe40001000000 */
[----:B------:R-:W-:Y:S02]  /*25b30*/  ISETP.GE.AND P6, PT, R248, UR4, PT ;  /* 0x00000004f8007c0c */ /* 0x000fe4000bfc6270 */
[----:B------:R-:W-:Y:S02]  /*25b40*/  ISETP.GE.AND P2, PT, R249, UR4, PT ;  /* 0x00000004f9007c0c */ /* 0x000fe4000bf46270 */
[----:B------:R-:W4:Y:S01]  /*25b50*/  LDL.64 R248, [R1+0xcc0] ;  /* 0x000cc00001f87983 */ /* 0x000f220000100a00 */
[----:B------:R-:W-:-:S03]  /*25b60*/  ISETP.NE.U32.AND P1, PT, R252, RZ, PT ;  /* 0x000000fffc00720c */ /* 0x000fc60003f25070 */
[----:B---3--:R-:W-:Y:S01]  /*25b70*/  LDGSTS.E [R245+-0x48000], desc[UR18][R190.64], P3 ;  /* 0xb8000000bef57fae */ /* 0x008fe20009921852 */
[----:B------:R-:W-:Y:S01]  /*25b80*/  ISETP.NE.U32.AND P0, PT, R251, RZ, PT ;  /* 0x000000fffb00720c */ /* 0x000fe20003f05070 */
[----:B------:R-:W1:Y:S01]  /*25b90*/  S2R R175, SR_TID.X ;  /* 0x0000000000af7919 */ /* 0x000e620000002100 */
[----:B------:R-:W-:Y:S01]  /*25ba0*/  SEL R252, RZ, 0x4, P6 ;  /* 0x00000004fffc7807 */ /* 0x000fe20003000000 */
[----:B------:R-:W3:Y:S06]  /*25bb0*/  LDL.64 R190, [R1+0xd40] ;  /* 0x000d400001be7983 */ /* 0x000eec0000100a00 */
[----:B------:R1:W-:Y:S04]  /*25bc0*/  LDGSTS.E [R245+-0x47ff8], desc[UR18][R2.64], P1 ;  /* 0xb800800002f57fae */ /* 0x0003e80008921852 */
[----:B------:R-:W-:Y:S01]  /*25bd0*/  LDGSTS.E [R245+-0x46000], desc[UR18][R158.64], P0 ;  /* 0xba0000009ef57fae */ /* 0x000fe20008121852 */
[----:B-1----:R-:W1:Y:S01]  /*25be0*/  S2R R3, SR_TID.X ;  /* 0x0000000000037919 */ /* 0x002e620000002100 */
[----:B------:R-:W-:-:S02]  /*25bf0*/  SHF.R.U32.HI R175, RZ, 0x6, R175 ;  /* 0x00000006ffaf7819 */ /* 0x000fc400000116af */
[----:B------:R-:W-:Y:S01]  /*25c00*/  SEL R251, R244, RZ, P4 ;  /* 0x000000fff4fb7207 */ /* 0x000fe20002000000 */
[----:B------:R-:W3:Y:S01]  /*25c10*/  LDL.64 R158, [R1+0x2d8] ;  /* 0x0002d800019e7983 */ /* 0x000ee20000100a00 */
[--C-:B-1----:R-:W-:Y:S02]  /*25c20*/  SHF.R.U32.HI R2, RZ, 0x6, R3.reuse ;  /* 0x00000006ff027819 */ /* 0x102fe40000011603 */
[----:B------:R-:W-:-:S04]  /*25c30*/  SHF.R.U32.HI R3, RZ, 0x6, R3 ;  /* 0x00000006ff037819 */ /* 0x000fc80000011603 */
[----:B------:R-:W-:-:S04]  /*25c40*/  SGXT.U32 R3, R3, 0x1 ;  /* 0x000000010303781a */ /* 0x000fc80000000000 */
[----:B------:R-:W-:Y:S02]  /*25c50*/  LOP3.LUT R3, R3, 0x28, RZ, 0xfc, !PT ;  /* 0x0000002803037812 */ /* 0x000fe400078efcff */
[----:B------:R-:W-:Y:S02]  /*25c60*/  SGXT.U32 R175, R175, 0x1 ;  /* 0x00000001afaf781a */ /* 0x000fe40000000000 */
[----:B------:R-:W-:Y:S02]  /*25c70*/  SGXT.U32 R2, R2, 0x1 ;  /* 0x000000010202781a */ /* 0x000fe40000000000 */
[----:B------:R-:W-:Y:S02]  /*25c80*/  LOP3.LUT R175, R175, 0x8, RZ, 0xfc, !PT ;  /* 0x00000008afaf7812 */ /* 0x000fe400078efcff */
[----:B------:R-:W-:Y:S02]  /*25c90*/  SEL R244, R12, RZ, P4 ;  /* 0x000000ff0cf47207 */ /* 0x000fe40002000000 */
[----:B------:R-:W-:-:S02]  /*25ca0*/  SEL R12, RZ, 0x4, P2 ;  /* 0x00000004ff0c7807 */ /* 0x000fc40001000000 */
[----:B------:R-:W-:Y:S02]  /*25cb0*/  ISETP.GE.AND P3, PT, R175, UR4, PT ;  /* 0x00000004af007c0c */ /* 0x000fe4000bf66270 */
[----:B------:R-:W-:Y:S01]  /*25cc0*/  LOP3.LUT R2, R2, 0xa, RZ, 0xfc, !PT ;  /* 0x0000000a02027812 */ /* 0x000fe200078efcff */
[----:B------:R-:W3:Y:S01]  /*25cd0*/  LDL.64 R174, [R1+0x2a8] ;  /* 0x0002a80001ae7983 */ /* 0x000ee20000100a00 */
[----:B------:R-:W-:Y:S02]  /*25ce0*/  ISETP.NE.U32.AND P2, PT, R244, RZ, PT ;  /* 0x000000fff400720c */ /* 0x000fe40003f45070 */
[----:B------:R-:W-:Y:S02]  /*25cf0*/  SEL R244, R12, RZ, P4 ;  /* 0x000000ff0cf47207 */ /* 0x000fe40002000000 */
[----:B------:R-:W-:Y:S02]  /*25d00*/  SEL R12, RZ, 0x4, P3 ;  /* 0x00000004ff0c7807 */ /* 0x000fe40001800000 */
[----:B------:R-:W-:-:S02]  /*25d10*/  ISETP.GE.AND P3, PT, R2, UR4, PT ;  /* 0x0000000402007c0c */ /* 0x000fc4000bf66270 */
[----:B------:R-:W-:Y:S02]  /*25d20*/  ISETP.NE.U32.AND P6, PT, R251, RZ, PT ;  /* 0x000000fffb00720c */ /* 0x000fe40003fc5070 */
[----:B------:R-:W-:Y:S02]  /*25d30*/  SEL R251, R252, RZ, P4 ;  /* 0x000000fffcfb7207 */ /* 0x000fe40002000000 */
[----:B------:R-:W-:Y:S02]  /*25d40*/  SEL R12, R12, RZ, P4 ;  /* 0x000000ff0c0c7207 */ /* 0x000fe40002000000 */
[----:B------:R-:W-:Y:S02]  /*25d50*/  ISETP.NE.U32.AND P1, PT, R251, RZ, PT ;  /* 0x000000fffb00720c */ /* 0x000fe40003f25070 */
[----:B------:R-:W-:Y:S02]  /*25d60*/  SEL R251, RZ, 0x4, P3 ;  /* 0x00000004fffb7807 */ /* 0x000fe40001800000 */
[----:B------:R-:W-:-:S02]  /*25d70*/  ISETP.NE.U32.AND P3, PT, R12, RZ, PT ;  /* 0x000000ff0c00720c */ /* 0x000fc40003f65070 */
[----:B------:R-:W-:Y:S01]  /*25d80*/  ISETP.NE.U32.AND P0, PT, R244, RZ, PT ;  /* 0x000000fff400720c */ /* 0x000fe20003f05070 */
[----:B--2---:R1:W-:Y:S01]  /*25d90*/  LDGSTS.E [R245+-0x45ff8], desc[UR18][R14.64], P5 ;  /* 0xba0080000ef57fae */ /* 0x0043e2000a921852 */
[----:B------:R-:W-:Y:S02]  /*25da0*/  ISETP.GE.AND P5, PT, R3, UR4, PT ;  /* 0x0000000403007c0c */ /* 0x000fe4000bfa6270 */
[----:B------:R-:W2:Y:S02]  /*25db0*/  S2R R3, SR_TID.X ;  /* 0x0000000000037919 */ /* 0x000ea40000002100 */
[----:B------:R-:W-:Y:S01]  /*25dc0*/  SEL R12, RZ, 0x4, P5 ;  /* 0x00000004ff0c7807 */ /* 0x000fe20002800000 */
[----:B----4-:R-:W-:Y:S01]  /*25dd0*/  LDGSTS.E [R245+-0x44000], desc[UR18][R236.64], P6 ;  /* 0xbc000000ecf57fae */ /* 0x010fe2000b121852 */
[----:B--2---:R-:W-:-:S03]  /*25de0*/  SHF.R.U32.HI R2, RZ, 0x6, R3 ;  /* 0x00000006ff027819 */ /* 0x004fc60000011603 */
[----:B------:R-:W-:Y:S01]  /*25df0*/  LDGSTS.E [R245+-0x43ff8], desc[UR18][R248.64], P2 ;  /* 0xbc008000f8f57fae */ /* 0x000fe20009121852 */
[----:B------:R-:W-:Y:S02]  /*25e00*/  SHF.R.U32.HI R3, RZ, 0x6, R3 ;  /* 0x00000006ff037819 */ /* 0x000fe40000011603 */
[----:B------:R-:W-:Y:S01]  /*25e10*/  SGXT.U32 R2, R2, 0x1 ;  /* 0x000000010202781a */ /* 0x000fe20000000000 */
[----:B------:R-:W-:Y:S01]  /*25e20*/  LDGSTS.E [R245+-0x42000], desc[UR18][R246.64], P1 ;  /* 0xbe000000f6f57fae */ /* 0x000fe20008921852 */
[----:B------:R-:W-:Y:S02]  /*25e30*/  SGXT.U32 R3, R3, 0x1 ;  /* 0x000000010303781a */ /* 0x000fe40000000000 */
[----:B------:R-:W-:Y:S01]  /*25e40*/  LOP3.LUT R2, R2, 0x2a, RZ, 0xfc, !PT ;  /* 0x0000002a02027812 */ /* 0x000fe200078efcff */
[----:B-1----:R-:W1:Y:S01]  /*25e50*/  S2R R15, SR_TID.X ;  /* 0x00000000000f7919 */ /* 0x002e620000002100 */
[----:B------:R-:W-:Y:S02]  /*25e60*/  LOP3.LUT R3, R3, 0x48, RZ, 0xfc, !PT ;  /* 0x0000004803037812 */ /* 0x000fe400078efcff */
[----:B------:R-:W-:Y:S01]  /*25e70*/  SEL R244, R12, RZ, P4 ;  /* 0x000000ff0cf47207 */ /* 0x000fe20002000000 */
[----:B------:R-:W2:Y:S01]  /*25e80*/  LDL.64 R248, [R1+0xc48] ;  /* 0x000c480001f87983 */ /* 0x000ea20000100a00 */
[----:B------:R-:W-:-:S02]  /*25e90*/  ISETP.GE.AND P5, PT, R3, UR4, PT ;  /* 0x0000000403007c0c */ /* 0x000fc4000bfa6270 */
[----:B------:R-:W4:Y:S02]  /*25ea0*/  S2R R3, SR_TID.X ;  /* 0x0000000000037919 */ /* 0x000f240000002100 */
[----:B------:R-:W-:Y:S02]  /*25eb0*/  SEL R12, RZ, 0x4, P5 ;  /* 0x00000004ff0c7807 */ /* 0x000fe40002800000 */
[----:B------:R-:W-:Y:S01]  /*25ec0*/  ISETP.GE.AND P6, PT, R2, UR4, PT ;  /* 0x0000000402007c0c */ /* 0x000fe2000bfc6270 */
[----:B---3--:R3:W-:Y:S01]  /*25ed0*/  LDGSTS.E [R245+-0x41ff8], desc[UR18][R190.64], P0 ;  /* 0xbe008000bef57fae */ /* 0x0087e20008121852 */
[----:B----4-:R-:W-:-:S04]  /*25ee0*/  SHF.R.U32.HI R3, RZ, 0x6, R3 ;  /* 0x00000006ff037819 */ /* 0x010fc80000011603 */
[----:B------:R-:W-:-:S04]  /*25ef0*/  SGXT.U32 R3, R3, 0x1 ;  /* 0x000000010303781a */ /* 0x000fc80000000000 */
[----:B------:R-:W-:-:S04]  /*25f00*/  LOP3.LUT R3, R3, 0x4a, RZ, 0xfc, !PT ;  /* 0x0000004a03037812 */ /* 0x000fc800078efcff */
[----:B------:R-:W-:Y:S02]  /*25f10*/  ISETP.GE.AND P5, PT, R3, UR4, PT ;  /* 0x0000000403007c0c */ /* 0x000fe4000bfa6270 */
[----:B------:R-:W4:Y:S04]  /*25f20*/  LDL.64 R2, [R1+0xc50] ;  /* 0x000c500001027983 */ /* 0x000f280000100a00 */
[----:B------:R-:W2:Y:S01]  /*25f30*/  LDL.LU.64 R246, [R1+0xf30] ;  /* 0x000f300001f67983 */ /* 0x000ea20000300a00 */
[--C-:B-1----:R-:W-:Y:S02]  /*25f40*/  SHF.R.U32.HI R14, RZ, 0x6, R15.reuse ;  /* 0x00000006ff0e7819 */ /* 0x102fe4000001160f */
[----:B------:R-:W-:Y:S01]  /*25f50*/  SHF.R.U32.HI R15, RZ, 0x6, R15 ;  /* 0x00000006ff0f7819 */ /* 0x000fe2000001160f */
[----:B------:R-:W4:Y:S03]  /*25f60*/  LDL.64 R236, [R1+0xcc8] ;  /* 0x000cc80001ec7983 */ /* 0x000f260000100a00 */
[----:B------:R-:W-:Y:S01]  /*25f70*/  SGXT.U32 R15, R15, 0x1 ;  /* 0x000000010f0f781a */ /* 0x000fe20000000000 */
[----:B------:R-:W4:Y:S03]  /*25f80*/  LDL.64 R190, [R1+0xcd0] ;  /* 0x000cd00001be7983 */ /* 0x000f260000100a00 */
[----:B------:R-:W-:-:S02]  /*25f90*/  LOP3.LUT R15, R15, 0x6a, RZ, 0xfc, !PT ;  /* 0x0000006a0f0f7812 */ /* 0x000fc400078efcff */
[----:B------:R-:W-:Y:S02]  /*25fa0*/  SGXT.U32 R14, R14, 0x1 ;  /* 0x000000010e0e781a */ /* 0x000fe40000000000 */
[----:B------:R-:W-:Y:S02]  /*25fb0*/  ISETP.NE.U32.AND P2, PT, R244, RZ, PT ;  /* 0x000000fff400720c */ /* 0x000fe40003f45070 */
[----:B------:R-:W-:Y:S02]  /*25fc0*/  LOP3.LUT R14, R14, 0x68, RZ, 0xfc, !PT ;  /* 0x000000680e0e7812 */ /* 0x000fe400078efcff */
[----:B------:R-:W-:Y:S02]  /*25fd0*/  SEL R244, R12, RZ, P4 ;  /* 0x000000ff0cf47207 */ /* 0x000fe40002000000 */
[----:B------:R-:W-:Y:S02]  /*25fe0*/  SEL R12, RZ, 0x4, P5 ;  /* 0x00000004ff0c7807 */ /* 0x000fe40002800000 */
[----:B------:R-:W-:-:S02]  /*25ff0*/  ISETP.GE.AND P5, PT, R14, UR4, PT ;  /* 0x000000040e007c0c */ /* 0x000fc4000bfa6270 */
[----:B------:R-:W-:Y:S02]  /*26000*/  SEL R12, R12, RZ, P4 ;  /* 0x000000ff0c0c7207 */ /* 0x000fe40002000000 */
[----:B---3--:R-:W-:Y:S02]  /*26010*/  SEL R245, RZ, 0x4, P5 ;  /* 0x00000004fff57807 */ /* 0x008fe40002800000 */
[----:B------:R-:W-:Y:S02]  /*26020*/  ISETP.NE.U32.AND P5, PT, R12, RZ, PT ;  /* 0x000000ff0c00720c */ /* 0x000fe40003fa5070 */
[----:B------:R-:W-:Y:S02]  /*26030*/  SEL R251, R251, RZ, P4 ;  /* 0x000000fffbfb7207 */ /* 0x000fe40002000000 */
[----:B------:R-:W-:Y:S02]  /*26040*/  SEL R252, RZ, 0x4, P6 ;  /* 0x00000004fffc7807 */ /* 0x000fe40003000000 */
[----:B------:R-:W-:-:S02]  /*26050*/  ISETP.NE.U32.AND P6, PT, R251, RZ, PT ;  /* 0x000000fffb00720c */ /* 0x000fc40003fc5070 */
[----:B------:R-:W-:Y:S01]  /*26060*/  SEL R251, R252, RZ, P4 ;  /* 0x000000fffcfb7207 */ /* 0x000fe20002000000 */
[----:B--2---:R-:W-:Y:S01]  /*26070*/  LDGSTS.E [R246+-0x48000], desc[UR18][R174.64], P3 ;  /* 0xb8000000aef67fae */ /* 0x004fe20009921852 */
[----:B------:R-:W-:Y:S02]  /*26080*/  ISETP.GE.AND P3, PT, R15, UR4, PT ;  /* 0x000000040f007c0c */ /* 0x000fe4000bf66270 */
[----:B------:R-:W1:Y:S02]  /*26090*/  S2R R15, SR_TID.X ;  /* 0x00000000000f7919 */ /* 0x000e640000002100 */
[----:B------:R-:W-:-:S05]  /*260a0*/  SEL R12, RZ, 0x4, P3 ;  /* 0x00000004ff0c7807 */ /* 0x000fca0001800000 */
[----:B------:R-:W-:Y:S04]  /*260b0*/  LDGSTS.E [R246+-0x47ff8], desc[UR18][R158.64], P6 ;  /* 0xb80080009ef67fae */ /* 0x000fe8000b121852 */
[----:B------:R-:W2:Y:S04]  /*260c0*/  LDL.64 R174, [R1+0xd48] ;  /* 0x000d480001ae7983 */ /* 0x000ea80000100a00 */
[----:B------:R-:W-:Y:S04]  /*260d0*/  LDGSTS.E [R246+-0x46000], desc[UR18][R248.64], P2 ;  /* 0xba000000f8f67fae */ /* 0x000fe80009121852 */
[----:B------:R-:W3:Y:S04]  /*260e0*/  LDL.64 R158, [R1+0xd50] ;  /* 0x000d5000019e7983 */ /* 0x000ee80000100a00 */
[----:B------:R-:W3:Y:S01]  /*260f0*/  LDL.LU.64 R248, [R1+0xf28] ;  /* 0x000f280001f87983 */ /* 0x000ee20000300a00 */
[----:B-1----:R-:W-:-:S02]  /*26100*/  SHF.R.U32.HI R14, RZ, 0x6, R15 ;  /* 0x00000006ff0e7819 */ /* 0x002fc4000001160f */
[----:B------:R-:W-:-:S04]  /*26110*/  SHF.R.U32.HI R15, RZ, 0x6, R15 ;  /* 0x00000006ff0f7819 */ /* 0x000fc8000001160f */
[----:B------:R-:W-:-:S04]  /*26120*/  SGXT.U32 R15, R15, 0x1 ;  /* 0x000000010f0f781a */ /* 0x000fc80000000000 */
[----:B------:R-:W-:-:S04]  /*26130*/  LOP3.LUT R15, R15, 0xe, RZ, 0xfc, !PT ;  /* 0x0000000e0f0f7812 */ /* 0x000fc800078efcff */
[----:B------:R-:W-:Y:S02]  /*26140*/  ISETP.GE.AND P3, PT, R15, UR4, PT ;  /* 0x000000040f007c0c */ /* 0x000fe4000bf66270 */
[----:B------:R-:W1:Y:S01]  /*26150*/  S2R R15, SR_TID.X ;  /* 0x00000000000f7919 */ /* 0x000e620000002100 */
[----:B------:R-:W-:-:S04]  /*26160*/  SGXT.U32 R14, R14, 0x1 ;  /* 0x000000010e0e781a */ /* 0x000fc80000000000 */
[----:B------:R-:W-:-:S04]  /*26170*/  LOP3.LUT R14, R14, 0xc, RZ, 0xfc, !PT ;  /* 0x0000000c0e0e7812 */ /* 0x000fc800078efcff */
[----:B------:R-:W-:Y:S02]  /*26180*/  ISETP.GE.AND P6, PT, R14, UR4, PT ;  /* 0x000000040e007c0c */ /* 0x000fe4000bfc6270 */
[----:B-1----:R-:W-:Y:S02]  /*26190*/  SHF.R.U32.HI R252, RZ, 0x6, R15 ;  /* 0x00000006fffc7819 */ /* 0x002fe4000001160f */
[----:B------:R-:W3:Y:S01]  /*261a0*/  LDL.64 R14, [R1+0x308] ;  /* 0x00030800010e7983 */ /* 0x000ee20000100a00 */
[----:B------:R-:W-:-:S13]  /*261b0*/  ISETP.NE.U32.AND P1, PT, R251, RZ, PT ;  /* 0x000000fffb00720c */ /* 0x000fda0003f25070 */
[----:B----4-:R1:W-:Y:S02]  /*261c0*/  LDGSTS.E [R246+-0x45ff8], desc[UR18][R2.64], P1 ;  /* 0xba00800002f67fae */ /* 0x0103e40008921852 */
[----:B-1----:R-:W1:Y:S01]  /*261d0*/  S2R R3, SR_TID.X ;  /* 0x0000000000037919 */ /* 0x002e620000002100 */
[----:B------:R-:W-:Y:S02]  /*261e0*/  SGXT.U32 R252, R252, 0x1 ;  /* 0x00000001fcfc781a */ /* 0x000fe40000000000 */
[----:B------:R-:W-:Y:S02]  /*261f0*/  ISETP.NE.U32.AND P0, PT, R244, RZ, PT ;  /* 0x000000fff400720c */ /* 0x000fe40003f05070 */
[----:B------:R-:W-:Y:S02]  /*26200*/  LOP3.LUT R252, R252, 0x2c, RZ, 0xfc, !PT ;  /* 0x0000002cfcfc7812 */ /* 0x000fe400078efcff */
[----:B------:R-:W-:Y:S02]  /*26210*/  SEL R244, R12, RZ, P4 ;  /* 0x000000ff0cf47207 */ /* 0x000fe40002000000 */
[----:B------:R-:W-:-:S02]  /*26220*/  SEL R12, RZ, 0x4, P3 ;  /* 0x00000004ff0c7807 */ /* 0x000fc40001800000 */
[----:B------:R-:W-:Y:S02]  /*26230*/  ISETP.GE.AND P3, PT, R252, UR4, PT ;  /* 0x00000004fc007c0c */ /* 0x000fe4000bf66270 */
[----:B------:R-:W-:Y:S02]  /*26240*/  ISETP.NE.U32.AND P2, PT, R244, RZ, PT ;  /* 0x000000fff400720c */ /* 0x000fe40003f45070 */
[----:B------:R-:W-:Y:S01]  /*26250*/  SEL R244, R12, RZ, P4 ;  /* 0x000000ff0cf47207 */ /* 0x000fe20002000000 */
[----:B------:R-:W-:Y:S01]  /*26260*/  LDGSTS.E [R246+-0x44000], desc[UR18][R236.64], P0 ;  /* 0xbc000000ecf67fae */ /* 0x000fe20008121852 */
[----:B------:R-:W-:Y:S02]  /*26270*/  SEL R245, R245, RZ, P4 ;  /* 0x000000fff5f57207 */ /* 0x000fe40002000000 */
[----:B------:R-:W-:Y:S01]  /*26280*/  SEL R12, RZ, 0x4, P3 ;  /* 0x00000004ff0c7807 */ /* 0x000fe20001800000 */
[----:B------:R-:W-:Y:S01]  /*26290*/  LDGSTS.E [R246+-0x43ff8], desc[UR18][R190.64], P5 ;  /* 0xbc008000bef67fae */ /* 0x000fe2000a921852 */
[----:B-1----:R-:W-:-:S03]  /*262a0*/  SHF.R.U32.HI R2, RZ, 0x6, R3 ;  /* 0x00000006ff027819 */ /* 0x002fc60000011603 */
[----:B------:R-:W4:Y:S01]  /*262b0*/  LDL.64 R236, [R1+0xc58] ;  /* 0x000c580001ec7983 */ /* 0x000f220000100a00 */
[----:B------:R-:W-:-:S03]  /*262c0*/  SGXT.U32 R2, R2, 0x1 ;  /* 0x000000010202781a */ /* 0x000fc60000000000 */
[----:B------:R-:W4:Y:S01]  /*262d0*/  LDL.64 R190, [R1+0xc60] ;  /* 0x000c600001be7983 */ /* 0x000f220000100a00 */
[----:B------:R-:W-:Y:S02]  /*262e0*/  LOP3.LUT R2, R2, 0x2e, RZ, 0xfc, !PT ;  /* 0x0000002e02027812 */ /* 0x000fe400078efcff */
[----:B------:R-:W-:Y:S02]  /*262f0*/  SEL R251, RZ, 0x4, P6 ;  /* 0x00000004fffb7807 */ /* 0x000fe40003000000 */
[----:B------:R-:W-:Y:S02]  /*26300*/  ISETP.GE.AND P3, PT, R2, UR4, PT ;  /* 0x0000000402007c0c */ /* 0x000fe4000bf66270 */
[--C-:B------:R-:W-:Y:S02]  /*26310*/  SHF.R.U32.HI R2, RZ, 0x6, R3.reuse ;  /* 0x00000006ff027819 */ /* 0x100fe40000011603 */
[----:B------:R-:W-:Y:S02]  /*26320*/  SHF.R.U32.HI R3, RZ, 0x6, R3 ;  /* 0x00000006ff037819 */ /* 0x000fe40000011603 */
[----:B------:R-:W-:-:S02]  /*26330*/  ISETP.NE.U32.AND P6, PT, R245, RZ, PT ;  /* 0x000000fff500720c */ /* 0x000fc40003fc5070 */
[----:B------:R-:W-:Y:S02]  /*26340*/  SGXT.U32 R2, R2, 0x1 ;  /* 0x000000010202781a */ /* 0x000fe40000000000 */
[----:B------:R-:W-:Y:S02]  /*26350*/  SGXT.U32 R3, R3, 0x1 ;  /* 0x000000010303781a */ /* 0x000fe40000000000 */
[----:B------:R-:W-:Y:S02]  /*26360*/  SEL R245, R251, RZ, P4 ;  /* 0x000000fffbf57207 */ /* 0x000fe40002000000 */
[----:B------:R-:W-:Y:S02]  /*26370*/  LOP3.LUT R2, R2, 0x4c, RZ, 0xfc, !PT ;  /* 0x0000004c02027812 */ /* 0x000fe400078efcff */
[----:B------:R-:W-:Y:S02]  /*26380*/  LOP3.LUT R3, R3, 0x4e, RZ, 0xfc, !PT ;  /* 0x0000004e03037812 */ /* 0x000fe400078efcff */
[----:B------:R-:W-:-:S02]  /*26390*/  ISETP.NE.U32.AND P0, PT, R244, RZ, PT ;  /* 0x000000fff400720c */ /* 0x000fc40003f05070 */
[----:B------:R-:W-:Y:S02]  /*263a0*/  ISETP.NE.U32.AND P1, PT, R245, RZ, PT ;  /* 0x000000fff500720c */ /* 0x000fe40003f25070 */
[----:B------:R-:W-:Y:S02]  /*263b0*/  SEL R12, R12, RZ, P4 ;  /* 0x000000ff0c0c7207 */ /* 0x000fe40002000000 */
[----:B------:R-:W-:Y:S02]  /*263c0*/  SEL R244, RZ, 0x4, P3 ;  /* 0x00000004fff47807 */ /* 0x000fe40001800000 */
[----:B------:R-:W-:Y:S02]  /*263d0*/  ISETP.GE.AND P5, PT, R2, UR4, PT ;  /* 0x0000000402007c0c */ /* 0x000fe4000bfa6270 */
[----:B------:R-:W-:Y:S02]  /*263e0*/  ISETP.GE.AND P3, PT, R3, UR4, PT ;  /* 0x0000000403007c0c */ /* 0x000fe4000bf66270 */
[----:B------:R-:W-:-:S02]  /*263f0*/  SEL R244, R244, RZ, P4 ;  /* 0x000000fff4f47207 */ /* 0x000fc40002000000 */
[----:B------:R-:W-:-:S04]  /*26400*/  SEL R245, RZ, 0x4, P5 ;  /* 0x00000004fff57807 */ /* 0x000fc80002800000 */
[----:B------:R-:W-:Y:S01]  /*26410*/  SEL R245, R245, RZ, P4 ;  /* 0x000000fff5f57207 */ /* 0x000fe20002000000 */
[----:B--2---:R-:W-:Y:S01]  /*26420*/  LDGSTS.E [R246+-0x42000], desc[UR18][R174.64], P6 ;  /* 0xbe000000aef67fae */ /* 0x004fe2000b121852 */
[----:B------:R-:W-:Y:S02]  /*26430*/  ISETP.NE.U32.AND P6, PT, R12, RZ, PT ;  /* 0x000000ff0c00720c */ /* 0x000fe40003fc5070 */
[----:B------:R-:W-:Y:S02]  /*26440*/  SEL R12, RZ, 0x4, P3 ;  /* 0x00000004ff0c7807 */ /* 0x000fe40001800000 */
[----:B------:R-:W-:Y:S02]  /*26450*/  ISETP.NE.U32.AND P3, PT, R244, RZ, PT ;  /* 0x000000fff400720c */ /* 0x000fe40003f65070 */
[----:B------:R-:W-:Y:S01]  /*26460*/  SEL R244, R12, RZ, P4 ;  /* 0x000000ff0cf47207 */ /* 0x000fe20002000000 */
[----:B---3--:R-:W-:Y:S01]  /*26470*/  LDGSTS.E [R246+-0x41ff8], desc[UR18][R158.64], P2 ;  /* 0xbe0080009ef67fae */ /* 0x008fe20009121852 */
[----:B------:R-:W-:-:S03]  /*26480*/  ISETP.NE.U32.AND P2, PT, R245, RZ, PT ;  /* 0x000000fff500720c */ /* 0x000fc60003f45070 */
[----:B------:R-:W2:Y:S04]  /*26490*/  LDL.64 R174, [R1+0xcd8] ;  /* 0x000cd80001ae7983 */ /* 0x000ea80000100a00 */
[----:B------:R-:W3:Y:S04]  /*264a0*/  LDL.64 R158, [R1+0xce0] ;  /* 0x000ce000019e7983 */ /* 0x000ee80000100a00 */
[----:B------:R-:W-:Y:S01]  /*264b0*/  LDGSTS.E [R247+-0x48000], desc[UR18][R14.64], P1 ;  /* 0xb80000000ef77fae */ /* 0x000fe20008921852 */
[----:B------:R-:W-:-:S03]  /*264c0*/  ISETP.NE.U32.AND P1, PT, R244, RZ, PT ;  /* 0x000000fff400720c */ /* 0x000fc60003f25070 */
[----:B------:R-:W4:Y:S04]  /*264d0*/  LDL.64 R244, [R1+0x338] ;  /* 0x0003380001f47983 */ /* 0x000f280000100a00 */
[----:B------:R-:W3:Y:S01]  /*264e0*/  LDL.64 R14, [R1+0xd58] ;  /* 0x000d5800010e7983 */ /* 0x000ee20000100a00 */
[----:B------:R-:W1:Y:S02]  /*264f0*/  S2R R3, SR_TID.X ;  /* 0x0000000000037919 */ /* 0x000e640000002100 */
[----:B-1----:R-:W-:-:S04]  /*26500*/  SHF.R.U32.HI R3, RZ, 0x6, R3 ;  /* 0x00000006ff037819 */ /* 0x002fc80000011603 */
[----:B------:R-:W-:-:S04]  /*26510*/  SGXT.U32 R3, R3, 0x1 ;  /* 0x000000010303781a */ /* 0x000fc80000000000 */
[----:B------:R-:W-:-:S04]  /*26520*/  LOP3.LUT R3, R3, 0x6c, RZ, 0xfc, !PT ;  /* 0x0000006c03037812 */ /* 0x000fc800078efcff */
[----:B------:R-:W-:Y:S02]  /*26530*/  ISETP.GE.AND P5, PT, R3, UR4, PT ;  /* 0x0000000403007c0c */ /* 0x000fe4000bfa6270 */
[----:B------:R-:W1:Y:S02]  /*26540*/  S2R R3, SR_TID.X ;  /* 0x0000000000037919 */ /* 0x000e640000002100 */
[--C-:B-1----:R-:W-:Y:S02]  /*26550*/  SHF.R.U32.HI R2, RZ, 0x6, R3.reuse ;  /* 0x00000006ff027819 */ /* 0x102fe40000011603 */
[----:B------:R-:W-:-:S04]  /*26560*/  SHF.R.U32.HI R3, RZ, 0x6, R3 ;  /* 0x00000006ff037819 */ /* 0x000fc80000011603 */
[----:B------:R-:W-:-:S04]  /*26570*/  SGXT.U32 R3, R3, 0x1 ;  /* 0x000000010303781a */ /* 0x000fc80000000000 */
[----:B------:R-:W-:Y:S02]  /*26580*/  LOP3.LUT R3, R3, 0x10, RZ, 0xfc, !PT ;  /* 0x0000001003037812 */ /* 0x000fe400078efcff */
[----:B------:R-:W-:-:S04]  /*26590*/  SGXT.U32 R2, R2, 0x1 ;  /* 0x000000010202781a */ /* 0x000fc80000000000 */
[----:B------:R-:W-:Y:S02]  /*265a0*/  LOP3.LUT R2, R2, 0x6e, RZ, 0xfc, !PT ;  /* 0x0000006e02027812 */ /* 0x000fe400078efcff */
[----:B------:R-:W-:Y:S02]  /*265b0*/  SEL R12, RZ, 0x4, P5 ;  /* 0x00000004ff0c7807 */ /* 0x000fe40002800000 */
[----:B------:R-:W-:Y:S02]  /*265c0*/  ISETP.GE.AND P5, PT, R2, UR4, PT ;  /* 0x0000000402007c0c */ /* 0x000fe4000bfa6270 */
[----:B------:R-:W-:Y:S01]  /*265d0*/  SEL R12, R12, RZ, P4 ;  /* 0x000000ff0c0c7207 */ /* 0x000fe20002000000 */
[----:B----4-:R1:W-:Y:S01]  /*265e0*/  LDGSTS.E [R247+-0x47ff8], desc[UR18][R244.64], P0 ;  /* 0xb8008000f4f77fae */ /* 0x0103e20008121852 */
[----:B------:R-:W-:Y:S02]  /*265f0*/  ISETP.GE.AND P0, PT, R3, UR4, PT ;  /* 0x0000000403007c0c */ /* 0x000fe4000bf06270 */
[----:B------:R-:W4:Y:S01]  /*26600*/  S2R R3, SR_TID.X ;  /* 0x0000000000037919 */ /* 0x000f220000002100 */
[----:B------:R-:W-:Y:S01]  /*26610*/  LDGSTS.E [R247+-0x46000], desc[UR18][R236.64], P6 ;  /* 0xba000000ecf77fae */ /* 0x000fe2000b121852 */
[----:B-1----:R-:W-:-:S03]  /*26620*/  SEL R245, RZ, 0x4, P5 ;  /* 0x00000004fff57807 */ /* 0x002fc60002800000 */
[----:B------:R-:W-:Y:S01]  /*26630*/  LDGSTS.E [R247+-0x45ff8], desc[UR18][R190.64], P3 ;  /* 0xba008000bef77fae */ /* 0x000fe20009921852 */
[----:B------:R-:W-:Y:S02]  /*26640*/  ISETP.NE.U32.AND P5, PT, R12, RZ, PT ;  /* 0x000000ff0c00720c */ /* 0x000fe40003fa5070 */
[----:B------:R-:W-:Y:S01]  /*26650*/  SEL R12, RZ, 0x4, P0 ;  /* 0x00000004ff0c7807 */ /* 0x000fe20000000000 */
[----:B--2---:R-:W-:Y:S04]  /*26660*/  LDGSTS.E [R247+-0x44000], desc[UR18][R174.64], P2 ;  /* 0xbc000000aef77fae */ /* 0x004fe80009121852 */
[----:B---3--:R-:W-:Y:S01]  /*26670*/  LDGSTS.E [R247+-0x43ff8], desc[UR18][R158.64], P1 ;  /* 0xbc0080009ef77fae */ /* 0x008fe20008921852 */
[----:B----4-:R-:W-:-:S05]  /*26680*/  SHF.R.U32.HI R2, RZ, 0x6, R3 ;  /* 0x00000006ff027819 */ /* 0x010fca0000011603 */
[----:B------:R-:W-:Y:S01]  /*26690*/  LDGSTS.E [R247+-0x42000], desc[UR18][R14.64], P5 ;  /* 0xbe0000000ef77fae */ /* 0x000fe2000a921852 */
[----:B------:R-:W-:Y:S02]  /*266a0*/  SHF.R.U32.HI R3, RZ, 0x6, R3 ;  /* 0x00000006ff037819 */ /* 0x000fe40000011603 */
[----:B------:R-:W-:Y:S01]  /*266b0*/  SEL R245, R245, RZ, P4 ;  /* 0x000000fff5f57207 */ /* 0x000fe20002000000 */
[----:B------:R-:W2:Y:S01]  /*266c0*/  LDL.64 R236, [R1+0x368] ;  /* 0x0003680001ec7983 */ /* 0x000ea20000100a00 */
[----:B------:R-:W-:-:S03]  /*266d0*/  SGXT.U32 R3, R3, 0x1 ;  /* 0x000000010303781a */ /* 0x000fc60000000000 */
[----:B------:R-:W3:Y:S01]  /*266e0*/  LDL.64 R190, [R1+0xc68] ;  /* 0x000c680001be7983 */ /* 0x000ee20000100a00 */
[----:B------:R-:W-:-:S03]  /*266f0*/  LOP3.LUT R3, R3, 0x30, RZ, 0xfc, !PT ;  /* 0x0000003003037812 */ /* 0x000fc600078efcff */
[----:B------:R-:W4:Y:S01]  /*26700*/  LDL.64 R158, [R1+0xc70] ;  /* 0x000c7000019e7983 */ /* 0x000f220000100a00 */
[----:B------:R-:W-:Y:S02]  /*26710*/  ISETP.GE.AND P0, PT, R3, UR4, PT ;  /* 0x0000000403007c0c */ /* 0x000fe4000bf06270 */
[----:B------:R-:W1:Y:S02]  /*26720*/  S2R R3, SR_TID.X ;  /* 0x0000000000037919 */ /* 0x000e640000002100 */
[----:B-1----:R-:W-:-:S04]  /*26730*/  SHF.R.U32.HI R3, RZ, 0x6, R3 ;  /* 0x00000006ff037819 */ /* 0x002fc80000011603 */
[----:B------:R-:W-:-:S04]  /*26740*/  SGXT.U32 R3, R3, 0x1 ;  /* 0x000000010303781a */ /* 0x000fc80000000000 */
[----:B------:R-:W-:-:S04]  /*26750*/  LOP3.LUT R3, R3, 0x32, RZ, 0xfc, !PT ;  /* 0x0000003203037812 */ /* 0x000fc800078efcff */
[----:B------:R-:W-:Y:S02]  /*26760*/  ISETP.GE.AND P3, PT, R3, UR4, PT ;  /* 0x0000000403007c0c */ /* 0x000fe4000bf66270 */
[----:B------:R-:W1:Y:S01]  /*26770*/  S2R R3, SR_TID.X ;  /* 0x0000000000037919 */ /* 0x000e620000002100 */
[----:B------:R-:W-:-:S04]  /*26780*/  SGXT.U32 R2, R2, 0x1 ;  /* 0x000000010202781a */ /* 0x000fc80000000000 */
[----:B------:R-:W-:-:S04]  /*26790*/  LOP3.LUT R2, R2, 0x12, RZ, 0xfc, !PT ;  /* 0x0000001202027812 */ /* 0x000fc800078efcff */
[----:B------:R-:W-:Y:S02]  /*267a0*/  ISETP.GE.AND P6, PT, R2, UR4, PT ;  /* 0x0000000402007c0c */ /* 0x000fe4000bfc6270 */
[--C-:B-1----:R-:W-:Y:S02]  /*267b0*/  SHF.R.U32.HI R2, RZ, 0x6, R3.reuse ;  /* 0x00000006ff027819 */ /* 0x102fe40000011603 */
[----:B------:R-:W-:-:S04]  /*267c0*/  SHF.R.U32.HI R3, RZ, 0x6, R3 ;  /* 0x00000006ff037819 */ /* 0x000fc80000011603 */
[----:B------:R-:W-:-:S04]  /*267d0*/  SGXT.U32 R3, R3, 0x1 ;  /* 0x000000010303781a */ /* 0x000fc80000000000 */
[----:B------:R-:W-:-:S04]  /*267e0*/  LOP3.LUT R3, R3, 0x52, RZ, 0xfc, !PT ;  /* 0x0000005203037812 */ /* 0x000fc800078efcff */
[----:B------:R-:W-:Y:S02]  /*267f0*/  ISETP.GE.AND P5, PT, R3, UR4, PT ;  /* 0x0000000403007c0c */ /* 0x000fe4000bfa6270 */
[----:B------:R-:W1:Y:S01]  /*26800*/  S2R R3, SR_TID.X ;  /* 0x0000000000037919 */ /* 0x000e620000002100 */
[----:B------:R-:W-:Y:S02]  /*26810*/  SEL R246, RZ, 0x4, P6 ;  /* 0x00000004fff67807 */ /* 0x000fe40003000000 */
[----:B------:R-:W-:Y:S02]  /*26820*/  ISETP.NE.U32.AND P6, PT, R245, RZ, PT ;  /* 0x000000fff500720c */ /* 0x000fe40003fc5070 */
[----:B------:R-:W-:Y:S02]  /*26830*/  SGXT.U32 R2, R2, 0x1 ;  /* 0x000000010202781a */ /* 0x000fe40000000000 */
[----:B------:R-:W-:Y:S02]  /*26840*/  SEL R244, R12, RZ, P4 ;  /* 0x000000ff0cf47207 */ /* 0x000fe40002000000 */
[----:B------:R-:W-:-:S02]  /*26850*/  SEL R12, RZ, 0x4, P0 ;  /* 0x00000004ff0c7807 */ /* 0x000fc40000000000 */
[----:B------:R-:W-:-:S05]  /*26860*/  LOP3.LUT R2, R2, 0x50, RZ, 0xfc, !PT ;  /* 0x0000005002027812 */ /* 0x000fca00078efcff */
[----:B------:R-:W-:Y:S01]  /*26870*/  LDGSTS.E [R247+-0x41ff8], desc[UR18][R248.64], P6 ;  /* 0xbe008000f8f77fae */ /* 0x000fe2000b121852 */
[----:B------:R-:W-:Y:S02]  /*26880*/  ISETP.NE.U32.AND P0, PT, R244, RZ, PT ;  /* 0x000000fff400720c */ /* 0x000fe40003f05070 */
[----:B------:R-:W-:Y:S02]  /*26890*/  SEL R244, R12, RZ, P4 ;  /* 0x000000ff0cf47207 */ /* 0x000fe40002000000 */
[----:B------:R-:W-:Y:S01]  /*268a0*/  SEL R12, RZ, 0x4, P3 ;  /* 0x00000004ff0c7807 */ /* 0x000fe20001800000 */
[----:B------:R-:W2:Y:S01]  /*268b0*/  LDL.LU.64 R248, [R1+0xf20] ;  /* 0x000f200001f87983 */ /* 0x000ea20000300a00 */
[----:B------:R-:W-:Y:S02]  /*268c0*/  ISETP.GE.AND P3, PT, R2, UR4, PT ;  /* 0x0000000402007c0c */ /* 0x000fe4000bf66270 */
[----:B-1----:R-:W-:Y:S01]  /*268d0*/  SHF.R.U32.HI R2, RZ, 0x6, R3 ;  /* 0x00000006ff027819 */ /* 0x002fe20000011603 */
[----:B------:R-:W4:Y:S03]  /*268e0*/  LDL.64 R14, [R1+0xce8] ;  /* 0x000ce800010e7983 */ /* 0x000f260000100a00 */
[----:B------:R-:W-:Y:S01]  /*268f0*/  SGXT.U32 R2, R2, 0x1 ;  /* 0x000000010202781a */ /* 0x000fe20000000000 */
[----:B------:R-:W4:Y:S03]  /*26900*/  LDL.64 R174, [R1+0xcf0] ;  /* 0x000cf00001ae7983 */ /* 0x000f260000100a00 */
[----:B------:R-:W-:-:S02]  /*26910*/  LOP3.LUT R2, R2, 0x70, RZ, 0xfc, !PT ;  /* 0x0000007002027812 */ /* 0x000fc400078efcff */
[----:B------:R-:W-:Y:S02]  /*26920*/  SEL R245, R246, RZ, P4 ;  /* 0x000000fff6f57207 */ /* 0x000fe40002000000 */
[----:B------:R-:W-:Y:S02]  /*26930*/  ISETP.NE.U32.AND P1, PT, R244, RZ, PT ;  /* 0x000000fff400720c */ /* 0x000fe40003f25070 */
[----:B------:R-:W-:Y:S02]  /*26940*/  SEL R244, RZ, 0x4, P3 ;  /* 0x00000004fff47807 */ /* 0x000fe40001800000 */
[----:B------:R-:W-:Y:S02]  /*26950*/  ISETP.GE.AND P6, PT, R2, UR4, PT ;  /* 0x0000000402007c0c */ /* 0x000fe4000bfc6270 */
[----:B------:R-:W-:Y:S02]  /*26960*/  ISETP.NE.U32.AND P2, PT, R245, RZ, PT ;  /* 0x000000fff500720c */ /* 0x000fe40003f45070 */
[----:B------:R-:W-:-:S02]  /*26970*/  SEL R245, R244, RZ, P4 ;  /* 0x000000fff4f57207 */ /* 0x000fc40002000000 */
[----:B------:R-:W-:Y:S02]  /*26980*/  SEL R246, RZ, 0x4, P6 ;  /* 0x00000004fff67807 */ /* 0x000fe40003000000 */
[----:B------:R-:W-:Y:S02]  /*26990*/  ISETP.NE.U32.AND P6, PT, R245, RZ, PT ;  /* 0x000000fff500720c */ /* 0x000fe40003fc5070 */
[----:B------:R-:W-:Y:S02]  /*269a0*/  SEL R245, R246, RZ, P4 ;  /* 0x000000fff6f57207 */ /* 0x000fe40002000000 */
[----:B------:R-:W3:Y:S01]  /*269b0*/  LDL.64 R246, [R1+0x398] ;  /* 0x0003980001f67983 */ /* 0x000ee20000100a00 */
[----:B------:R-:W-:-:S04]  /*269c0*/  SHF.R.U32.HI R3, RZ, 0x6, R3 ;  /* 0x00000006ff037819 */ /* 0x000fc80000011603 */
[----:B------:R-:W-:Y:S02]  /*269d0*/  SGXT.U32 R3, R3, 0x1 ;  /* 0x000000010303781a */ /* 0x000fe40000000000 */
[----:B------:R-:W-:Y:S02]  /*269e0*/  SEL R12, R12, RZ, P4 ;  /* 0x000000ff0c0c7207 */ /* 0x000fe40002000000 */
[----:B------:R-:W-:Y:S02]  /*269f0*/  LOP3.LUT R3, R3, 0x72, RZ, 0xfc, !PT ;  /* 0x0000007203037812 */ /* 0x000fe400078efcff */
[----:B------:R-:W-:Y:S02]  /*26a00*/  ISETP.NE.U32.AND P3, PT, R12, RZ, PT ;  /* 0x000000ff0c00720c */ /* 0x000fe40003f65070 */
[----:B------:R-:W-:Y:S02]  /*26a10*/  SEL R12, RZ, 0x4, P5 ;  /* 0x00000004ff0c7807 */ /* 0x000fe40002800000 */
[----:B------:R-:W-:-:S02]  /*26a20*/  ISETP.GE.AND P5, PT, R3, UR4, PT ;  /* 0x0000000403007c0c */ /* 0x000fc4000bfa6270 */
[----:B------:R-:W1:Y:S01]  /*26a30*/  S2R R3, SR_TID.X ;  /* 0x0000000000037919 */ /* 0x000e620000002100 */
[----:B------:R-:W-:Y:S02]  /*26a40*/  SEL R244, R12, RZ, P4 ;  /* 0x000000ff0cf47207 */ /* 0x000fe40002000000 */
[----:B------:R-:W-:Y:S02]  /*26a50*/  SEL R12, RZ, 0x4, P5 ;  /* 0x00000004ff0c7807 */ /* 0x000fe40002800000 */
[----:B-1----:R-:W-:-:S04]  /*26a60*/  SHF.R.U32.HI R3, RZ, 0x6, R3 ;  /* 0x00000006ff037819 */ /* 0x002fc80000011603 */
[----:B------:R-:W-:-:S04]  /*26a70*/  SGXT.U32 R3, R3, 0x1 ;  /* 0x000000010303781a */ /* 0x000fc80000000000 */
[----:B------:R-:W-:-:S04]  /*26a80*/  LOP3.LUT R3, R3, 0x14, RZ, 0xfc, !PT ;  /* 0x0000001403037812 */ /* 0x000fc800078efcff */
[----:B------:R-:W-:Y:S02]  /*26a90*/  ISETP.GE.AND P5, PT, R3, UR4, PT ;  /* 0x0000000403007c0c */ /* 0x000fe4000bfa6270 */
[----:B------:R-:W1:Y:S02]  /*26aa0*/  S2R R3, SR_TID.X ;  /* 0x0000000000037919 */ /* 0x000e640000002100 */
[----:B-1----:R-:W-:-:S04]  /*26ab0*/  SHF.R.U32.HI R2, RZ, 0x6, R3 ;  /* 0x00000006ff027819 */ /* 0x002fc80000011603 */
[----:B------:R-:W-:-:S04]  /*26ac0*/  SGXT.U32 R2, R2, 0x1 ;  /* 0x000000010202781a */ /* 0x000fc80000000000 */
[----:B------:R-:W-:Y:S01]  /*26ad0*/  LOP3.LUT R2, R2, 0x16, RZ, 0xfc, !PT ;  /* 0x0000001602027812 */ /* 0x000fe200078efcff */
[----:B--2---:R-:W-:Y:S04]  /*26ae0*/  LDGSTS.E [R248+-0x48000], desc[UR18][R236.64], P0 ;  /* 0xb8000000ecf87fae */ /* 0x004fe80008121852 */
[----:B------:R-:W2:Y:S01]  /*26af0*/  LDL.64 R236, [R1+0xd68] ;  /* 0x000d680001ec7983 */ /* 0x000ea20000100a00 */
[----:B------:R-:W-:Y:S02]  /*26b00*/  ISETP.NE.U32.AND P0, PT, R244, RZ, PT ;  /* 0x000000fff400720c */ /* 0x000fe40003f05070 */
[----:B------:R-:W-:Y:S02]  /*26b10*/  SEL R244, R12, RZ, P4 ;  /* 0x000000ff0cf47207 */ /* 0x000fe40002000000 */
[----:B------:R-:W-:-:S02]  /*26b20*/  SEL R12, RZ, 0x4, P5 ;  /* 0x00000004ff0c7807 */ /* 0x000fc40002800000 */
[----:B------:R-:W-:Y:S02]  /*26b30*/  ISETP.GE.AND P5, PT, R2, UR4, PT ;  /* 0x0000000402007c0c */ /* 0x000fe4000bfa6270 */
[----:B------:R-:W-:-:S04]  /*26b40*/  SHF.R.U32.HI R2, RZ, 0x6, R3 ;  /* 0x00000006ff027819 */ /* 0x000fc80000011603 */
[----:B------:R-:W-:-:S04]  /*26b50*/  SGXT.U32 R2, R2, 0x1 ;  /* 0x000000010202781a */ /* 0x000fc80000000000 */
[----:B------:R-:W-:Y:S01]  /*26b60*/  LOP3.LUT R2, R2, 0x34, RZ, 0xfc, !PT ;  /* 0x0000003402027812 */ /* 0x000fe200078efcff */
[----:B---3--:R1:W-:Y:S04]  /*26b70*/  LDGSTS.E [R248+-0x47ff8], desc[UR18][R246.64], P2 ;  /* 0xb8008000f6f87fae */ /* 0x0083e80009121852 */
[----:B------:R-:W-:Y:S04]  /*26b80*/  LDGSTS.E [R248+-0x46000], desc[UR18][R190.64], P1 ;  /* 0xba000000bef87fae */ /* 0x000fe80008921852 */
[----:B----4-:R-:W-:Y:S01]  /*26b90*/  LDGSTS.E [R248+-0x45ff8], desc[UR18][R158.64], P3 ;  /* 0xba0080009ef87fae */ /* 0x010fe20009921852 */
[----:B------:R-:W-:-:S02]  /*26ba0*/  ISETP.GE.AND P3, PT, R2, UR4, PT ;  /* 0x0000000402007c0c */ /* 0x000fc4000bf66270 */
[----:B------:R-:W-:Y:S01]  /*26bb0*/  SHF.R.U32.HI R2, RZ, 0x6, R3 ;  /* 0x00000006ff027819 */ /* 0x000fe20000011603 */
[----:B------:R-:W-:Y:S03]  /*26bc0*/  LDGSTS.E [R248+-0x44000], desc[UR18][R14.64], P6 ;  /* 0xbc0000000ef87fae */ /* 0x000fe6000b121852 */
[----:B------:R-:W-:Y:S01]  /*26bd0*/  SGXT.U32 R2, R2, 0x1 ;  /* 0x000000010202781a */ /* 0x000fe20000000000 */
[----:B------:R-:W3:Y:S03]  /*26be0*/  LDL.64 R190, [R1+0xc78] ;  /* 0x000c780001be7983 */ /* 0x000ee60000100a00 */
[----:B------:R-:W-:Y:S01]  /*26bf0*/  LOP3.LUT R2, R2, 0x36, RZ, 0xfc, !PT ;  /* 0x0000003602027812 */ /* 0x000fe200078efcff */
[----:B------:R-:W4:Y:S01]  /*26c00*/  LDL.64 R158, [R1+0x3c8] ;  /* 0x0003c800019e7983 */ /* 0x000f220000100a00 */
[----:B------:R-:W-:-:S02]  /*26c10*/  ISETP.NE.U32.AND P2, PT, R245, RZ, PT ;  /* 0x000000fff500720c */ /* 0x000fc40003f45070 */
[----:B------:R-:W-:Y:S01]  /*26c20*/  SEL R245, RZ, 0x4, P5 ;  /* 0x00000004fff57807 */ /* 0x000fe20002800000 */
[----:B------:R-:W3:Y:S01]  /*26c30*/  LDL.64 R14, [R1+0x3f8] ;  /* 0x0003f800010e7983 */ /* 0x000ee20000100a00 */
[----:B------:R-:W-:Y:S02]  /*26c40*/  ISETP.GE.AND P6, PT, R2, UR4, PT ;  /* 0x0000000402007c0c */ /* 0x000fe4000bfc6270 */
[----:B------:R-:W-:Y:S01]  /*26c50*/  SEL R245, R245, RZ, P4 ;  /* 0x000000fff5f57207 */ /* 0x000fe20002000000 */
[----:B------:R-:W-:Y:S01]  /*26c60*/  LDGSTS.E [R248+-0x43ff8], desc[UR18][R174.64], P0 ;  /* 0xbc008000aef87fae */ /* 0x000fe20008121852 */
[----:B-1----:R-:W-:Y:S02]  /*26c70*/  SEL R246, RZ, 0x4, P6 ;  /* 0x00000004fff67807 */ /* 0x002fe40003000000 */
[----:B------:R-:W-:Y:S02]  /*26c80*/  ISETP.NE.U32.AND P6, PT, R245, RZ, PT ;  /* 0x000000fff500720c */ /* 0x000fe40003fc5070 */
[----:B------:R-:W-:-:S02]  /*26c90*/  SEL R245, R246, RZ, P4 ;  /* 0x000000fff6f57207 */ /* 0x000fc40002000000 */
[----:B------:R-:W4:Y:S01]  /*26ca0*/  LDL.64 R246, [R1+0xd70] ;  /* 0x000d700001f67983 */ /* 0x000f220000100a00 */
[----:B------:R-:W-:-:S04]  /*26cb0*/  SHF.R.U32.HI R3, RZ, 0x6, R3 ;  /* 0x00000006ff037819 */ /* 0x000fc80000011603 */
[----:B------:R-:W-:Y:S01]  /*26cc0*/  SGXT.U32 R3, R3, 0x1 ;  /* 0x000000010303781a */ /* 0x000fe20000000000 */
[----:B------:R-:W3:Y:S01]  /*26cd0*/  LDL.64 R174, [R1+0xcf8] ;  /* 0x000cf80001ae7983 */ /* 0x000ee20000100a00 */
[----:B------:R-:W-:Y:S02]  /*26ce0*/  SEL R12, R12, RZ, P4 ;  /* 0x000000ff0c0c7207 */ /* 0x000fe40002000000 */
[----:B------:R-:W-:Y:S02]  /*26cf0*/  LOP3.LUT R3, R3, 0x54, RZ, 0xfc, !PT ;  /* 0x0000005403037812 */ /* 0x000fe400078efcff */
[----:B------:R-:W-:Y:S02]  /*26d00*/  ISETP.NE.U32.AND P5, PT, R12, RZ, PT ;  /* 0x000000ff0c00720c */ /* 0x000fe40003fa5070 */
[----:B------:R-:W-:Y:S02]  /*26d10*/  SEL R12, RZ, 0x4, P3 ;  /* 0x00000004ff0c7807 */ /* 0x000fe40001800000 */
[----:B------:R-:W-:-:S02]  /*26d20*/  ISETP.GE.AND P3, PT, R3, UR4, PT ;  /* 0x0000000403007c0c */ /* 0x000fc4000bf66270 */
[----:B------:R-:W1:Y:S01]  /*26d30*/  S2R R3, SR_TID.X ;  /* 0x0000000000037919 */ /* 0x000e620000002100 */
[----:B------:R-:W-:Y:S02]  /*26d40*/  ISETP.NE.U32.AND P1, PT, R244, RZ, PT ;  /* 0x000000fff400720c */ /* 0x000fe40003f25070 */
[----:B------:R-:W-:Y:S02]  /*26d50*/  SEL R244, R12, RZ, P4 ;  /* 0x000000ff0cf47207 */ /* 0x000fe40002000000 */
[----:B------:R-:W-:Y:S02]  /*26d60*/  SEL R12, RZ, 0x4, P3 ;  /* 0x00000004ff0c7807 */ /* 0x000fe40001800000 */
[----:B-1----:R-:W-:-:S04]  /*26d70*/  SHF.R.U32.HI R3, RZ, 0x6, R3 ;  /* 0x00000006ff037819 */ /* 0x002fc80000011603 */
[----:B------:R-:W-:-:S04]  /*26d80*/  SGXT.U32 R3, R3, 0x1 ;  /* 0x000000010303781a */ /* 0x000fc80000000000 */
[----:B------:R-:W-:-:S04]  /*26d90*/  LOP3.LUT R3, R3, 0x56, RZ, 0xfc, !PT ;  /* 0x0000005603037812 */ /* 0x000fc800078efcff */
[----:B------:R-:W-:Y:S02]  /*26da0*/  ISETP.GE.AND P3, PT, R3, UR4, PT ;  /* 0x0000000403007c0c */ /* 0x000fe4000bf66270 */
[----:B------:R-:W3:Y:S01]  /*26db0*/  LDL.64 R2, [R1+0xc80] ;  /* 0x000c800001027983 */ /* 0x000ee20000100a00 */
[----:B------:R-:W-:Y:S02]  /*26dc0*/  ISETP.NE.U32.AND P0, PT, R244, RZ, PT ;  /* 0x000000fff400720c */ /* 0x000fe40003f05070 */
[----:B------:R-:W-:Y:S02]  /*26dd0*/  SEL R244, R12, RZ, P4 ;  /* 0x000000ff0cf47207 */ /* 0x000fe40002000000 */
[----:B------:R-:W-:-:S04]  /*26de0*/  SEL R12, RZ, 0x4, P3 ;  /* 0x00000004ff0c7807 */ /* 0x000fc80001800000 */
[----:B------:R-:W-:Y:S01]  /*26df0*/  SEL R12, R12, RZ, P4 ;  /* 0x000000ff0c0c7207 */ /* 0x000fe20002000000 */
[----:B--2---:R1:W-:Y:S02]  /*26e00*/  LDGSTS.E [R248+-0x42000], desc[UR18][R236.64], P2 ;  /* 0xbe000000ecf87fae */ /* 0x0043e40009121852 */
[----:B-1----:R-:W1:Y:S02]  /*26e10*/  S2R R237, SR_TID.X ;  /* 0x0000000000ed7919 */ /* 0x002e640000002100 */
[----:B-1----:R-:W-:-:S04]  /*26e20*/  SHF.R.U32.HI R236, RZ, 0x6, R237 ;  /* 0x00000006ffec7819 */ /* 0x002fc800000116ed */
[----:B------:R-:W-:-:S04]  /*26e30*/  SGXT.U32 R236, R236, 0x1 ;  /* 0x00000001ecec781a */ /* 0x000fc80000000000 */
[----:B------:R-:W-:Y:S01]  /*26e40*/  LOP3.LUT R236, R236, 0x74, RZ, 0xfc, !PT ;  /* 0x00000074ecec7812 */ /* 0x000fe200078efcff */
[----:B----4-:R1:W-:Y:S03]  /*26e50*/  LDGSTS.E [R248+-0x41ff8], desc[UR18][R246.64], P1 ;  /* 0xbe008000f6f87fae */ /* 0x0103e60008921852 */
[----:B------:R-:W-:Y:S02]  /*26e60*/  ISETP.GE.AND P3, PT, R236, UR4, PT ;  /* 0x00000004ec007c0c */ /* 0x000fe4000bf66270 */
[--C-:B------:R-:W-:Y:S01]  /*26e70*/  SHF.R.U32.HI R236, RZ, 0x6, R237.reuse ;  /* 0x00000006ffec7819 */ /* 0x100fe200000116ed */
[----:B------:R-:W-:Y:S03]  /*26e80*/  LDGSTS.E [R249+-0x48000], desc[UR18][R158.64], P5 ;  /* 0xb80000009ef97fae */ /* 0x000fe6000a921852 */
[----:B------:R-:W-:Y:S01]  /*26e90*/  SGXT.U32 R236, R236, 0x1 ;  /* 0x00000001ecec781a */ /* 0x000fe20000000000 */
[----:B---3--:R-:W-:Y:S03]  /*26ea0*/  LDGSTS.E [R249+-0x47ff8], desc[UR18][R14.64], P6 ;  /* 0xb80080000ef97fae */ /* 0x008fe6000b121852 */
[----:B------:R-:W-:Y:S01]  /*26eb0*/  LOP3.LUT R236, R236, 0x76, RZ, 0xfc, !PT ;  /* 0x00000076ecec7812 */ /* 0x000fe200078efcff */
[----:B------:R-:W-:Y:S03]  /*26ec0*/  LDGSTS.E [R249+-0x46000], desc[UR18][R190.64], P0 ;  /* 0xba000000bef97fae */ /* 0x000fe60008121852 */
[----:B------:R-:W-:Y:S01]  /*26ed0*/  ISETP.GE.AND P5, PT, R236, UR4, PT ;  /* 0x00000004ec007c0c */ /* 0x000fe2000bfa6270 */
[----:B------:R-:W2:Y:S01]  /*26ee0*/  LDL.64 R158, [R1+0xd00] ;  /* 0x000d0000019e7983 */ /* 0x000ea20000100a00 */
[----:B------:R-:W-:-:S02]  /*26ef0*/  SHF.R.U32.HI R236, RZ, 0x6, R237 ;  /* 0x00000006ffec7819 */ /* 0x000fc400000116ed */
[----:B------:R-:W-:Y:S01]  /*26f00*/  SHF.R.U32.HI R237, RZ, 0x6, R237 ;  /* 0x00000006ffed7819 */ /* 0x000fe200000116ed */
[----:B------:R-:W3:Y:S03]  /*26f10*/  LDL.64 R14, [R1+0xd80] ;  /* 0x000d8000010e7983 */ /* 0x000ee60000100a00 */
[----:B------:R-:W-:Y:S01]  /*26f20*/  SGXT.U32 R237, R237, 0x1 ;  /* 0x00000001eded781a */ /* 0x000fe20000000000 */
[----:B------:R-:W4:Y:S01]  /*26f30*/  LDL.LU.64 R190, [R1+0xf18] ;  /* 0x000f180001be7983 */ /* 0x000f220000300a00 */
[----:B------:R-:W-:Y:S02]  /*26f40*/  ISETP.NE.U32.AND P2, PT, R245, RZ, PT ;  /* 0x000000fff500720c */ /* 0x000fe40003f45070 */
[----:B------:R-:W-:Y:S02]  /*26f50*/  LOP3.LUT R237, R237, 0x1a, RZ, 0xfc, !PT ;  /* 0x0000001aeded7812 */ /* 0x000fe400078efcff */
[----:B------:R-:W-:-:S02]  /*26f60*/  SEL R245, RZ, 0x4, P3 ;  /* 0x00000004fff57807 */ /* 0x000fc40001800000 */
[----:B------:R-:W-:Y:S02]  /*26f70*/  ISETP.NE.U32.AND P3, PT, R12, RZ, PT ;  /* 0x000000ff0c00720c */ /* 0x000fe40003f65070 */
[----:B------:R-:W-:Y:S02]  /*26f80*/  SEL R12, RZ, 0x4, P5 ;  /* 0x00000004ff0c7807 */ /* 0x000fe40002800000 */
[----:B------:R-:W-:Y:S02]  /*26f90*/  ISETP.GE.AND P5, PT, R237, UR4, PT ;  /* 0x00000004ed007c0c */ /* 0x000fe4000bfa6270 */
[----:B------:R-:W1:Y:S01]  /*26fa0*/  S2R R237, SR_TID.X ;  /* 0x0000000000ed7919 */ /* 0x000e620000002100 */
[----:B------:R-:W-:-:S04]  /*26fb0*/  SGXT.U32 R236, R236, 0x1 ;  /* 0x00000001ecec781a */ /* 0x000fc80000000000 */
[----:B------:R-:W-:Y:S02]  /*26fc0*/  LOP3.LUT R236, R236, 0x18, RZ, 0xfc, !PT ;  /* 0x00000018ecec7812 */ /* 0x000fe400078efcff */
[----:B------:R-:W-:Y:S02]  /*26fd0*/  ISETP.NE.U32.AND P1, PT, R244, RZ, PT ;  /* 0x000000fff400720c */ /* 0x000fe40003f25070 */
[----:B------:R-:W-:Y:S02]  /*26fe0*/  ISETP.GE.AND P6, PT, R236, UR4, PT ;  /* 0x00000004ec007c0c */ /* 0x000fe4000bfc6270 */
[----:B------:R-:W-:Y:S02]  /*26ff0*/  SEL R245, R245, RZ, P4 ;  /* 0x000000fff5f57207 */ /* 0x000fe40002000000 */
[----:B------:R-:W-:Y:S02]  /*27000*/  SEL R244, R12, RZ, P4 ;  /* 0x000000ff0cf47207 */ /* 0x000fe40002000000 */
[----:B-1----:R-:W-:-:S02]  /*27010*/  SEL R246, RZ, 0x4, P6 ;  /* 0x00000004fff67807 */ /* 0x002fc40003000000 */
[----:B------:R-:W-:Y:S02]  /*27020*/  SEL R12, RZ, 0x4, P5 ;  /* 0x00000004ff0c7807 */ /* 0x000fe40002800000 */
[----:B------:R-:W-:Y:S02]  /*27030*/  ISETP.NE.U32.AND P6, PT, R245, RZ, PT ;  /* 0x000000fff500720c */ /* 0x000fe40003fc5070 */
[----:B------:R-:W-:Y:S01]  /*27040*/  ISETP.NE.U32.AND P0, PT, R244, RZ, PT ;  /* 0x000000fff400720c */ /* 0x000fe20003f05070 */
[----:B------:R1:W-:Y:S01]  /*27050*/  LDGSTS.E [R249+-0x45ff8], desc[UR18][R2.64], P2 ;  /* 0xba00800002f97fae */ /* 0x0003e20009121852 */
[----:B------:R-:W-:-:S03]  /*27060*/  SHF.R.U32.HI R252, RZ, 0x6, R237 ;  /* 0x00000006fffc7819 */ /* 0x000fc600000116ed */
[----:B------:R-:W-:Y:S01]  /*27070*/  LDGSTS.E [R249+-0x44000], desc[UR18][R174.64], P1 ;  /* 0xbc000000aef97fae */ /* 0x000fe20008921852 */
[----:B------:R-:W-:-:S03]  /*27080*/  SGXT.U32 R252, R252, 0x1 ;  /* 0x00000001fcfc781a */ /* 0x000fc60000000000 */
[----:B------:R-:W4:Y:S01]  /*27090*/  LDL.64 R236, [R1+0xc08] ;  /* 0x000c080001ec7983 */ /* 0x000f220000100a00 */
[----:B------:R-:W-:Y:S02]  /*270a0*/  LOP3.LUT R252, R252, 0x38, RZ, 0xfc, !PT ;  /* 0x00000038fcfc7812 */ /* 0x000fe400078efcff */
[----:B------:R-:W-:Y:S02]  /*270b0*/  SEL R245, R246, RZ, P4 ;  /* 0x000000fff6f57207 */ /* 0x000fe40002000000 */
[----:B------:R-:W-:Y:S01]  /*270c0*/  ISETP.GE.AND P5, PT, R252, UR4, PT ;  /* 0x00000004fc007c0c */ /* 0x000fe2000bfa6270 */
[----:B------:R-:W4:Y:S01]  /*270d0*/  LDL.64 R246, [R1+0xc88] ;  /* 0x000c880001f67983 */ /* 0x000f220000100a00 */
[----:B------:R-:W-:Y:S02]  /*270e0*/  SEL R244, R12, RZ, P4 ;  /* 0x000000ff0cf47207 */ /* 0x000fe40002000000 */
[----:B------:R-:W-:Y:S01]  /*270f0*/  SEL R12, RZ, 0x4, P5 ;  /* 0x00000004ff0c7807 */ /* 0x000fe20002800000 */
[----:B------:R-:W4:Y:S01]  /*27100*/  LDL.LU.64 R174, [R1+0xf10] ;  /* 0x000f100001ae7983 */ /* 0x000f220000300a00 */
[----:B------:R-:W-:-:S02]  /*27110*/  ISETP.NE.U32.AND P2, PT, R245, RZ, PT ;  /* 0x000000fff500720c */ /* 0x000fc40003f45070 */
[----:B------:R-:W-:Y:S02]  /*27120*/  ISETP.NE.U32.AND P5, PT, R244, RZ, PT ;  /* 0x000000fff400720c */ /* 0x000fe40003fa5070 */
[----:B------:R-:W3:Y:S01]  /*27130*/  LDL.64 R244, [R1+0xd78] ;  /* 0x000d780001f47983 */ /* 0x000ee20000100a00 */
[----:B-1----:R-:W1:Y:S01]  /*27140*/  S2R R3, SR_TID.X ;  /* 0x0000000000037919 */ /* 0x002e620000002100 */
[----:B------:R-:W-:Y:S02]  /*27150*/  SEL R12, R12, RZ, P4 ;  /* 0x000000ff0c0c7207 */ /* 0x000fe40002000000 */
[----:B-1----:R-:W-:-:S04]  /*27160*/  SHF.R.U32.HI R2, RZ, 0x6, R3 ;  /* 0x00000006ff027819 */ /* 0x002fc80000011603 */
[----:B------:R-:W-:-:S04]  /*27170*/  SGXT.U32 R2, R2, 0x1 ;  /* 0x000000010202781a */ /* 0x000fc80000000000 */
[----:B------:R-:W-:Y:S02]  /*27180*/  LOP3.LUT R2, R2, 0x3a, RZ, 0xfc, !PT ;  /* 0x0000003a02027812 */ /* 0x000fe400078efcff */
[--C-:B------:R-:W-:Y:S02]  /*27190*/  SHF.R.U32.HI R252, RZ, 0x6, R3.reuse ;  /* 0x00000006fffc7819 */ /* 0x100fe40000011603 */
[----:B------:R-:W-:Y:S02]  /*271a0*/  ISETP.GE.AND P1, PT, R2, UR4, PT ;  /* 0x0000000402007c0c */ /* 0x000fe4000bf26270 */
[----:B------:R-:W-:Y:S02]  /*271b0*/  SHF.R.U32.HI R2, RZ, 0x6, R3 ;  /* 0x00000006ff027819 */ /* 0x000fe40000011603 */
[----:B------:R-:W-:Y:S02]  /*271c0*/  SGXT.U32 R252, R252, 0x1 ;  /* 0x00000001fcfc781a */ /* 0x000fe40000000000 */
[----:B------:R-:W-:-:S02]  /*271d0*/  SGXT.U32 R2, R2, 0x1 ;  /* 0x000000010202781a */ /* 0x000fc40000000000 */
[----:B------:R-:W-:Y:S02]  /*271e0*/  LOP3.LUT R252, R252, 0x5a, RZ, 0xfc, !PT ;  /* 0x0000005afcfc7812 */ /* 0x000fe400078efcff */
[----:B------:R-:W-:Y:S01]  /*271f0*/  LOP3.LUT R2, R2, 0x58, RZ, 0xfc, !PT ;  /* 0x0000005802027812 */ /* 0x000fe200078efcff */
[----:B--2---:R-:W-:Y:S03]  /*27200*/  LDGSTS.E [R249+-0x43ff8], desc[UR18][R158.64], P3 ;  /* 0xbc0080009ef97fae */ /* 0x004fe60009921852 */
[----:B------:R-:W-:Y:S01]  /*27210*/  ISETP.GE.AND P3, PT, R2, UR4, PT ;  /* 0x0000000402007c0c */ /* 0x000fe2000bf66270 */
[----:B------:R-:W2:Y:S04]  /*27220*/  LDL.LU.64 R158, [R1+0xf08] ;  /* 0x000f0800019e7983 */ /* 0x000ea80000300a00 */
[----:B------:R-:W2:Y:S04]  /*27230*/  LDL.64 R2, [R1+0xc90] ;  /* 0x000c900001027983 */ /* 0x000ea80000100a00 */
[----:B---3--:R1:W-:Y:S01]  /*27240*/  LDGSTS.E [R249+-0x42000], desc[UR18][R244.64], P6 ;  /* 0xbe000000f4f97fae */ /* 0x0083e2000b121852 */
[----:B------:R-:W-:-:S03]  /*27250*/  ISETP.NE.U32.AND P6, PT, R12, RZ, PT ;  /* 0x000000ff0c00720c */ /* 0x000fc60003fc5070 */
[----:B------:R-:W-:Y:S04]  /*27260*/  LDGSTS.E [R249+-0x41ff8], desc[UR18][R14.64], P0 ;  /* 0xbe0080000ef97fae */ /* 0x000fe80008121852 */
[----:B----4-:R-:W-:Y:S01]  /*27270*/  LDGSTS.E [R250+-0x48000], desc[UR18][R236.64], P2 ;  /* 0xb8000000ecfa7fae */ /* 0x010fe20009121852 */
[----:B-1----:R-:W-:Y:S02]  /*27280*/  SEL R244, RZ, 0x4, P1 ;  /* 0x00000004fff47807 */ /* 0x002fe40000800000 */
[----:B------:R-:W-:Y:S02]  /*27290*/  ISETP.GE.AND P1, PT, R252, UR4, PT ;  /* 0x00000004fc007c0c */ /* 0x000fe4000bf26270 */
[----:B------:R-:W-:Y:S01]  /*272a0*/  SEL R244, R244, RZ, P4 ;  /* 0x000000fff4f47207 */ /* 0x000fe20002000000 */
[----:B------:R-:W3:Y:S01]  /*272b0*/  LDL.LU.64 R14, [R1+0xf00] ;  /* 0x000f0000010e7983 */ /* 0x000ee20000300a00 */
[----:B------:R-:W-:-:S02]  /*272c0*/  SEL R245, RZ, 0x4, P3 ;  /* 0x00000004fff57807 */ /* 0x000fc40001800000 */
[----:B------:R-:W-:Y:S01]  /*272d0*/  SEL R12, RZ, 0x4, P1 ;  /* 0x00000004ff0c7807 */ /* 0x000fe20000800000 */
[----:B------:R-:W4:Y:S01]  /*272e0*/  LDL.64 R248, [R1+0xd08] ;  /* 0x000d080001f87983 */ /* 0x000f220000100a00 */
[----:B------:R-:W-:Y:S02]  /*272f0*/  ISETP.NE.U32.AND P0, PT, R244, RZ, PT ;  /* 0x000000fff400720c */ /* 0x000fe40003f05070 */
[----:B------:R-:W-:Y:S01]  /*27300*/  SEL R245, R245, RZ, P4 ;  /* 0x000000fff5f57207 */ /* 0x000fe20002000000 */
[----:B------:R-:W3:Y:S01]  /*27310*/  LDL.LU.64 R236, [R1+0xef8] ;  /* 0x000ef80001ec7983 */ /* 0x000ee20000300a00 */
[----:B------:R-:W-:Y:S02]  /*27320*/  SEL R244, R12, RZ, P4 ;  /* 0x000000ff0cf47207 */ /* 0x000fe40002000000 */
[----:B------:R-:W-:Y:S02]  /*27330*/  ISETP.NE.U32.AND P1, PT, R245, RZ, PT ;  /* 0x000000fff500720c */ /* 0x000fe40003f25070 */
[----:B------:R-:W-:-:S02]  /*27340*/  ISETP.NE.U32.AND P2, PT, R244, RZ, PT ;  /* 0x000000fff400720c */ /* 0x000fc40003f45070 */
[----:B------:R-:W2:Y:S01]  /*27350*/  LDL.64 R244, [R1+0xc10] ;  /* 0x000c100001f47983 */ /* 0x000ea20000100a00 */
[----:B------:R-:W1:Y:S02]  /*27360*/  S2R R252, SR_TID.X ;  /* 0x0000000000fc7919 */ /* 0x000e640000002100 */
[----:B-1----:R-:W-:-:S04]  /*27370*/  SHF.R.U32.HI R252, RZ, 0x6, R252 ;  /* 0x00000006fffc7819 */ /* 0x002fc800000116fc */
[----:B------:R-:W-:-:S04]  /*27380*/  SGXT.U32 R252, R252, 0x1 ;  /* 0x00000001fcfc781a */ /* 0x000fc80000000000 */
[----:B------:R-:W-:-:S04]  /*27390*/  LOP3.LUT R252, R252, 0x78, RZ, 0xfc, !PT ;  /* 0x00000078fcfc7812 */ /* 0x000fc800078efcff */
[----:B------:R-:W-:Y:S02]  /*273a0*/  ISETP.GE.AND P3, PT, R252, UR4, PT ;  /* 0x00000004fc007c0c */ /* 0x000fe4000bf66270 */
[----:B------:R-:W1:Y:S01]  /*273b0*/  S2R R252, SR_TID.X ;  /* 0x0000000000fc7919 */ /* 0x000e620000002100 */
[----:B--2---:R2:W-:Y:S04]  /*273c0*/  LDGSTS.E [R250+-0x47ff8], desc[UR18][R244.64], P5 ;  /* 0xb8008000f4fa7fae */ /* 0x0045e8000a921852 */
[----:B------:R3:W-:Y:S04]  /*273d0*/  LDGSTS.E [R250+-0x46000], desc[UR18][R246.64], P6 ;  /* 0xba000000f6fa7fae */ /* 0x0007e8000b121852 */
[----:B------:R-:W-:Y:S01]  /*273e0*/  LDGSTS.E [R250+-0x45ff8], desc[UR18][R2.64], P0 ;  /* 0xba00800002fa7fae */ /* 0x000fe20008121852 */
[----:B-1----:R-:W-:-:S03]  /*273f0*/  SHF.R.U32.HI R251, RZ, 0x6, R252 ;  /* 0x00000006fffb7819 */ /* 0x002fc600000116fc */
[----:B------:R-:W3:Y:S01]  /*27400*/  LDL.LU.64 R2, [R1+0xef0] ;  /* 0x000ef00001027983 */ /* 0x000ee20000300a00 */
[----:B------:R-:W-:Y:S02]  /*27410*/  SHF.R.U32.HI R252, RZ, 0x6, R252 ;  /* 0x00000006fffc7819 */ /* 0x000fe400000116fc */
[----:B------:R-:W-:Y:S01]  /*27420*/  SEL R12, RZ, 0x4, P3 ;  /* 0x00000004ff0c7807 */ /* 0x000fe20001800000 */
[----:B----4-:R-:W-:Y:S01]  /*27430*/  LDGSTS.E [R250+-0x44000], desc[UR18][R248.64], P1 ;  /* 0xbc000000f8fa7fae */ /* 0x010fe20008921852 */
[----:B------:R-:W-:-:S04]  /*27440*/  SGXT.U32 R252, R252, 0x1 ;  /* 0x00000001fcfc781a */ /* 0x000fc80000000000 */
[----:B------:R-:W-:-:S04]  /*27450*/  LOP3.LUT R252, R252, 0x1c, RZ, 0xfc, !PT ;  /* 0x0000001cfcfc7812 */ /* 0x000fc800078efcff */
[----:B------:R-:W-:Y:S02]  /*27460*/  ISETP.GE.AND P5, PT, R252, UR4, PT ;  /* 0x00000004fc007c0c */ /* 0x000fe4000bfa6270 */
[----:B------:R-:W1:Y:S01]  /*27470*/  S2R R252, SR_TID.X ;  /* 0x0000000000fc7919 */ /* 0x000e620000002100 */
[----:B------:R-:W-:-:S04]  /*27480*/  SGXT.U32 R251, R251, 0x1 ;  /* 0x00000001fbfb781a */ /* 0x000fc80000000000 */
[----:B------:R-:W-:-:S04]  /*27490*/  LOP3.LUT R251, R251, 0x7a, RZ, 0xfc, !PT ;  /* 0x0000007afbfb7812 */ /* 0x000fc800078efcff */
[----:B------:R-:W-:Y:S02]  /*274a0*/  ISETP.GE.AND P3, PT, R251, UR4, PT ;  /* 0x00000004fb007c0c */ /* 0x000fe4000bf66270 */
[----:B------:R-:W-:Y:S02]  /*274b0*/  SEL R12, R12, RZ, P4 ;  /* 0x000000ff0c0c7207 */ /* 0x000fe40002000000 */
[----:B--2---:R-:W-:Y:S02]  /*274c0*/  SEL R245, RZ, 0x4, P3 ;  /* 0x00000004fff57807 */ /* 0x004fe40001800000 */
[----:B------:R-:W-:Y:S02]  /*274d0*/  ISETP.NE.U32.AND P3, PT, R12, RZ, PT ;  /* 0x000000ff0c00720c */ /* 0x000fe40003f65070 */
[----:B------:R-:W-:Y:S02]  /*274e0*/  SEL R12, RZ, 0x4, P5 ;  /* 0x00000004ff0c7807 */ /* 0x000fe40002800000 */
[----:B-1----:R-:W-:-:S04]  /*274f0*/  SHF.R.U32.HI R251, RZ, 0x6, R252 ;  /* 0x00000006fffb7819 */ /* 0x002fc800000116fc */
[----:B------:R-:W-:-:S04]  /*27500*/  SGXT.U32 R251, R251, 0x1 ;  /* 0x00000001fbfb781a */ /* 0x000fc80000000000 */
[----:B------:R-:W-:-:S04]  /*27510*/  LOP3.LUT R251, R251, 0x1e, RZ, 0xfc, !PT ;  /* 0x0000001efbfb7812 */ /* 0x000fc800078efcff */
[----:B------:R-:W-:Y:S02]  /*27520*/  ISETP.GE.AND P6, PT, R251, UR4, PT ;  /* 0x00000004fb007c0c */ /* 0x000fe4000bfc6270 */
[----:B------:R-:W-:Y:S02]  /*27530*/  SEL R244, R12, RZ, P4 ;  /* 0x000000ff0cf47207 */ /* 0x000fe40002000000 */
[----:B---3--:R-:W-:Y:S02]  /*27540*/  SEL R246, RZ, 0x4, P6 ;  /* 0x00000004fff67807 */ /* 0x008fe40003000000 */
[----:B------:R-:W-:Y:S02]  /*27550*/  ISETP.NE.U32.AND P0, PT, R244, RZ, PT ;  /* 0x000000fff400720c */ /* 0x000fe40003f05070 */
[----:B------:R-:W-:Y:S02]  /*27560*/  SEL R245, R245, RZ, P4 ;  /* 0x000000fff5f57207 */ /* 0x000fe40002000000 */
[----:B------:R-:W-:-:S02]  /*27570*/  SEL R244, R246, RZ, P4 ;  /* 0x000000fff6f47207 */ /* 0x000fc40002000000 */
[----:B------:R-:W-:Y:S01]  /*27580*/  ISETP.NE.U32.AND P6, PT, R245, RZ, PT ;  /* 0x000000fff500720c */ /* 0x000fe20003fc5070 */
[----:B------:R-:W2:Y:S01]  /*27590*/  LDL.64 R246, [R1+0xd88] ;  /* 0x000d880001f67983 */ /* 0x000ea20000100a00 */
[----:B------:R-:W-:-:S03]  /*275a0*/  ISETP.NE.U32.AND P1, PT, R244, RZ, PT ;  /* 0x000000fff400720c */ /* 0x000fc60003f25070 */
[----:B------:R-:W3:Y:S04]  /*275b0*/  LDL.64 R244, [R1+0xd90] ;  /* 0x000d900001f47983 */ /* 0x000ee80000100a00 */
[----:B------:R-:W-:Y:S04]  /*275c0*/  LDGSTS.E [R250+-0x43ff8], desc[UR18][R2.64], P2 ;  /* 0xbc00800002fa7fae */ /* 0x000fe80009121852 */
[----:B------:R-:W4:Y:S01]  /*275d0*/  LDL.LU.64 R2, [R1+0xee8] ;  /* 0x000ee80001027983 */ /* 0x000f220000300a00 */
[----:B------:R-:W-:-:S04]  /*275e0*/  SHF.R.U32.HI R252, RZ, 0x6, R252 ;  /* 0x00000006fffc7819 */ /* 0x000fc800000116fc */
[----:B------:R-:W-:-:S04]  /*275f0*/  SGXT.U32 R252, R252, 0x1 ;  /* 0x00000001fcfc781a */ /* 0x000fc80000000000 */
[----:B------:R-:W-:-:S04]  /*27600*/  LOP3.LUT R252, R252, 0x3c, RZ, 0xfc, !PT ;  /* 0x0000003cfcfc7812 */ /* 0x000fc800078efcff */
[----:B------:R-:W-:Y:S02]  /*27610*/  ISETP.GE.AND P5, PT, R252, UR4, PT ;  /* 0x00000004fc007c0c */ /* 0x000fe4000bfa6270 */
[----:B------:R-:W1:Y:S02]  /*27620*/  S2R R252, SR_TID.X ;  /* 0x0000000000fc7919 */ /* 0x000e640000002100 */
[----:B------:R-:W-:-:S04]  /*27630*/  SEL R12, RZ, 0x4, P5 ;  /* 0x00000004ff0c7807 */ /* 0x000fc80002800000 */
[----:B------:R-:W-:-:S04]  /*27640*/  SEL R12, R12, RZ, P4 ;  /* 0x000000ff0c0c7207 */ /* 0x000fc80002000000 */
[----:B------:R-:W-:Y:S02]  /*27650*/  ISETP.NE.U32.AND P2, PT, R12, RZ, PT ;  /* 0x000000ff0c00720c */ /* 0x000fe40003f45070 */
[----:B-1----:R-:W-:-:S04]  /*27660*/  SHF.R.U32.HI R252, RZ, 0x6, R252 ;  /* 0x00000006fffc7819 */ /* 0x002fc800000116fc */
[----:B------:R-:W-:-:S04]  /*27670*/  SGXT.U32 R252, R252, 0x1 ;  /* 0x00000001fcfc781a */ /* 0x000fc80000000000 */
[----:B------:R-:W-:-:S04]  /*27680*/  LOP3.LUT R252, R252, 0x3e, RZ, 0xfc, !PT ;  /* 0x0000003efcfc7812 */ /* 0x000fc800078efcff */
[----:B------:R-:W-:Y:S01]  /*27690*/  ISETP.GE.AND P5, PT, R252, UR4, PT ;  /* 0x00000004fc007c0c */ /* 0x000fe2000bfa6270 */
[----:B--2---:R4:W-:Y:S03]  /*276a0*/  LDGSTS.E [R250+-0x42000], desc[UR18][R246.64], P3 ;  /* 0xbe000000f6fa7fae */ /* 0x0049e60009921852 */
[----:B------:R-:W-:Y:S01]  /*276b0*/  SEL R12, RZ, 0x4, P5 ;  /* 0x00000004ff0c7807 */ /* 0x000fe20002800000 */
[----:B---3--:R1:W-:Y:S03]  /*276c0*/  LDGSTS.E [R250+-0x41ff8], desc[UR18][R244.64], P6 ;  /* 0xbe008000f4fa7fae */ /* 0x0083e6000b121852 */
[----:B------:R-:W-:Y:S02]  /*276d0*/  SEL R12, R12, RZ, P4 ;  /* 0x000000ff0c0c7207 */ /* 0x000fe40002000000 */
[----:B----4-:R-:W-:-:S02]  /*276e0*/  LOP3.LUT R247, R3, 0x5c, RZ, 0xfc, !PT ;  /* 0x0000005c03f77812 */ /* 0x010fc400078efcff */
[C---:B------:R-:W-:Y:S02]  /*276f0*/  LOP3.LUT R251, R3.reuse, 0x5e, RZ, 0xfc, !PT ;  /* 0x0000005e03fb7812 */ /* 0x040fe400078efcff */
[----:B------:R-:W-:Y:S02]  /*27700*/  LOP3.LUT R252, R3, 0x7c, RZ, 0xfc, !PT ;  /* 0x0000007c03fc7812 */ /* 0x000fe400078efcff */
[----:B------:R-:W-:Y:S02]  /*27710*/  ISETP.GE.AND P3, PT, R247, UR4, PT ;  /* 0x00000004f7007c0c */ /* 0x000fe4000bf66270 */
[----:B------:R-:W-:Y:S02]  /*27720*/  ISETP.GE.AND P6, PT, R251, UR4, PT ;  /* 0x00000004fb007c0c */ /* 0x000fe4000bfc6270 */
[----:B------:R-:W-:Y:S02]  /*27730*/  ISETP.GE.AND P5, PT, R252, UR4, PT ;  /* 0x00000004fc007c0c */ /* 0x000fe4000bfa6270 */
[----:B------:R-:W-:-:S02]  /*27740*/  LOP3.LUT R252, R3, 0x7e, RZ, 0xfc, !PT ;  /* 0x0000007e03fc7812 */ /* 0x000fc400078efcff */
[----:B------:R-:W-:Y:S02]  /*27750*/  SEL R246, RZ, 0x4, P3 ;  /* 0x00000004fff67807 */ /* 0x000fe40001800000 */
[----:B------:R-:W-:Y:S02]  /*27760*/  ISETP.NE.U32.AND P3, PT, R12, RZ, PT ;  /* 0x000000ff0c00720c */ /* 0x000fe40003f65070 */
[----:B-1----:R-:W-:Y:S02]  /*27770*/  SEL R245, RZ, 0x4, P6 ;  /* 0x00000004fff57807 */ /* 0x002fe40003000000 */
[----:B------:R-:W-:Y:S02]  /*27780*/  ISETP.GE.AND P6, PT, R252, UR4, PT ;  /* 0x00000004fc007c0c */ /* 0x000fe4000bfc6270 */
[----:B------:R-:W-:Y:S02]  /*27790*/  SEL R244, RZ, 0x4, P5 ;  /* 0x00000004fff47807 */ /* 0x000fe40002800000 */
[----:B------:R-:W-:Y:S01]  /*277a0*/  SEL R12, R246, RZ, P4 ;  /* 0x000000fff60c7207 */ /* 0x000fe20002000000 */
[----:B------:R-:W-:Y:S04]  /*277b0*/  STL.64 [R1+0x10f0], R182 ;  /* 0x0010f0b601007387 */ /* 0x000fe80000100a00 */
        /* <DEDUP_REMOVED lines=16> */
[----:B------:R1:W-:Y:S04]  /*278c0*/  STL.64 [R1+0x1068], R216 ;  /* 0x001068d801007387 */ /* 0x0003e80000100a00 */
[----:B-1----:R-:W2:Y:S04]  /*278d0*/  LDL.64 R216, [R1+0xc20] ;  /* 0x000c200001d87983 */ /* 0x002ea80000100a00 */
[----:B------:R1:W-:Y:S04]  /*278e0*/  STL.64 [R1+0x1060], R218 ;  /* 0x001060da01007387 */ /* 0x0003e80000100a00 */
[----:B-1----:R-:W3:Y:S04]  /*278f0*/  LDL.64 R218, [R1+0xc18] ;  /* 0x000c180001da7983 */ /* 0x002ee80000100a00 */
[----:B------:R-:W-:Y:S04]  /*27900*/  STL.64 [R1+0x1058], R220 ;  /* 0x001058dc01007387 */ /* 0x000fe80000100a00 */
[----:B------:R1:W-:Y:S04]  /*27910*/  STL.64 [R1+0x1020], R8 ;  /* 0x0010200801007387 */ /* 0x0003e80000100a00 */
[----:B------:R-:W-:Y:S04]  /*27920*/  STL.64 [R1+0xfd8], R10 ;  /* 0x000fd80a01007387 */ /* 0x000fe80000100a00 */
[----:B------:R-:W-:Y:S04]  /*27930*/  STL.64 [R1+0xf80], R242 ;  /* 0x000f80f201007387 */ /* 0x000fe80000100a00 */
[----:B------:R4:W-:Y:S04]  /*27940*/  STL.64 [R1+0xf10], R4 ;  /* 0x000f100401007387 */ /* 0x0009e80000100a00 */
[----:B------:R-:W-:Y:S04]  /*27950*/  STL.64 [R1+0xef0], R248 ;  /* 0x000ef0f801007387 */ /* 0x000fe80000100a00 */
[----:B------:R4:W-:Y:S04]  /*27960*/  STL.64 [R1+0xee8], R2 ;  /* 0x000ee80201007387 */ /* 0x0009e80000100a00 */
[----:B------:R-:W1:Y:S04]  /*27970*/  LDL.LU.64 R214, [R1+0x4c8] ;  /* 0x0004c80001d67983 */ /* 0x000e680000300a00 */
        /* <DEDUP_REMOVED lines=17> */
[----:B------:R-:W2:Y:S01]  /*27a90*/  S2R R252, SR_TID.X ;  /* 0x0000000000fc7919 */ /* 0x000ea20000002100 */
[----:B------:R-:W-:-:S02]  /*27aa0*/  SEL R245, R245, RZ, P4 ;  /* 0x000000fff5f57207 */ /* 0x000fc40002000000 */
[----:B------:R-:W-:Y:S02]  /*27ab0*/  SEL R246, RZ, 0x4, P6 ;  /* 0x00000004fff67807 */ /* 0x000fe40003000000 */
[----:B------:R-:W-:Y:S02]  /*27ac0*/  ISETP.NE.U32.AND P6, PT, R12, RZ, PT ;  /* 0x000000ff0c00720c */ /* 0x000fe40003fc5070 */
[----:B--2---:R-:W-:-:S04]  /*27ad0*/  LOP3.LUT R252, R252, 0x7f, RZ, 0xc0, !PT ;  /* 0x0000007ffcfc7812 */ /* 0x004fc800078ec0ff */
[----:B------:R-:W-:Y:S01]  /*27ae0*/  ISETP.GE.AND P5, PT, R252, UR4, PT ;  /* 0x00000004fc007c0c */ /* 0x000fe2000bfa6270 */
[----:B------:R-:W-:Y:S01]  /*27af0*/  IMAD.WIDE R224, R13, 0x4, R224 ;  /* 0x000000040de07825 */ /* 0x000fe200078e02e0 */
[----:B------:R-:W2:Y:S02]  /*27b00*/  LDC R252, c[0x0][0x230] ;  /* 0x00008c00fffc7b82 */ /* 0x000ea40000000800 */
[----:B------:R-:W-:Y:S02]  /*27b10*/  SEL R12, RZ, 0x4, P5 ;  /* 0x00000004ff0c7807 */ /* 0x000fe40002800000 */
[----:B------:R-:W-:Y:S02]  /*27b20*/  ISETP.NE.U32.AND P5, PT, R245, RZ, PT ;  /* 0x000000fff500720c */ /* 0x000fe40003fa5070 */
[----:B------:R-:W-:Y:S02]  /*27b30*/  SEL R245, R244, RZ, P4 ;  /* 0x000000fff4f57207 */ /* 0x000fe40002000000 */
[----:B------:R-:W-:Y:S01]  /*27b40*/  SEL R244, R246, RZ, P4 ;  /* 0x000000fff6f47207 */ /* 0x000fe20002000000 */
[----:B---3--:R-:W-:Y:S01]  /*27b50*/  LDGSTS.E [R6+-0x48000], desc[UR18][R218.64], P0 ;  /* 0xb8000000da067fae */ /* 0x008fe20008121852 */
[----:B-1----:R-:W-:-:S03]  /*27b60*/  IMAD.WIDE R8, R13, 0x4, R214 ;  /* 0x000000040d087825 */ /* 0x002fc600078e02d6 */
[----:B------:R1:W-:Y:S01]  /*27b70*/  LDGSTS.E [R6+-0x47ff8], desc[UR18][R216.64], P1 ;  /* 0xb8008000d8067fae */ /* 0x0003e20008921852 */
[----:B----4-:R-:W-:-:S03]  /*27b80*/  IMAD.WIDE R4, R13, 0x4, R212 ;  /* 0x000000040d047825 */ /* 0x010fc600078e02d4 */
[----:B------:R3:W-:Y:S01]  /*27b90*/  STL.64 [R1+0x4c8], R8 ;  /* 0x0004c80801007387 */ /* 0x0007e20000100a00 */
[----:B------:R-:W-:-:S03]  /*27ba0*/  IMAD.WIDE R2, R13, 0x4, R210 ;  /* 0x000000040d027825 */ /* 0x000fc600078e02d2 */
[----:B------:R4:W-:Y:S04]  /*27bb0*/  STL.64 [R1+0x4c0], R4 ;  /* 0x0004c00401007387 */ /* 0x0009e80000100a00 */
[----:B------:R2:W-:Y:S01]  /*27bc0*/  STL.64 [R1+0x4b8], R2 ;  /* 0x0004b80201007387 */ /* 0x0005e20000100a00 */
[----:B---3--:R-:W-:-:S04]  /*27bd0*/  IMAD.WIDE R8, R13, 0x4, R208 ;  /* 0x000000040d087825 */ /* 0x008fc800078e02d0 */
[C---:B----4-:R-:W-:Y:S01]  /*27be0*/  IMAD.WIDE R4, R13.reuse, 0x4, R206 ;  /* 0x000000040d047825 */ /* 0x050fe200078e02ce */
[----:B------:R3:W-:Y:S03]  /*27bf0*/  STL.64 [R1+0x4b0], R8 ;  /* 0x0004b00801007387 */ /* 0x0007e60000100a00 */
[C---:B--2---:R-:W-:Y:S01]  /*27c00*/  IMAD.WIDE R2, R13.reuse, 0x4, R204 ;  /* 0x000000040d027825 */ /* 0x044fe200078e02cc */
[----:B------:R2:W-:Y:S04]  /*27c10*/  STL.64 [R1+0x4a8], R4 ;  /* 0x0004a80401007387 */ /* 0x0005e80000100a00 */
[----:B------:R4:W-:Y:S01]  /*27c20*/  STL.64 [R1+0x4a0], R2 ;  /* 0x0004a00201007387 */ /* 0x0009e20000100a00 */
[----:B---3--:R-:W-:-:S04]  /*27c30*/  IMAD.WIDE R8, R13, 0x4, R202 ;  /* 0x000000040d087825 */ /* 0x008fc800078e02ca */
[C---:B--2---:R-:W-:Y:S01]  /*27c40*/  IMAD.WIDE R4, R13.reuse, 0x4, R200 ;  /* 0x000000040d047825 */ /* 0x044fe200078e02c8 */
[----:B------:R2:W-:Y:S03]  /*27c50*/  STL.64 [R1+0x498], R8 ;  /* 0x0004980801007387 */ /* 0x0005e60000100a00 */
[C---:B----4-:R-:W-:Y:S01]  /*27c60*/  IMAD.WIDE R2, R13.reuse, 0x4, R198 ;  /* 0x000000040d027825 */ /* 0x050fe200078e02c6 */
[----:B------:R3:W-:Y:S04]  /*27c70*/  STL.64 [R1+0x490], R4 ;  /* 0x0004900401007387 */ /* 0x0007e80000100a00 */
[----:B------:R4:W-:Y:S01]  /*27c80*/  STL.64 [R1+0x488], R2 ;  /* 0x0004880201007387 */ /* 0x0009e20000100a00 */
[----:B--2---:R-:W-:-:S04]  /*27c90*/  IMAD.WIDE R8, R13, 0x4, R196 ;  /* 0x000000040d087825 */ /* 0x004fc800078e02c4 */
[C---:B---3--:R-:W-:Y:S01]  /*27ca0*/  IMAD.WIDE R4, R13.reuse, 0x4, R194 ;  /* 0x000000040d047825 */ /* 0x048fe200078e02c2 */
[----:B------:R2:W-:Y:S03]  /*27cb0*/  STL.64 [R1+0x480], R8 ;  /* 0x0004800801007387 */ /* 0x0005e60000100a00 */
[C---:B----4-:R-:W-:Y:S01]  /*27cc0*/  IMAD.WIDE R2, R13.reuse, 0x4, R192 ;  /* 0x000000040d027825 */ /* 0x050fe200078e02c0 */
[----:B------:R3:W-:Y:S04]  /*27cd0*/  STL.64 [R1+0x478], R4 ;  /* 0x0004780401007387 */ /* 0x0007e80000100a00 */
[----:B------:R4:W-:Y:S01]  /*27ce0*/  STL.64 [R1+0x470], R2 ;  /* 0x0004700201007387 */ /* 0x0009e20000100a00 */
[----:B--2---:R-:W-:-:S04]  /*27cf0*/  IMAD.WIDE R8, R13, 0x4, R190 ;  /* 0x000000040d087825 */ /* 0x004fc800078e02be */
[C---:B---3--:R-:W-:Y:S01]  /*27d00*/  IMAD.WIDE R4, R13.reuse, 0x4, R184 ;  /* 0x000000040d047825 */ /* 0x048fe200078e02b8 */
[----:B------:R2:W-:Y:S03]  /*27d10*/  STL.64 [R1+0x468], R8 ;  /* 0x0004680801007387 */ /* 0x0005e60000100a00 */
[----:B----4-:R-:W-:Y:S01]  /*27d20*/  IMAD.WIDE R2, R13, 0x4, R182 ;  /* 0x000000040d027825 */ /* 0x010fe200078e02b6 */
[----:B------:R-:W3:Y:S01]  /*27d30*/  LDL.LU.64 R184, [R1+0x438] ;  /* 0x0004380001b87983 */ /* 0x000ee20000300a00 */
[----:B------:R-:W-:-:S03]  /*27d40*/  ISETP.NE.U32.AND P0, PT, R245, RZ, PT ;  /* 0x000000fff500720c */ /* 0x000fc60003f05070 */
[----:B------:R4:W-:Y:S01]  /*27d50*/  STL.64 [R1+0x460], R4 ;  /* 0x0004600401007387 */ /* 0x0009e20000100a00 */
[----:B--2---:R-:W-:-:S03]  /*27d60*/  IMAD.WIDE R8, R13, 0x4, R188 ;  /* 0x000000040d087825 */ /* 0x004fc600078e02bc */
[----:B------:R-:W2:Y:S01]  /*27d70*/  LDL.LU.64 R182, [R1+0x430] ;  /* 0x0004300001b67983 */ /* 0x000ea20000300a00 */
[----:B------:R-:W-:-:S03]  /*27d80*/  ISETP.NE.U32.AND P1, PT, R244, RZ, PT ;  /* 0x000000fff400720c */ /* 0x000fc60003f25070 */
[----:B------:R1:W-:Y:S01]  /*27d90*/  STL.64 [R1+0x458], R2 ;  /* 0x0004580201007387 */ /* 0x0003e20000100a00 */
[----:B----4-:R-:W-:-:S03]  /*27da0*/  IMAD.WIDE R4, R13, 0x4, R186 ;  /* 0x000000040d047825 */ /* 0x010fc600078e02ba */
[----:B------:R-:W-:Y:S04]  /*27db0*/  STL.64 [R1+0x450], R8 ;  /* 0x0004500801007387 */ /* 0x000fe80000100a00 */
[----:B------:R-:W4:Y:S01]  /*27dc0*/  LDL.LU.64 R244, [R1+0x428] ;  /* 0x0004280001f47983 */ /* 0x000f220000300a00 */
[----:B-1----:R-:W-:-:S03]  /*27dd0*/  IMAD.WIDE R2, R13, 0x4, R250 ;  /* 0x000000040d027825 */ /* 0x002fc600078e02fa */
[----:B------:R-:W-:Y:S04]  /*27de0*/  STL.64 [R1+0x448], R4 ;  /* 0x0004480401007387 */ /* 0x000fe80000100a00 */
[----:B------:R-:W4:Y:S04]  /*27df0*/  LDL.LU.64 R246, [R1+0x420] ;  /* 0x0004200001f67983 */ /* 0x000f280000300a00 */
[----:B------:R1:W-:Y:S04]  /*27e00*/  STL.64 [R1+0x440], R2 ;  /* 0x0004400201007387 */ /* 0x0003e80000100a00 */
[----:B-1----:R-:W4:Y:S04]  /*27e10*/  LDL.LU.64 R2, [R1+0x418] ;  /* 0x0004180001027983 */ /* 0x002f280000300a00 */
        /* <DEDUP_REMOVED lines=24> */
[----:B---3--:R-:W-:-:S05]  /*27fa0*/  IMAD.WIDE R184, R13, 0x4, R184 ;  /* 0x000000040db87825 */ /* 0x008fca00078e02b8 */
[----:B------:R1:W-:Y:S01]  /*27fb0*/  STL.64 [R1+0x438], R184 ;  /* 0x000438b801007387 */ /* 0x0003e20000100a00 */
[----:B--2---:R-:W-:-:S03]  /*27fc0*/  IMAD.WIDE R182, R13, 0x4, R182 ;  /* 0x000000040db67825 */ /* 0x004fc600078e02b6 */
[----:B-1----:R-:W2:Y:S01]  /*27fd0*/  LDL.LU.64 R184, [R1+0x328] ;  /* 0x0003280001b87983 */ /* 0x002ea20000300a00 */
[----:B----4-:R-:W-:-:S03]  /*27fe0*/  IMAD.WIDE R244, R13, 0x4, R244 ;  /* 0x000000040df47825 */ /* 0x010fc600078e02f4 */
[----:B------:R1:W-:Y:S04]  /*27ff0*/  STL.64 [R1+0x430], R182 ;  /* 0x000430b601007387 */ /* 0x0003e80000100a00 */
[----:B-1----:R-:W3:Y:S04]  /*28000*/  LDL.LU.64 R182, [R1+0x320] ;  /* 0x0003200001b67983 */ /* 0x002ee80000300a00 */
[----:B------:R1:W-:Y:S02]  /*28010*/  STL.64 [R1+0x428], R244 ;  /* 0x000428f401007387 */ /* 0x0003e40000100a00 */
[----:B-1----:R-:W-:-:S04]  /*28020*/  IMAD.WIDE R244, R13, 0x4, R246 ;  /* 0x000000040df47825 */ /* 0x002fc800078e02f6 */
[C---:B------:R-:W-:Y:S01]  /*28030*/  IMAD.WIDE R246, R13.reuse, 0x4, R2 ;  /* 0x000000040df67825 */ /* 0x040fe200078e0202 */
[----:B------:R1:W-:Y:S03]  /*28040*/  STL.64 [R1+0x420], R244 ;  /* 0x000420f401007387 */ /* 0x0003e60000100a00 */
[C---:B------:R-:W-:Y:S01]  /*28050*/  IMAD.WIDE R2, R13.reuse, 0x4, R4 ;  /* 0x000000040d027825 */ /* 0x040fe200078e0204 */
[----:B------:R-:W-:Y:S03]  /*28060*/  STL.64 [R1+0x418], R246 ;  /* 0x000418f601007387 */ /* 0x000fe60000100a00 */
[----:B------:R-:W-:-:S04]  /*28070*/  IMAD.WIDE R242, R13, 0x4, R242 ;  /* 0x000000040df27825 */ /* 0x000fc800078e02f2 */
[----:B-1----:R-:W-:-:S04]  /*28080*/  IMAD.WIDE R244, R13, 0x4, R248 ;  /* 0x000000040df47825 */ /* 0x002fc800078e02f8 */
[C---:B------:R-:W-:Y:S01]  /*28090*/  IMAD.WIDE R4, R13.reuse, 0x4, R10 ;  /* 0x000000040d047825 */ /* 0x040fe200078e020a */
[----:B------:R-:W-:Y:S04]  /*280a0*/  STL.64 [R1+0x410], R244 ;  /* 0x000410f401007387 */ /* 0x000fe80000100a00 */
[----:B------:R1:W-:Y:S04]  /*280b0*/  STL.64 [R1+0x408], R2 ;  /* 0x0004080201007387 */ /* 0x0003e80000100a00 */
[----:B------:R-:W-:Y:S04]  /*280c0*/  STL.64 [R1+0x400], R242 ;  /* 0x000400f201007387 */ /* 0x000fe80000100a00 */
[----:B------:R4:W-:Y:S01]  /*280d0*/  STL.64 [R1+0x3f0], R4 ;  /* 0x0003f00401007387 */ /* 0x0009e20000100a00 */
[----:B-1----:R-:W-:-:S04]  /*280e0*/  IMAD.WIDE R2, R13, 0x4, R8 ;  /* 0x000000040d027825 */ /* 0x002fc800078e0208 */
[C---:B------:R-:W-:Y:S01]  /*280f0*/  IMAD.WIDE R8, R13.reuse, 0x4, R220 ;  /* 0x000000040d087825 */ /* 0x040fe200078e02dc */
[----:B------:R1:W-:Y:S03]  /*28100*/  STL.64 [R1+0x3e8], R2 ;  /* 0x0003e80201007387 */ /* 0x0003e60000100a00 */
[C---:B----4-:R-:W-:Y:S01]  /*28110*/  IMAD.WIDE R4, R13.reuse, 0x4, R218 ;  /* 0x000000040d047825 */ /* 0x050fe200078e02da */
[----:B------:R4:W-:Y:S04]  /*28120*/  STL.64 [R1+0x3e0], R8 ;  /* 0x0003e00801007387 */ /* 0x0009e80000100a00 */
[----:B------:R4:W-:Y:S01]  /*28130*/  STL.64 [R1+0x3d8], R4 ;  /* 0x0003d80401007387 */ /* 0x0009e20000100a00 */
[----:B-1----:R-:W-:-:S04]  /*28140*/  IMAD.WIDE R2, R13, 0x4, R216 ;  /* 0x000000040d027825 */ /* 0x002fc800078e02d8 */
[C---:B----4-:R-:W-:Y:S01]  /*28150*/  IMAD.WIDE R8, R13.reuse, 0x4, R214 ;  /* 0x000000040d087825 */ /* 0x050fe200078e02d6 */
[----:B------:R1:W-:Y:S03]  /*28160*/  STL.64 [R1+0x3d0], R2 ;  /* 0x0003d00201007387 */ /* 0x0003e60000100a00 */
[C---:B------:R-:W-:Y:S01]  /*28170*/  IMAD.WIDE R4, R13.reuse, 0x4, R212 ;  /* 0x000000040d047825 */ /* 0x040fe200078e02d4 */
        /* <DEDUP_REMOVED lines=25> */
[----:B------:R-:W3:Y:S01]  /*28310*/  LDL.LU.64 R186, [R1+0x318] ;  /* 0x0003180001ba7983 */ /* 0x000ee20000300a00 */
[----:B-1----:R-:W-:-:S03]  /*28320*/  IMAD.WIDE R2, R13, 0x4, R250 ;  /* 0x000000040d027825 */ /* 0x002fc600078e02fa */
[----:B------:R2:W-:Y:S04]  /*28330*/  STL.64 [R1+0x348], R4 ;  /* 0x0003480401007387 */ /* 0x0005e80000100a00 */
[----:B------:R-:W3:Y:S01]  /*28340*/  LDL.LU.64 R250, [R1+0x310] ;  /* 0x0003100001fa7983 */ /* 0x000ee20000300a00 */
[----:B----4-:R-:W-:-:S03]  /*28350*/  IMAD.WIDE R8, R13, 0x4, R188 ;  /* 0x000000040d087825 */ /* 0x010fc600078e02bc */
[----:B------:R3:W-:Y:S04]  /*28360*/  STL.64 [R1+0x340], R2 ;  /* 0x0003400201007387 */ /* 0x0007e80000100a00 */
[----:B------:R-:W-:Y:S04]  /*28370*/  STL.64 [R1+0x330], R8 ;  /* 0x0003300801007387 */ /* 0x000fe80000100a00 */
[----:B------:R-:W4:Y:S01]  /*28380*/  LDL.LU.64 R244, [R1+0x300] ;  /* 0x0003000001f47983 */ /* 0x000f220000300a00 */
[----:B--2---:R-:W-:-:S05]  /*28390*/  IMAD.WIDE R4, R13, 0x4, R184 ;  /* 0x000000040d047825 */ /* 0x004fca00078e02b8 */
[----:B------:R-:W-:Y:S04]  /*283a0*/  STL.64 [R1+0x328], R4 ;  /* 0x0003280401007387 */ /* 0x000fe80000100a00 */
[----:B------:R-:W2:Y:S01]  /*283b0*/  LDL.LU.64 R246, [R1+0x2f8] ;  /* 0x0002f80001f67983 */ /* 0x000ea20000300a00 */
[----:B---3--:R-:W-:-:S05]  /*283c0*/  IMAD.WIDE R2, R13, 0x4, R182 ;  /* 0x000000040d027825 */ /* 0x008fca00078e02b6 */
[----:B------:R1:W-:Y:S04]  /*283d0*/  STL.64 [R1+0x320], R2 ;  /* 0x0003200201007387 */ /* 0x0003e80000100a00 */
[----:B-1----:R-:W3:Y:S04]  /*283e0*/  LDL.LU.64 R2, [R1+0x2f0] ;  /* 0x0002f00001027983 */ /* 0x002ee80000300a00 */
[----:B------:R-:W3:Y:S04]  /*283f0*/  LDL.LU.64 R248, [R1+0x2e8] ;  /* 0x0002e80001f87983 */ /* 0x000ee80000300a00 */
        /* <DEDUP_REMOVED lines=22> */
[----:B------:R-:W3:Y:S01]  /*28560*/  LDL.LU.64 R188, [R1+0x208] ;  /* 0x0002080001bc7983 */ /* 0x000ee20000300a00 */
[----:B------:R-:W-:-:S05]  /*28570*/  IMAD.WIDE R186, R13, 0x4, R186 ;  /* 0x000000040dba7825 */ /* 0x000fca00078e02ba */
[----:B------:R1:W-:Y:S01]  /*28580*/  STL.64 [R1+0x318], R186 ;  /* 0x000318ba01007387 */ /* 0x0003e20000100a00 */
[----:B------:R-:W-:-:S03]  /*28590*/  IMAD.WIDE R250, R13, 0x4, R250 ;  /* 0x000000040dfa7825 */ /* 0x000fc600078e02fa */
[----:B-1----:R-:W3:Y:S04]  /*285a0*/  LDL.LU.64 R186, [R1+0x200] ;  /* 0x0002000001ba7983 */ /* 0x002ee80000300a00 */
[----:B------:R1:W-:Y:S04]  /*285b0*/  STL.64 [R1+0x310], R250 ;  /* 0x000310fa01007387 */ /* 0x0003e80000100a00 */
[----:B-1----:R-:W3:Y:S01]  /*285c0*/  LDL.LU.64 R250, [R1+0x1f8] ;  /* 0x0001f80001fa7983 */ /* 0x002ee20000300a00 */
[----:B----4-:R-:W-:-:S05]  /*285d0*/  IMAD.WIDE R244, R13, 0x4, R244 ;  /* 0x000000040df47825 */ /* 0x010fca00078e02f4 */
[----:B------:R2:W-:Y:S02]  /*285e0*/  STL.64 [R1+0x300], R244 ;  /* 0x000300f401007387 */ /* 0x0005e40000100a00 */
[----:B--2---:R-:W-:-:S05]  /*285f0*/  IMAD.WIDE R244, R13, 0x4, R246 ;  /* 0x000000040df47825 */ /* 0x004fca00078e02f6 */
[----:B------:R1:W-:Y:S01]  /*28600*/  STL.64 [R1+0x2f8], R244 ;  /* 0x0002f8f401007387 */ /* 0x0003e20000100a00 */
[----:B---3--:R-:W-:-:S04]  /*28610*/  IMAD.WIDE R246, R13, 0x4, R2 ;  /* 0x000000040df67825 */ /* 0x008fc800078e0202 */
[C---:B-1----:R-:W-:Y:S01]  /*28620*/  IMAD.WIDE R244, R13.reuse, 0x4, R248 ;  /* 0x000000040df47825 */ /* 0x042fe200078e02f8 */
[----:B------:R-:W-:Y:S03]  /*28630*/  STL.64 [R1+0x2f0], R246 ;  /* 0x0002f0f601007387 */ /* 0x000fe60000100a00 */
[C---:B------:R-:W-:Y:S01]  /*28640*/  IMAD.WIDE R2, R13.reuse, 0x4, R4 ;  /* 0x000000040d027825 */ /* 0x040fe200078e0204 */
[----:B------:R-:W-:Y:S03]  /*28650*/  STL.64 [R1+0x2e8], R244 ;  /* 0x0002e8f401007387 */ /* 0x000fe60000100a00 */
[C---:B------:R-:W-:Y:S01]  /*28660*/  IMAD.WIDE R242, R13.reuse, 0x4, R242 ;  /* 0x000000040df27825 */ /* 0x040fe200078e02f2 */
[----:B------:R1:W-:Y:S03]  /*28670*/  STL.64 [R1+0x2e0], R2 ;  /* 0x0002e00201007387 */ /* 0x0003e60000100a00 */
[C---:B------:R-:W-:Y:S01]  /*28680*/  IMAD.WIDE R4, R13.reuse, 0x4, R10 ;  /* 0x000000040d047825 */ /* 0x040fe200078e020a */
[----:B------:R-:W-:Y:S04]  /*28690*/  STL.64 [R1+0x2d0], R242 ;  /* 0x0002d0f201007387 */ /* 0x000fe80000100a00 */
[----:B------:R2:W-:Y:S01]  /*286a0*/  STL.64 [R1+0x2c8], R4 ;  /* 0x0002c80401007387 */ /* 0x0005e20000100a00 */
[----:B-1----:R-:W-:-:S04]  /*286b0*/  IMAD.WIDE R2, R13, 0x4, R8 ;  /* 0x000000040d027825 */ /* 0x002fc800078e0208 */
[C---:B------:R-:W-:Y:S01]  /*286c0*/  IMAD.WIDE R8, R13.reuse, 0x4, R220 ;  /* 0x000000040d087825 */ /* 0x040fe200078e02dc */
[----:B------:R1:W-:Y:S03]  /*286d0*/  STL.64 [R1+0x2c0], R2 ;  /* 0x0002c00201007387 */ /* 0x0003e60000100a00 */
[C---:B--2---:R-:W-:Y:S01]  /*286e0*/  IMAD.WIDE R4, R13.reuse, 0x4, R218 ;  /* 0x000000040d047825 */ /* 0x044fe200078e02da */
        /* <DEDUP_REMOVED lines=31> */
[----:B------:R-:W3:Y:S01]  /*288e0*/  LDL.LU.64 R184, [R1+0x1f0] ;  /* 0x0001f00001b87983 */ /* 0x000ee20000300a00 */
[----:B-1----:R-:W-:-:S03]  /*288f0*/  IMAD.WIDE R2, R13, 0x4, R182 ;  /* 0x000000040d027825 */ /* 0x002fc600078e02b6 */
[----:B------:R1:W-:Y:S01]  /*28900*/  STL.64 [R1+0x4f8], R4 ;  /* 0x0004f80401007387 */ /* 0x0003e20000100a00 */
[----:B--2---:R-:W-:-:S03]  /*28910*/  IMAD.WIDE R8, R13, 0x4, R188 ;  /* 0x000000040d087825 */ /* 0x004fc600078e02bc */
[----:B------:R-:W2:Y:S04]  /*28920*/  LDL.LU.64 R182, [R1+0x1e0] ;  /* 0x0001e00001b67983 */ /* 0x000ea80000300a00 */
[----:B------:R4:W-:Y:S04]  /*28930*/  STL.64 [R1+0x500], R2 ;  /* 0x0005000201007387 */ /* 0x0009e80000100a00 */
[----:B------:R-:W-:Y:S04]  /*28940*/  STL.64 [R1+0x508], R8 ;  /* 0x0005080801007387 */ /* 0x000fe80000100a00 */
[----:B------:R-:W2:Y:S01]  /*28950*/  LDL.LU.64 R244, [R1+0x1d8] ;  /* 0x0001d80001f47983 */ /* 0x000ea20000300a00 */
[----:B-1----:R-:W-:-:S05]  /*28960*/  IMAD.WIDE R4, R13, 0x4, R186 ;  /* 0x000000040d047825 */ /* 0x002fca00078e02ba */
[----:B------:R-:W-:Y:S04]  /*28970*/  STL.64 [R1+0x510], R4 ;  /* 0x0005100401007387 */ /* 0x000fe80000100a00 */
[----:B------:R-:W2:Y:S01]  /*28980*/  LDL.LU.64 R246, [R1+0x1d0] ;  /* 0x0001d00001f67983 */ /* 0x000ea20000300a00 */
[----:B----4-:R-:W-:-:S05]  /*28990*/  IMAD.WIDE R2, R13, 0x4, R250 ;  /* 0x000000040d027825 */ /* 0x010fca00078e02fa */
        /* <DEDUP_REMOVED lines=30> */
[----:B------:R-:W-:-:S03]  /*28b80*/  IMAD.WIDE R244, R13, 0x4, R244 ;  /* 0x000000040df47825 */ /* 0x000fc600078e02f4 */
[----:B------:R1:W-:Y:S04]  /*28b90*/  STL.64 [R1+0x528], R182 ;  /* 0x000528b601007387 */ /* 0x0003e80000100a00 */
[----:B-1----:R-:W3:Y:S04]  /*28ba0*/  LDL.LU.64 R182, [R1+0xf8] ;  /* 0x0000f80001b67983 */ /* 0x002ee80000300a00 */
[----:B------:R1:W-:Y:S02]  /*28bb0*/  STL.64 [R1+0x530], R244 ;  /* 0x000530f401007387 */ /* 0x0003e40000100a00 */
[----:B-1----:R-:W-:-:S05]  /*28bc0*/  IMAD.WIDE R244, R13, 0x4, R246 ;  /* 0x000000040df47825 */ /* 0x002fca00078e02f6 */
[----:B------:R1:W-:Y:S01]  /*28bd0*/  STL.64 [R1+0x538], R244 ;  /* 0x000538f401007387 */ /* 0x0003e20000100a00 */
[----:B----4-:R-:W-:-:S04]  /*28be0*/  IMAD.WIDE R246, R13, 0x4, R2 ;  /* 0x000000040df67825 */ /* 0x010fc800078e0202 */
        /* <DEDUP_REMOVED lines=43> */
[----:B------:R4:W-:Y:S03]  /*28ea0*/  STL.64 [R1+0x5e8], R8 ;  /* 0x0005e80801007387 */ /* 0x0009e60000100a00 */
[C---:B-1----:R-:W-:Y:S01]  /*28eb0*/  IMAD.WIDE R2, R13.reuse, 0x4, R250 ;  /* 0x000000040d027825 */ /* 0x042fe200078e02fa */
[----:B----4-:R-:W4:Y:S04]  /*28ec0*/  LDL.LU.64 R8, [R1+0xf0] ;  /* 0x0000f00001087983 */ /* 0x010f280000300a00 */
[----:B------:R2:W-:Y:S04]  /*28ed0*/  STL.64 [R1+0x5f0], R4 ;  /* 0x0005f00401007387 */ /* 0x0005e80000100a00 */
[----:B------:R-:W4:Y:S01]  /*28ee0*/  LDL.LU.64 R250, [R1+0xe8] ;  /* 0x0000e80001fa7983 */ /* 0x000f220000300a00 */
[----:B------:R-:W-:-:S03]  /*28ef0*/  IMAD.WIDE R10, R13, 0x4, R186 ;  /* 0x000000040d0a7825 */ /* 0x000fc600078e02ba */
[----:B------:R3:W-:Y:S04]  /*28f00*/  STL.64 [R1+0x5f8], R2 ;  /* 0x0005f80201007387 */ /* 0x0007e80000100a00 */
[----:B------:R-:W-:Y:S01]  /*28f10*/  STL.64 [R1+0x600], R10 ;  /* 0x0006000a01007387 */ /* 0x000fe20000100a00 */
[----:B--2---:R-:W-:-:S04]  /*28f20*/  IMAD.WIDE R4, R13, 0x4, R184 ;  /* 0x000000040d047825 */ /* 0x004fc800078e02b8 */
[C---:B---3--:R-:W-:Y:S02]  /*28f30*/  IMAD.WIDE R2, R13.reuse, 0x4, R182 ;  /* 0x000000040d027825 */ /* 0x048fe400078e02b6 */
[----:B------:R-:W2:Y:S04]  /*28f40*/  LDL.LU.64 R182, [R1+0xe0] ;  /* 0x0000e00001b67983 */ /* 0x000ea80000300a00 */
[----:B------:R-:W-:Y:S04]  /*28f50*/  STL.64 [R1+0x608], R4 ;  /* 0x0006080401007387 */ /* 0x000fe80000100a00 */
[----:B------:R-:W3:Y:S04]  /*28f60*/  LDL.LU.64 R184, [R1+0xd8] ;  /* 0x0000d80001b87983 */ /* 0x000ee80000300a00 */
[----:B------:R1:W-:Y:S04]  /*28f70*/  STL.64 [R1+0x610], R2 ;  /* 0x0006100201007387 */ /* 0x0003e80000100a00 */
        /* <DEDUP_REMOVED lines=21> */
[----:B-1----:R-:W3:Y:S04]  /*290d0*/  LDL.LU.64 R2, [R1+0x28] ;  /* 0x0000280001027983 */ /* 0x002ee80000300a00 */
[----:B------:R-:W3:Y:S04]  /*290e0*/  LDL.LU.64 R4, [R1+0x20] ;  /* 0x0000200001047983 */ /* 0x000ee80000300a00 */
[----:B------:R-:W3:Y:S04]  /*290f0*/  LDL.LU.64 R242, [R1+0x18] ;  /* 0x0000180001f27983 */ /* 0x000ee80000300a00 */
[----:B------:R-:W3:Y:S01]  /*29100*/  LDL.LU.64 R10, [R1+0x10] ;  /* 0x00001000010a7983 */ /* 0x000ee20000300a00 */
[----:B----4-:R-:W-:-:S05]  /*29110*/  IMAD.WIDE R8, R13, 0x4, R8 ;  /* 0x000000040d087825 */ /* 0x010fca00078e0208 */
[----:B------:R1:W-:Y:S01]  /*29120*/  STL.64 [R1+0x618], R8 ;  /* 0x0006180801007387 */ /* 0x0003e20000100a00 */
[----:B------:R-:W-:-:S03]  /*29130*/  IMAD.WIDE R250, R13, 0x4, R250 ;  /* 0x000000040dfa7825 */ /* 0x000fc600078e02fa */
[----:B-1----:R-:W4:Y:S04]  /*29140*/  LDL.LU.64 R8, [R1+0x8] ;  /* 0x0000080001087983 */ /* 0x002f280000300a00 */
[----:B------:R1:W-:Y:S04]  /*29150*/  STL.64 [R1+0x620], R250 ;  /* 0x000620fa01007387 */ /* 0x0003e80000100a00 */
[----:B-1----:R-:W4:Y:S01]  /*29160*/  LDL.LU.64 R250, [R1] ;  /* 0x0000000001fa7983 */ /* 0x002f220000300a00 */
[----:B------:R-:W-:-:S04]  /*29170*/  IMAD.WIDE R222, R13, 0x4, R222 ;  /* 0x000000040dde7825 */ /* 0x000fc800078e02de */
[----:B--2---:R-:W-:-:S05]  /*29180*/  IMAD.WIDE R182, R13, 0x4, R182 ;  /* 0x000000040db67825 */ /* 0x004fca00078e02b6 */
[----:B------:R1:W-:Y:S01]  /*29190*/  STL.64 [R1+0x628], R182 ;  /* 0x000628b601007387 */ /* 0x0003e20000100a00 */
[----:B---3--:R-:W-:-:S04]  /*291a0*/  IMAD.WIDE R184, R13, 0x4, R184 ;  /* 0x000000040db87825 */ /* 0x008fc800078e02b8 */
[C---:B------:R-:W-:Y:S01]  /*291b0*/  IMAD.WIDE R186, R13.reuse, 0x4, R186 ;  /* 0x000000040dba7825 */ /* 0x040fe200078e02ba */
[----:B-1----:R-:W2:Y:S03]  /*291c0*/  LDL.LU.64 R182, [R1+0x10f0] ;  /* 0x0010f00001b67983 */ /* 0x002ea60000300a00 */
[C---:B------:R-:W-:Y:S01]  /*291d0*/  IMAD.WIDE R188, R13.reuse, 0x4, R188 ;  /* 0x000000040dbc7825 */ /* 0x040fe200078e02bc */
[----:B------:R1:W-:Y:S03]  /*291e0*/  STL.64 [R1+0x630], R184 ;  /* 0x000630b801007387 */ /* 0x0003e60000100a00 */
[----:B------:R-:W-:-:S04]  /*291f0*/  IMAD.WIDE R190, R13, 0x4, R190 ;  /* 0x000000040dbe7825 */ /* 0x000fc800078e02be */
[C---:B------:R-:W-:Y:S01]  /*29200*/  IMAD.WIDE R192, R13.reuse, 0x4, R192 ;  /* 0x000000040dc07825 */ /* 0x040fe200078e02c0 */
[----:B-1----:R-:W3:Y:S03]  /*29210*/  LDL.LU.64 R184, [R1+0x10e8] ;  /* 0x0010e80001b87983 */ /* 0x002ee60000300a00 */
[C---:B------:R-:W-:Y:S01]  /*29220*/  IMAD.WIDE R194, R13.reuse, 0x4, R194 ;  /* 0x000000040dc27825 */ /* 0x040fe200078e02c2 */
[----:B------:R1:W-:Y:S03]  /*29230*/  STL.64 [R1+0x638], R186 ;  /* 0x000638ba01007387 */ /* 0x0003e60000100a00 */
[----:B------:R-:W-:-:S04]  /*29240*/  IMAD.WIDE R196, R13, 0x4, R196 ;  /* 0x000000040dc47825 */ /* 0x000fc800078e02c4 */
[C---:B------:R-:W-:Y:S01]  /*29250*/  IMAD.WIDE R198, R13.reuse, 0x4, R198 ;  /* 0x000000040dc67825 */ /* 0x040fe200078e02c6 */
[----:B-1----:R-:W3:Y:S04]  /*29260*/  LDL.LU.64 R186, [R1+0x10e0] ;  /* 0x0010e00001ba7983 */ /* 0x002ee80000300a00 */
[----:B------:R1:W-:Y:S01]  /*29270*/  STL.64 [R1+0x640], R188 ;  /* 0x000640bc01007387 */ /* 0x0003e20000100a00 */
[----:B------:R-:W-:-:S03]  /*29280*/  IMAD.WIDE R200, R13, 0x4, R200 ;  /* 0x000000040dc87825 */ /* 0x000fc600078e02c8 */
        /* <DEDUP_REMOVED lines=46> */
[----:B------:R1:W-:Y:S04]  /*29570*/  STL.64 [R1+0x6c0], R220 ;  /* 0x0006c0dc01007387 */ /* 0x0003e80000100a00 */
[----:B-1----:R-:W3:Y:S04]  /*29580*/  LDL.LU.64 R220, [R1+0x1058] ;  /* 0x0010580001dc7983 */ /* 0x002ee80000300a00 */
[----:B------:R1:W-:Y:S04]  /*29590*/  STL.64 [R1+0x6c8], R244 ;  /* 0x0006c8f401007387 */ /* 0x0003e80000100a00 */
[----:B------:R-:W-:Y:S01]  /*295a0*/  STL.64 [R1+0x6d0], R246 ;  /* 0x0006d0f601007387 */ /* 0x000fe20000100a00 */
[----:B-1----:R-:W-:-:S04]  /*295b0*/  IMAD.WIDE R244, R13, 0x4, R2 ;  /* 0x000000040df47825 */ /* 0x002fc800078e0202 */
[C---:B------:R-:W-:Y:S01]  /*295c0*/  IMAD.WIDE R2, R13.reuse, 0x4, R242 ;  /* 0x000000040d027825 */ /* 0x040fe200078e02f2 */
[----:B------:R-:W-:Y:S04]  /*295d0*/  STL.64 [R1+0x6e0], R244 ;  /* 0x0006e0f401007387 */ /* 0x000fe80000100a00 */
[----:B------:R-:W-:Y:S04]  /*295e0*/  STL.64 [R1+0x6d8], R248 ;  /* 0x0006d8f801007387 */ /* 0x000fe80000100a00 */
[----:B------:R4:W-:Y:S04]  /*295f0*/  STL.64 [R1+0x6e8], R4 ;  /* 0x0006e80401007387 */ /* 0x0009e80000100a00 */
[----:B------:R-:W-:Y:S04]  /*29600*/  STL.64 [R1+0xef8], R248 ;  /* 0x000ef8f801007387 */ /* 0x000fe80000100a00 */
[----:B------:R1:W-:Y:S01]  /*29610*/  STL.64 [R1+0x6f0], R2 ;  /* 0x0006f00201007387 */ /* 0x0003e20000100a00 */
[----:B----4-:R-:W-:-:S03]  /*29620*/  IMAD.WIDE R4, R13, 0x4, R8 ;  /* 0x000000040d047825 */ /* 0x010fc600078e0208 */
[----:B------:R4:W-:Y:S04]  /*29630*/  STL.64 [R1+0x6f8], R10 ;  /* 0x0006f80a01007387 */ /* 0x0009e80000100a00 */
[----:B------:R-:W2:Y:S01]  /*29640*/  LDL.64 R246, [R1+0xc98] ;  /* 0x000c980001f67983 */ /* 0x000ea20000100a00 */
[----:B-1----:R-:W-:-:S03]  /*29650*/  IMAD.WIDE R2, R13, 0x4, R250 ;  /* 0x000000040d027825 */ /* 0x002fc600078e02fa */
[----:B------:R1:W-:Y:S04]  /*29660*/  STL.64 [R1+0x700], R4 ;  /* 0x0007000401007387 */ /* 0x0003e80000100a00 */
[----:B------:R1:W-:Y:S01]  /*29670*/  STL.64 [R1+0x708], R2 ;  /* 0x0007080201007387 */ /* 0x0003e20000100a00 */
[----:B----4-:R-:W-:-:S04]  /*29680*/  IMAD.WIDE R10, R13, 0x4, R236 ;  /* 0x000000040d0a7825 */ /* 0x010fc800078e02ec */
[----:B------:R-:W-:-:S04]  /*29690*/  IMAD.WIDE R8, R13, 0x4, R234 ;  /* 0x000000040d087825 */ /* 0x000fc800078e02ea */
[----:B-1----:R-:W-:-:S04]  /*296a0*/  IMAD.WIDE R4, R13, 0x4, R240 ;  /* 0x000000040d047825 */ /* 0x002fc800078e02f0 */
[C---:B------:R-:W-:Y:S01]  /*296b0*/  IMAD.WIDE R2, R13.reuse, 0x4, R238 ;  /* 0x000000040d027825 */ /* 0x040fe200078e02ee */
[----:B------:R1:W-:Y:S04]  /*296c0*/  STL.64 [R1+0x710], R4 ;  /* 0x0007100401007387 */ /* 0x0003e80000100a00 */
[----:B------:R-:W-:Y:S04]  /*296d0*/  STL.64 [R1+0x720], R10 ;  /* 0x0007200a01007387 */ /* 0x000fe80000100a00 */
[----:B------:R-:W-:Y:S01]  /*296e0*/  STL.64 [R1+0x718], R2 ;  /* 0x0007180201007387 */ /* 0x000fe20000100a00 */
[----:B-1----:R-:W-:-:S03]  /*296f0*/  IMAD.WIDE R4, R13, 0x4, R232 ;  /* 0x000000040d047825 */ /* 0x002fc600078e02e8 */
[----:B------:R-:W-:Y:S04]  /*29700*/  STL.64 [R1+0x728], R8 ;  /* 0x0007280801007387 */ /* 0x000fe80000100a00 */
[----:B------:R1:W-:Y:S04]  /*29710*/  STL.64 [R1+0xf00], R2 ;  /* 0x000f000201007387 */ /* 0x0003e80000100a00 */
[----:B------:R4:W-:Y:S04]  /*29720*/  STL.64 [R1+0x730], R4 ;  /* 0x0007300401007387 */ /* 0x0009e80000100a00 */
[----:B------:R-:W3:Y:S01]  /*29730*/  LDL.64 R232, [R1+0xd20] ;  /* 0x000d200001e87983 */ /* 0x000ee20000100a00 */
[----:B-1----:R-:W-:-:S03]  /*29740*/  IMAD.WIDE R2, R13, 0x4, R230 ;  /* 0x000000040d027825 */ /* 0x002fc600078e02e6 */
[----:B------:R-:W3:Y:S01]  /*29750*/  LDL.64 R230, [R1+0xd18] ;  /* 0x000d180001e67983 */ /* 0x000ee20000100a00 */
[----:B----4-:R-:W-:-:S03]  /*29760*/  IMAD.WIDE R4, R13, 0x4, R228 ;  /* 0x000000040d047825 */ /* 0x010fc600078e02e4 */
[----:B------:R1:W-:Y:S04]  /*29770*/  STL.64 [R1+0x738], R2 ;  /* 0x0007380201007387 */ /* 0x0003e80000100a00 */
[----:B------:R4:W-:Y:S01]  /*29780*/  STL.64 [R1+0x740], R4 ;  /* 0x0007400401007387 */ /* 0x0009e20000100a00 */
[----:B-1----:R-:W-:-:S04]  /*29790*/  IMAD.WIDE R2, R13, 0x4, R226 ;  /* 0x000000040d027825 */ /* 0x002fc800078e02e2 */
[C---:B----4-:R-:W-:Y:S01]  /*297a0*/  IMAD.WIDE R4, R13.reuse, 0x4, R14 ;  /* 0x000000040d047825 */ /* 0x050fe200078e020e */
[----:B------:R1:W-:Y:S04]  /*297b0*/  STL.64 [R1+0x748], R2 ;  /* 0x0007480201007387 */ /* 0x0003e80000100a00 */
[----:B------:R-:W-:Y:S04]  /*297c0*/  STL.64 [R1+0x750], R224 ;  /* 0x000750e001007387 */ /* 0x000fe80000100a00 */
[----:B------:R4:W-:Y:S01]  /*297d0*/  STL.64 [R1+0x760], R4 ;  /* 0x0007600401007387 */ /* 0x0009e20000100a00 */
[----:B-1----:R-:W-:-:S03]  /*297e0*/  IMAD.WIDE R2, R13, 0x4, R16 ;  /* 0x000000040d027825 */ /* 0x002fc600078e0210 */
[----:B------:R-:W-:Y:S04]  /*297f0*/  STL.64 [R1+0xf30], R224 ;  /* 0x000f30e001007387 */ /* 0x000fe80000100a00 */
[----:B------:R1:W-:Y:S01]  /*29800*/  STL.64 [R1+0x768], R2 ;  /* 0x0007680201007387 */ /* 0x0003e20000100a00 */
[----:B----4-:R-:W-:-:S03]  /*29810*/  IMAD.WIDE R4, R13, 0x4, R20 ;  /* 0x000000040d047825 */ /* 0x010fc600078e0214 */
[----:B------:R-:W-:Y:S04]  /*29820*/  STL.64 [R1+0x758], R222 ;  /* 0x000758de01007387 */ /* 0x000fe80000100a00 */
[----:B------:R-:W-:Y:S01]  /*29830*/  STL.64 [R1+0xf08], R222 ;  /* 0x000f08de01007387 */ /* 0x000fe20000100a00 */
[----:B-1----:R-:W-:-:S05]  /*29840*/  IMAD.WIDE R2, R13, 0x4, R18 ;  /* 0x000000040d027825 */ /* 0x002fca00078e0212 */
[----:B------:R1:W-:Y:S01]  /*29850*/  STL.64 [R1+0x770], R2 ;  /* 0x0007700201007387 */ /* 0x0003e20000100a00 */
[----:B------:R-:W-:-:S03]  /*29860*/  IMAD.WIDE R18, R13, 0x4, R24 ;  /* 0x000000040d127825 */ /* 0x000fc600078e0218 */
[----:B------:R4:W-:Y:S01]  /*29870*/  STL.64 [R1+0x778], R4 ;  /* 0x0007780401007387 */ /* 0x0009e20000100a00 */
[----:B-1----:R-:W-:-:S04]  /*29880*/  IMAD.WIDE R2, R13, 0x4, R22 ;  /* 0x000000040d027825 */ /* 0x002fc800078e0216 */
[C---:B----4-:R-:W-:Y:S01]  /*29890*/  IMAD.WIDE R4, R13.reuse, 0x4, R26 ;  /* 0x000000040d047825 */ /* 0x050fe200078e021a */
[----:B------:R1:W-:Y:S03]  /*298a0*/  STL.64 [R1+0x780], R2 ;  /* 0x0007800201007387 */ /* 0x0003e60000100a00 */
[C---:B------:R-:W-:Y:S01]  /*298b0*/  IMAD.WIDE R226, R13.reuse, 0x4, R28 ;  /* 0x000000040de27825 */ /* 0x040fe200078e021c */
[----:B------:R4:W-:Y:S04]  /*298c0*/  STL.64 [R1+0x790], R4 ;  /* 0x0007900401007387 */ /* 0x0009e80000100a00 */
[----:B------:R-:W-:Y:S01]  /*298d0*/  STL.64 [R1+0x788], R18 ;  /* 0x0007881201007387 */ /* 0x000fe20000100a00 */
[----:B-1----:R-:W-:-:S03]  /*298e0*/  IMAD.WIDE R2, R13, 0x4, R30 ;  /* 0x000000040d027825 */ /* 0x002fc600078e021e */
[----:B------:R-:W-:Y:S01]  /*298f0*/  STL.64 [R1+0xf58], R18 ;  /* 0x000f581201007387 */ /* 0x000fe20000100a00 */
[----:B----4-:R-:W-:-:S03]  /*29900*/  IMAD.WIDE R4, R13, 0x4, R32 ;  /* 0x000000040d047825 */ /* 0x010fc600078e0220 */
[----:B------:R1:W-:Y:S04]  /*29910*/  STL.64 [R1+0x7a0], R2 ;  /* 0x0007a00201007387 */ /* 0x0003e80000100a00 */
[----:B------:R-:W-:Y:S04]  /*29920*/  STL.64 [R1+0x798], R226 ;  /* 0x000798e201007387 */ /* 0x000fe80000100a00 */
[----:B------:R-:W-:Y:S01]  /*29930*/  STL.64 [R1+0x7a8], R4 ;  /* 0x0007a80401007387 */ /* 0x000fe20000100a00 */
[----:B-1----:R-:W-:-:S03]  /*29940*/  IMAD.WIDE R2, R13, 0x4, R34 ;  /* 0x000000040d027825 */ /* 0x002fc600078e0222 */
[----:B------:R-:W-:Y:S04]  /*29950*/  STL.64 [R1+0xf18], R226 ;  /* 0x000f18e201007387 */ /* 0x000fe80000100a00 */
[----:B------:R1:W-:Y:S01]  /*29960*/  STL.64 [R1+0x7b0], R2 ;  /* 0x0007b00201007387 */ /* 0x0003e20000100a00 */
[----:B------:R-:W-:-:S04]  /*29970*/  IMAD.WIDE R22, R13, 0x4, R38 ;  /* 0x000000040d167825 */ /* 0x000fc800078e0226 */
[----:B-1----:R-:W-:-:S05]  /*29980*/  IMAD.WIDE R2, R13, 0x4, R36 ;  /* 0x000000040d027825 */ /* 0x002fca00078e0224 */
[----:B------:R1:W-:Y:S01]  /*29990*/  STL.64 [R1+0x7b8], R2 ;  /* 0x0007b80201007387 */ /* 0x0003e20000100a00 */
[----:B------:R-:W-:-:S03]  /*299a0*/  IMAD.WIDE R16, R13, 0x4, R40 ;  /* 0x000000040d107825 */ /* 0x000fc600078e0228 */
[----:B------:R-:W-:Y:S01]  /*299b0*/  STL.64 [R1+0x7c0], R22 ;  /* 0x0007c01601007387 */ /* 0x000fe20000100a00 */
[----:B-1----:R-:W-:-:S05]  /*299c0*/  IMAD.WIDE R2, R13, 0x4, R42 ;  /* 0x000000040d027825 */ /* 0x002fca00078e022a */
[----:B------:R1:W-:Y:S01]  /*299d0*/  STL.64 [R1+0x7d0], R2 ;  /* 0x0007d00201007387 */ /* 0x0003e20000100a00 */
[----:B------:R-:W-:-:S03]  /*299e0*/  IMAD.WIDE R228, R13, 0x4, R44 ;  /* 0x000000040de47825 */ /* 0x000fc600078e022c */
[----:B------:R-:W-:Y:S01]  /*299f0*/  STL.64 [R1+0xf88], R22 ;  /* 0x000f881601007387 */ /* 0x000fe20000100a00 */
[----:B------:R-:W-:-:S03]  /*29a00*/  IMAD.WIDE R4, R13, 0x4, R48 ;  /* 0x000000040d047825 */ /* 0x000fc600078e0230 */
[----:B------:R-:W-:Y:S01]  /*29a10*/  STL.64 [R1+0x7c8], R16 ;  /* 0x0007c81001007387 */ /* 0x000fe20000100a00 */
[----:B-1----:R-:W-:-:S03]  /*29a20*/  IMAD.WIDE R2, R13, 0x4, R46 ;  /* 0x000000040d027825 */ /* 0x002fc600078e022e */
[----:B------:R-:W-:Y:S04]  /*29a30*/  STL.64 [R1+0xf60], R16 ;  /* 0x000f601001007387 */ /* 0x000fe80000100a00 */
        /* <DEDUP_REMOVED lines=19> */
[----:B------:R1:W-:Y:S01]  /*29b70*/  STL.64 [R1+0x820], R2 ;  /* 0x0008200201007387 */ /* 0x0003e20000100a00 */
[----:B------:R-:W-:-:S03]  /*29b80*/  IMAD.WIDE R8, R13, 0x4, R68 ;  /* 0x000000040d087825 */ /* 0x000fc600078e0244 */
[----:B------:R-:W-:Y:S04]  /*29b90*/  STL.64 [R1+0x818], R234 ;  /* 0x000818ea01007387 */ /* 0x000fe80000100a00 */
[----:B------:R4:W-:Y:S01]  /*29ba0*/  STL.64 [R1+0x828], R4 ;  /* 0x0008280401007387 */ /* 0x0009e20000100a00 */
[----:B-1----:R-:W-:-:S03]  /*29bb0*/  IMAD.WIDE R2, R13, 0x4, R66 ;  /* 0x000000040d027825 */ /* 0x002fc600078e0242 */
[----:B------:R1:W-:Y:S04]  /*29bc0*/  STL.64 [R1+0xf28], R234 ;  /* 0x000f28ea01007387 */ /* 0x0003e80000100a00 */
[----:B------:R2:W-:Y:S01]  /*29bd0*/  STL.64 [R1+0x830], R2 ;  /* 0x0008300201007387 */ /* 0x0005e20000100a00 */
[----:B----4-:R-:W-:-:S03]  /*29be0*/  IMAD.WIDE R4, R13, 0x4, R70 ;  /* 0x000000040d047825 */ /* 0x010fc600078e0246 */
[----:B------:R-:W-:Y:S01]  /*29bf0*/  STL.64 [R1+0x838], R8 ;  /* 0x0008380801007387 */ /* 0x000fe20000100a00 */
[----:B-1----:R-:W-:-:S03]  /*29c00*/  IMAD.WIDE R234, R13, 0x4, R74 ;  /* 0x000000040dea7825 */ /* 0x002fc600078e024a */
[----:B------:R1:W-:Y:S01]  /*29c10*/  STL.64 [R1+0x840], R4 ;  /* 0x0008400401007387 */ /* 0x0003e20000100a00 */
[----:B--2---:R-:W-:-:S04]  /*29c20*/  IMAD.WIDE R2, R13, 0x4, R72 ;  /* 0x000000040d027825 */ /* 0x004fc800078e0248 */
[C---:B------:R-:W-:Y:S01]  /*29c30*/  IMAD.WIDE R156, R13.reuse, 0x4, R156 ;  /* 0x000000040d9c7825 */ /* 0x040fe200078e029c */
[----:B------:R2:W-:Y:S03]  /*29c40*/  STL.64 [R1+0x848], R2 ;  /* 0x0008480201007387 */ /* 0x0005e60000100a00 */
[C---:B-1----:R-:W-:Y:S01]  /*29c50*/  IMAD.WIDE R4, R13.reuse, 0x4, R78 ;  /* 0x000000040d047825 */ /* 0x042fe200078e024e */
[----:B------:R-:W-:Y:S03]  /*29c60*/  STL.64 [R1+0x850], R234 ;  /* 0x000850ea01007387 */ /* 0x000fe60000100a00 */
[C---:B------:R-:W-:Y:S01]  /*29c70*/  IMAD.WIDE R236, R13.reuse, 0x4, R76 ;  /* 0x000000040dec7825 */ /* 0x040fe200078e024c */
[----:B------:R1:W-:Y:S03]  /*29c80*/  STL.64 [R1+0x860], R4 ;  /* 0x0008600401007387 */ /* 0x0003e60000100a00 */
[C---:B--2---:R-:W-:Y:S01]  /*29c90*/  IMAD.WIDE R2, R13.reuse, 0x4, R80 ;  /* 0x000000040d027825 */ /* 0x044fe200078e0250 */
[----:B------:R-:W-:Y:S04]  /*29ca0*/  STL.64 [R1+0xf38], R234 ;  /* 0x000f38ea01007387 */ /* 0x000fe80000100a00 */
[----:B------:R2:W-:Y:S01]  /*29cb0*/  STL.64 [R1+0x868], R2 ;  /* 0x0008680201007387 */ /* 0x0005e20000100a00 */
[----:B------:R-:W-:-:S03]  /*29cc0*/  IMAD.WIDE R8, R13, 0x4, R84 ;  /* 0x000000040d087825 */ /* 0x000fc600078e0254 */
[----:B------:R-:W-:Y:S01]  /*29cd0*/  STL.64 [R1+0x858], R236 ;  /* 0x000858ec01007387 */ /* 0x000fe20000100a00 */
[----:B-1----:R-:W-:-:S03]  /*29ce0*/  IMAD.WIDE R4, R13, 0x4, R86 ;  /* 0x000000040d047825 */ /* 0x002fc600078e0256 */
[----:B------:R-:W-:Y:S01]  /*29cf0*/  STL.64 [R1+0xf40], R236 ;  /* 0x000f40ec01007387 */ /* 0x000fe20000100a00 */
[----:B--2---:R-:W-:-:S04]  /*29d00*/  IMAD.WIDE R2, R13, 0x4, R82 ;  /* 0x000000040d027825 */ /* 0x004fc800078e0252 */
[C---:B------:R-:W-:Y:S01]  /*29d10*/  IMAD.WIDE R172, R13.reuse, 0x4, R172 ;  /* 0x000000040dac7825 */ /* 0x040fe200078e02ac */
[----:B------:R1:W-:Y:S03]  /*29d20*/  STL.64 [R1+0x870], R2 ;  /* 0x0008700201007387 */ /* 0x0003e60000100a00 */
[C---:B------:R-:W-:Y:S01]  /*29d30*/  IMAD.WIDE R228, R13.reuse, 0x4, R90 ;  /* 0x000000040de47825 */ /* 0x040fe200078e025a */
[----:B------:R-:W-:Y:S04]  /*29d40*/  STL.64 [R1+0x878], R8 ;  /* 0x0008780801007387 */ /* 0x000fe80000100a00 */
[----:B------:R2:W-:Y:S01]  /*29d50*/  STL.64 [R1+0x880], R4 ;  /* 0x0008800401007387 */ /* 0x0005e20000100a00 */
[----:B-1----:R-:W-:Y:S01]  /*29d60*/  IMAD.WIDE R2, R13, 0x4, R88 ;  /* 0x000000040d027825 */ /* 0x002fe200078e0258 */
[----:B------:R-:W-:-:S02]  /*29d70*/  SEL R12, R12, RZ, P4 ;  /* 0x000000ff0c0c7207 */ /* 0x000fc40002000000 */
[----:B------:R-:W-:Y:S04]  /*29d80*/  LDGSTS.E [R6+-0x46000], desc[UR18][R246.64], P2 ;  /* 0xba000000f6067fae */ /* 0x000fe80009121852 */
[----:B------:R1:W-:Y:S01]  /*29d90*/  STL.64 [R1+0x888], R2 ;  /* 0x0008880201007387 */ /* 0x0003e20000100a00 */
[----:B--2---:R-:W-:-:S03]  /*29da0*/  IMAD.WIDE R4, R13, 0x4, R94 ;  /* 0x000000040d047825 */ /* 0x004fc600078e025e */
[----:B------:R-:W-:Y:S01]  /*29db0*/  STL.64 [R1+0x890], R228 ;  /* 0x000890e401007387 */ /* 0x000fe20000100a00 */
[----:B------:R-:W-:-:S03]  /*29dc0*/  IMAD.WIDE R238, R13, 0x4, R92 ;  /* 0x000000040dee7825 */ /* 0x000fc600078e025c */
[----:B------:R2:W-:Y:S01]  /*29dd0*/  STL.64 [R1+0x8a0], R4 ;  /* 0x0008a00401007387 */ /* 0x0005e20000100a00 */
[----:B-1----:R-:W-:-:S03]  /*29de0*/  IMAD.WIDE R2, R13, 0x4, R96 ;  /* 0x000000040d027825 */ /* 0x002fc600078e0260 */
[----:B------:R-:W-:Y:S04]  /*29df0*/  STL.64 [R1+0xf48], R228 ;  /* 0x000f48e401007387 */ /* 0x000fe80000100a00 */
[----:B------:R1:W-:Y:S04]  /*29e00*/  STL.64 [R1+0x8a8], R2 ;  /* 0x0008a80201007387 */ /* 0x0003e80000100a00 */
[----:B------:R-:W-:Y:S01]  /*29e10*/  STL.64 [R1+0x898], R238 ;  /* 0x000898ee01007387 */ /* 0x000fe20000100a00 */
[----:B--2---:R-:W-:-:S03]  /*29e20*/  IMAD.WIDE R4, R13, 0x4, R100 ;  /* 0x000000040d047825 */ /* 0x004fc600078e0264 */
[----:B------:R2:W-:Y:S01]  /*29e30*/  STL.64 [R1+0xf50], R238 ;  /* 0x000f50ee01007387 */ /* 0x0005e20000100a00 */
[----:B-1----:R-:W-:-:S05]  /*29e40*/  IMAD.WIDE R2, R13, 0x4, R98 ;  /* 0x000000040d027825 */ /* 0x002fca00078e0262 */
[----:B------:R1:W-:Y:S01]  /*29e50*/  STL.64 [R1+0x8b0], R2 ;  /* 0x0008b00201007387 */ /* 0x0003e20000100a00 */
[----:B--2---:R-:W-:-:S03]  /*29e60*/  IMAD.WIDE R238, R13, 0x4, R104 ;  /* 0x000000040dee7825 */ /* 0x004fc600078e0268 */
[----:B------:R-:W-:Y:S01]  /*29e70*/  STL.64 [R1+0x8b8], R4 ;  /* 0x0008b80401007387 */ /* 0x000fe20000100a00 */
[----:B-1----:R-:W-:-:S05]  /*29e80*/  IMAD.WIDE R2, R13, 0x4, R102 ;  /* 0x000000040d027825 */ /* 0x002fca00078e0266 */
[----:B------:R1:W-:Y:S01]  /*29e90*/  STL.64 [R1+0x8c0], R2 ;  /* 0x0008c00201007387 */ /* 0x0003e20000100a00 */
[----:B------:R-:W-:-:S03]  /*29ea0*/  IMAD.WIDE R226, R13, 0x4, R106 ;  /* 0x000000040de27825 */ /* 0x000fc600078e026a */
[----:B------:R-:W-:Y:S04]  /*29eb0*/  STL.64 [R1+0x8c8], R238 ;  /* 0x0008c8ee01007387 */ /* 0x000fe80000100a00 */
[----:B------:R-:W-:Y:S01]  /*29ec0*/  STL.64 [R1+0xf70], R238 ;  /* 0x000f70ee01007387 */ /* 0x000fe20000100a00 */
[----:B-1----:R-:W-:-:S05]  /*29ed0*/  IMAD.WIDE R2, R13, 0x4, R110 ;  /* 0x000000040d027825 */ /* 0x002fca00078e026e */
[----:B------:R1:W-:Y:S01]  /*29ee0*/  STL.64 [R1+0x8e0], R2 ;  /* 0x0008e00201007387 */ /* 0x0003e20000100a00 */
[----:B------:R-:W-:-:S03]  /*29ef0*/  IMAD.WIDE R240, R13, 0x4, R108 ;  /* 0x000000040df07825 */ /* 0x000fc600078e026c */
[----:B------:R-:W-:Y:S04]  /*29f00*/  STL.64 [R1+0x8d0], R226 ;  /* 0x0008d0e201007387 */ /* 0x000fe80000100a00 */
[----:B------:R-:W-:Y:S01]  /*29f10*/  STL.64 [R1+0xf78], R226 ;  /* 0x000f78e201007387 */ /* 0x000fe20000100a00 */
[----:B-1----:R-:W-:-:S05]  /*29f20*/  IMAD.WIDE R2, R13, 0x4, R112 ;  /* 0x000000040d027825 */ /* 0x002fca00078e0270 */
        /* <DEDUP_REMOVED lines=8> */
[----:B------:R1:W-:Y:S01]  /*29fb0*/  STL.64 [R1+0x8f8], R2 ;  /* 0x0008f80201007387 */ /* 0x0003e20000100a00 */
[----:B------:R-:W-:-:S03]  /*29fc0*/  IMAD.WIDE R4, R13, 0x4, R122 ;  /* 0x000000040d047825 */ /* 0x000fc600078e027a */
[----:B------:R-:W-:Y:S04]  /*29fd0*/  STL.64 [R1+0x900], R242 ;  /* 0x000900f201007387 */ /* 0x000fe80000100a00 */
[----:B------:R-:W-:Y:S01]  /*29fe0*/  STL.64 [R1+0xfa0], R242 ;  /* 0x000fa0f201007387 */ /* 0x000fe20000100a00 */
[----:B-1----:R-:W-:-:S03]  /*29ff0*/  IMAD.WIDE R2, R13, 0x4, R126 ;  /* 0x000000040d027825 */ /* 0x002fc600078e027e */
[----:B------:R-:W-:Y:S04]  /*2a000*/  STL.64 [R1+0x908], R228 ;  /* 0x000908e401007387 */ /* 0x000fe80000100a00 */
[----:B------:R-:W-:Y:S01]  /*2a010*/  STL.64 [R1+0xfa8], R228 ;  /* 0x000fa8e401007387 */ /* 0x000fe20000100a00 */
[----:B------:R-:W-:-:S03]  /*2a020*/  IMAD.WIDE R250, R13, 0x4, R124 ;  /* 0x000000040dfa7825 */ /* 0x000fc600078e027c */
[----:B------:R1:W-:Y:S01]  /*2a030*/  STL.64 [R1+0x920], R2 ;  /* 0x0009200201007387 */ /* 0x0003e20000100a00 */
[----:B------:R-:W-:-:S03]  /*2a040*/  IMAD.WIDE R10, R13, 0x4, R130 ;  /* 0x000000040d0a7825 */ /* 0x000fc600078e0282 */
[----:B------:R-:W-:Y:S01]  /*2a050*/  STL.64 [R1+0x910], R4 ;  /* 0x0009100401007387 */ /* 0x000fe20000100a00 */
[----:B------:R-:W-:-:S03]  /*2a060*/  IMAD.WIDE R226, R13, 0x4, R134 ;  /* 0x000000040de27825 */ /* 0x000fc600078e0286 */
[----:B------:R-:W-:Y:S01]  /*2a070*/  STL.64 [R1+0xfb0], R4 ;  /* 0x000fb00401007387 */ /* 0x000fe20000100a00 */
[----:B-1----:R-:W-:-:S04]  /*2a080*/  IMAD.WIDE R2, R13, 0x4, R128 ;  /* 0x000000040d027825 */ /* 0x002fc800078e0280 */
[C---:B------:R-:W-:Y:S01]  /*2a090*/  IMAD.WIDE R228, R13.reuse, 0x4, R132 ;  /* 0x000000040de47825 */ /* 0x040fe200078e0284 */
[----:B------:R1:W-:Y:S04]  /*2a0a0*/  STL.64 [R1+0x928], R2 ;  /* 0x0009280201007387 */ /* 0x0003e80000100a00 */
[----:B------:R-:W-:Y:S01]  /*2a0b0*/  STL.64 [R1+0x918], R250 ;  /* 0x000918fa01007387 */ /* 0x000fe20000100a00 */
[----:B------:R-:W-:-:S03]  /*2a0c0*/  IMAD.WIDE R236, R13, 0x4, R136 ;  /* 0x000000040dec7825 */ /* 0x000fc600078e0288 */
[----:B------:R-:W-:Y:S04]  /*2a0d0*/  STL.64 [R1+0xfb8], R250 ;  /* 0x000fb8fa01007387 */ /* 0x000fe80000100a00 */
[----:B------:R-:W-:Y:S01]  /*2a0e0*/  STL.64 [R1+0x930], R10 ;  /* 0x0009300a01007387 */ /* 0x000fe20000100a00 */
[----:B-1----:R-:W-:-:S03]  /*2a0f0*/  IMAD.WIDE R2, R13, 0x4, R142 ;  /* 0x000000040d027825 */ /* 0x002fc600078e028e */
[----:B------:R-:W-:Y:S04]  /*2a100*/  STL.64 [R1+0xfe0], R10 ;  /* 0x000fe00a01007387 */ /* 0x000fe80000100a00 */
[----:B------:R-:W-:Y:S04]  /*2a110*/  STL.64 [R1+0x938], R228 ;  /* 0x000938e401007387 */ /* 0x000fe80000100a00 */
[----:B------:R-:W-:Y:S01]  /*2a120*/  STL.64 [R1+0xfc0], R228 ;  /* 0x000fc0e401007387 */ /* 0x000fe20000100a00 */
[----:B------:R-:W-:-:S03]  /*2a130*/  IMAD.WIDE R222, R13, 0x4, R138 ;  /* 0x000000040dde7825 */ /* 0x000fc600078e028a */
[----:B------:R-:W-:Y:S04]  /*2a140*/  STL.64 [R1+0x940], R226 ;  /* 0x000940e201007387 */ /* 0x000fe80000100a00 */
[----:B------:R-:W-:Y:S04]  /*2a150*/  STL.64 [R1+0xfc8], R226 ;  /* 0x000fc8e201007387 */ /* 0x000fe80000100a00 */
[----:B------:R-:W-:Y:S01]  /*2a160*/  STL.64 [R1+0x948], R236 ;  /* 0x000948ec01007387 */ /* 0x000fe20000100a00 */
[----:B------:R-:W-:-:S03]  /*2a170*/  IMAD.WIDE R244, R13, 0x4, R140 ;  /* 0x000000040df47825 */ /* 0x000fc600078e028c */
[----:B------:R1:W-:Y:S04]  /*2a180*/  STL.64 [R1+0xfd0], R236 ;  /* 0x000fd0ec01007387 */ /* 0x0003e80000100a00 */
[----:B------:R2:W-:Y:S04]  /*2a190*/  STL.64 [R1+0x960], R2 ;  /* 0x0009600201007387 */ /* 0x0005e80000100a00 */
[----:B------:R-:W-:Y:S01]  /*2a1a0*/  STL.64 [R1+0x950], R222 ;  /* 0x000950de01007387 */ /* 0x000fe20000100a00 */
[----:B-1----:R-:W-:-:S04]  /*2a1b0*/  IMAD.WIDE R236, R13, 0x4, R146 ;  /* 0x000000040dec7825 */ /* 0x002fc800078e0292 */
[C---:B--2---:R-:W-:Y:S01]  /*2a1c0*/  IMAD.WIDE R2, R13.reuse, 0x4, R144 ;  /* 0x000000040d027825 */ /* 0x044fe200078e0290 */
[----:B------:R-:W-:Y:S04]  /*2a1d0*/  STL.64 [R1+0xfe8], R222 ;  /* 0x000fe8de01007387 */ /* 0x000fe80000100a00 */
[----:B------:R-:W-:Y:S01]  /*2a1e0*/  STL.64 [R1+0x968], R2 ;  /* 0x0009680201007387 */ /* 0x000fe20000100a00 */
[----:B------:R-:W-:-:S03]  /*2a1f0*/  IMAD.WIDE R234, R13, 0x4, R152 ;  /* 0x000000040dea7825 */ /* 0x000fc600078e0298 */
[----:B------:R-:W-:Y:S04]  /*2a200*/  STL.64 [R1+0x958], R244 ;  /* 0x000958f401007387 */ /* 0x000fe80000100a00 */
[----:B------:R-:W-:Y:S04]  /*2a210*/  STL.64 [R1+0xff0], R244 ;  /* 0x000ff0f401007387 */ /* 0x000fe80000100a00 */
[----:B------:R-:W-:Y:S04]  /*2a220*/  STL.64 [R1+0x970], R236 ;  /* 0x000970ec01007387 */ /* 0x000fe80000100a00 */
[----:B------:R-:W-:Y:S04]  /*2a230*/  STL.64 [R1+0xff8], R236 ;  /* 0x000ff8ec01007387 */ /* 0x000fe80000100a00 */
[----:B------:R-:W2:Y:S04]  /*2a240*/  LDL.64 R152, [R1+0x920] ;  /* 0x0009200001987983 */ /* 0x000ea80000100a00 */
[----:B--2---:R1:W-:Y:S04]  /*2a250*/  STL.64 [R1+0x1028], R152 ;  /* 0x0010289801007387 */ /* 0x0043e80000100a00 */
[----:B-1----:R-:W2:Y:S04]  /*2a260*/  LDL.64 R152, [R1+0x3b8] ;  /* 0x0003b80001987983 */ /* 0x002ea80000100a00 */
[----:B--2---:R1:W-:Y:S04]  /*2a270*/  STL.64 [R1+0x1030], R152 ;  /* 0x0010309801007387 */ /* 0x0043e80000100a00 */
[----:B-1----:R-:W2:Y:S04]  /*2a280*/  LDL.64 R152, [R1+0x408] ;  /* 0x0004080001987983 */ /* 0x002ea80000100a00 */
[----:B--2---:R1:W-:Y:S04]  /*2a290*/  STL.64 [R1+0x1038], R152 ;  /* 0x0010389801007387 */ /* 0x0043e80000100a00 */
[----:B-1----:R-:W2:Y:S04]  /*2a2a0*/  LDL.64 R152, [R1+0x488] ;  /* 0x0004880001987983 */ /* 0x002ea80000100a00 */
[----:B--2---:R1:W-:Y:S04]  /*2a2b0*/  STL.64 [R1+0x1040], R152 ;  /* 0x0010409801007387 */ /* 0x0043e80000100a00 */
[----:B-1----:R-:W2:Y:S01]  /*2a2c0*/  LDL.64 R152, [R1+0x4c8] ;  /* 0x0004c80001987983 */ /* 0x002ea20000100a00 */
[----:B------:R-:W-:-:S03]  /*2a2d0*/  IMAD.WIDE R242, R13, 0x4, R148 ;  /* 0x000000040df27825 */ /* 0x000fc600078e0294 */
        /* <DEDUP_REMOVED lines=16> */
[----:B---3--:R-:W-:-:S04]  /*2a3e0*/  IMAD.WIDE R184, R13, 0x4, R184 ;  /* 0x000000040db87825 */ /* 0x008fc800078e02b8 */
        /* <DEDUP_REMOVED lines=10> */
[----:B------:R1:W-:Y:S04]  /*2a490*/  STL.64 [R1+0x1000], R242 ;  /* 0x001000f201007387 */ /* 0x0003e80000100a00 */
[----:B-1----:R-:W3:Y:S04]  /*2a4a0*/  LDL.64 R242, [R1+0x448] ;  /* 0x0004480001f27983 */ /* 0x002ee80000100a00 */
[----:B------:R-:W-:Y:S04]  /*2a4b0*/  STL.64 [R1+0x980], R238 ;  /* 0x000980ee01007387 */ /* 0x000fe80000100a00 */
[----:B------:R1:W-:Y:S04]  /*2a4c0*/  STL.64 [R1+0x1008], R238 ;  /* 0x001008ee01007387 */ /* 0x0003e80000100a00 */
[----:B-1----:R-:W4:Y:S04]  /*2a4d0*/  LDL.64 R238, [R1+0x8e0] ;  /* 0x0008e00001ee7983 */ /* 0x002f280000100a00 */
[----:B------:R-:W-:Y:S04]  /*2a4e0*/  STL.64 [R1+0x988], R234 ;  /* 0x000988ea01007387 */ /* 0x000fe80000100a00 */
[----:B------:R1:W-:Y:S04]  /*2a4f0*/  STL.64 [R1+0x1010], R234 ;  /* 0x001010ea01007387 */ /* 0x0003e80000100a00 */
[----:B------:R-:W4:Y:S04]  /*2a500*/  LDL.64 R160, [R1+0x860] ;  /* 0x0008600001a07983 */ /* 0x000f280000100a00 */
[----:B-1----:R-:W4:Y:S04]  /*2a510*/  LDL.64 R234, [R1+0x8a0] ;  /* 0x0008a00001ea7983 */ /* 0x002f280000100a00 */
[----:B------:R-:W-:Y:S04]  /*2a520*/  STL.64 [R1+0x9a0], R8 ;  /* 0x0009a00801007387 */ /* 0x000fe80000100a00 */
[----:B------:R-:W-:Y:S04]  /*2a530*/  STL.64 [R1+0x990], R2 ;  /* 0x0009900201007387 */ /* 0x000fe80000100a00 */
[----:B------:R1:W-:Y:S04]  /*2a540*/  STL.64 [R1+0x1018], R2 ;  /* 0x0010180201007387 */ /* 0x0003e80000100a00 */
[----:B------:R-:W4:Y:S04]  /*2a550*/  LDL.64 R162, [R1+0x7e0] ;  /* 0x0007e00001a27983 */ /* 0x000f280000100a00 */
[----:B-1----:R-:W4:Y:S04]  /*2a560*/  LDL.64 R2, [R1+0x820] ;  /* 0x0008200001027983 */ /* 0x002f280000100a00 */
[----:B------:R-:W-:Y:S04]  /*2a570*/  STL.64 [R1+0x998], R156 ;  /* 0x0009989c01007387 */ /* 0x000fe80000100a00 */
[----:B------:R-:W-:Y:S04]  /*2a580*/  STL.64 [R1+0x9a8], R236 ;  /* 0x0009a8ec01007387 */ /* 0x000fe80000100a00 */
[----:B------:R-:W4:Y:S04]  /*2a590*/  LDL.64 R164, [R1+0x7a0] ;  /* 0x0007a00001a47983 */ /* 0x000f280000100a00 */
[----:B------:R-:W4:Y:S04]  /*2a5a0*/  LDL.64 R166, [R1+0x760] ;  /* 0x0007600001a67983 */ /* 0x000f280000100a00 */
[----:B------:R-:W-:Y:S04]  /*2a5b0*/  STL.64 [R1+0x9b0], R226 ;  /* 0x0009b0e201007387 */ /* 0x000fe80000100a00 */
[----:B------:R-:W4:Y:S04]  /*2a5c0*/  LDL.64 R168, [R1+0x720] ;  /* 0x0007200001a87983 */ /* 0x000f280000100a00 */
[----:B------:R-:W4:Y:S04]  /*2a5d0*/  LDL.64 R170, [R1+0x6e0] ;  /* 0x0006e00001aa7983 */ /* 0x000f280000100a00 */
[----:B------:R-:W-:Y:S04]  /*2a5e0*/  STL.64 [R1+0x9b8], R240 ;  /* 0x0009b8f001007387 */ /* 0x000fe80000100a00 */
[----:B------:R-:W-:Y:S04]  /*2a5f0*/  STL.64 [R1+0x9c0], R14 ;  /* 0x0009c00e01007387 */ /* 0x000fe80000100a00 */
[----:B------:R-:W4:Y:S04]  /*2a600*/  LDL.64 R174, [R1+0x6a0] ;  /* 0x0006a00001ae7983 */ /* 0x000f280000100a00 */
[----:B------:R-:W-:Y:S04]  /*2a610*/  STL.64 [R1+0x9c8], R224 ;  /* 0x0009c8e001007387 */ /* 0x000fe80000100a00 */
[----:B------:R-:W4:Y:S04]  /*2a620*/  LDL.64 R176, [R1+0x660] ;  /* 0x0006600001b07983 */ /* 0x000f280000100a00 */
[----:B------:R-:W-:Y:S04]  /*2a630*/  STL.64 [R1+0x9d0], R248 ;  /* 0x0009d0f801007387 */ /* 0x000fe80000100a00 */
[----:B------:R1:W-:Y:S04]  /*2a640*/  STL.64 [R1+0x9e0], R158 ;  /* 0x0009e09e01007387 */ /* 0x0003e80000100a00 */
[----:B------:R-:W4:Y:S04]  /*2a650*/  LDL.64 R178, [R1+0x620] ;  /* 0x0006200001b27983 */ /* 0x000f280000100a00 */
[----:B------:R-:W-:Y:S04]  /*2a660*/  STL.64 [R1+0x9d8], R172 ;  /* 0x0009d8ac01007387 */ /* 0x000fe80000100a00 */
[----:B------:R-:W-:Y:S04]  /*2a670*/  STL.64 [R1+0x9e8], R244 ;  /* 0x0009e8f401007387 */ /* 0x000fe80000100a00 */
[----:B------:R-:W4:Y:S04]  /*2a680*/  LDL.64 R180, [R1+0x5e0] ;  /* 0x0005e00001b47983 */ /* 0x000f280000100a00 */
[----:B------:R-:W-:Y:S04]  /*2a690*/  STL.64 [R1+0x9f0], R228 ;  /* 0x0009f0e401007387 */ /* 0x000fe80000100a00 */
[----:B------:R-:W-:Y:S04]  /*2a6a0*/  STL.64 [R1+0x9f8], R20 ;  /* 0x0009f81401007387 */ /* 0x000fe80000100a00 */
[----:B------:R-:W-:Y:S04]  /*2a6b0*/  STL.64 [R1+0xa00], R16 ;  /* 0x000a001001007387 */ /* 0x000fe80000100a00 */
[----:B------:R-:W-:Y:S04]  /*2a6c0*/  STL.64 [R1+0xa08], R184 ;  /* 0x000a08b801007387 */ /* 0x000fe80000100a00 */
[----:B------:R-:W4:Y:S04]  /*2a6d0*/  LDL.64 R192, [R1+0x5a0] ;  /* 0x0005a00001c07983 */ /* 0x000f280000100a00 */
[----:B------:R-:W-:Y:S04]  /*2a6e0*/  STL.64 [R1+0xa10], R186 ;  /* 0x000a10ba01007387 */ /* 0x000fe80000100a00 */
[----:B------:R-:W4:Y:S04]  /*2a6f0*/  LDL.64 R194, [R1+0x560] ;  /* 0x0005600001c27983 */ /* 0x000f280000100a00 */
[----:B------:R-:W-:Y:S04]  /*2a700*/  STL.64 [R1+0xa18], R188 ;  /* 0x000a18bc01007387 */ /* 0x000fe80000100a00 */
[----:B------:R-:W-:Y:S04]  /*2a710*/  STL.64 [R1+0xa20], R222 ;  /* 0x000a20de01007387 */ /* 0x000fe80000100a00 */
[----:B------:R-:W4:Y:S04]  /*2a720*/  LDL.64 R196, [R1+0x520] ;  /* 0x0005200001c47983 */ /* 0x000f280000100a00 */
[----:B------:R-:W4:Y:S04]  /*2a730*/  LDL.64 R198, [R1+0x4e0] ;  /* 0x0004e00001c67983 */ /* 0x000f280000100a00 */
[----:B------:R-:W-:Y:S04]  /*2a740*/  STL.64 [R1+0xa28], R250 ;  /* 0x000a28fa01007387 */ /* 0x000fe80000100a00 */
[----:B------:R-:W2:Y:S01]  /*2a750*/  LDL.64 R200, [R1+0xca0] ;  /* 0x000ca00001c87983 */ /* 0x000ea20000100a00 */
[----:B------:R-:W-:-:S03]  /*2a760*/  IMAD.WIDE R202, R13, 0x4, R202 ;  /* 0x000000040dca7825 */ /* 0x000fc600078e02ca */
[----:B------:R-:W-:Y:S01]  /*2a770*/  STL.64 [R1+0xa30], R22 ;  /* 0x000a301601007387 */ /* 0x000fe20000100a00 */
[----:B------:R-:W-:-:S03]  /*2a780*/  IMAD.WIDE R154, R13, 0x4, R206 ;  /* 0x000000040d9a7825 */ /* 0x000fc600078e02ce */
[----:B------:R-:W-:Y:S01]  /*2a790*/  STL.64 [R1+0xa38], R18 ;  /* 0x000a381201007387 */ /* 0x000fe20000100a00 */
[----:B------:R-:W-:-:S03]  /*2a7a0*/  IMAD.WIDE R204, R13, 0x4, R204 ;  /* 0x000000040dcc7825 */ /* 0x000fc600078e02cc */
[----:B------:R-:W-:Y:S01]  /*2a7b0*/  STL.64 [R1+0xa40], R182 ;  /* 0x000a40b601007387 */ /* 0x000fe20000100a00 */
[----:B------:R-:W-:-:S03]  /*2a7c0*/  IMAD.WIDE R10, R13, 0x4, R208 ;  /* 0x000000040d0a7825 */ /* 0x000fc600078e02d0 */
[----:B------:R-:W4:Y:S01]  /*2a7d0*/  LDL.64 R206, [R1+0x288] ;  /* 0x0002880001ce7983 */ /* 0x000f220000100a00 */
[----:B------:R-:W-:-:S03]  /*2a7e0*/  IMAD.WIDE R4, R13, 0x4, R210 ;  /* 0x000000040d047825 */ /* 0x000fc600078e02d2 */
[----:B------:R-:W4:Y:S01]  /*2a7f0*/  LDL.64 R208, [R1+0x2d0] ;  /* 0x0002d00001d07983 */ /* 0x000f220000100a00 */
[----:B------:R-:W-:-:S03]  /*2a800*/  IMAD.WIDE R212, R13, 0x4, R212 ;  /* 0x000000040dd47825 */ /* 0x000fc600078e02d4 */
[----:B------:R-:W-:Y:S01]  /*2a810*/  STL.64 [R1+0xa48], R202 ;  /* 0x000a48ca01007387 */ /* 0x000fe20000100a00 */
[----:B------:R-:W-:-:S03]  /*2a820*/  IMAD.WIDE R214, R13, 0x4, R214 ;  /* 0x000000040dd67825 */ /* 0x000fc600078e02d6 */
[----:B------:R-:W4:Y:S01]  /*2a830*/  LDL.64 R210, [R1+0x320] ;  /* 0x0003200001d27983 */ /* 0x000f220000100a00 */
[----:B------:R-:W-:-:S03]  /*2a840*/  IMAD.WIDE R216, R13, 0x4, R216 ;  /* 0x000000040dd87825 */ /* 0x000fc600078e02d8 */
[----:B------:R1:W-:Y:S01]  /*2a850*/  STL.64 [R1+0xa58], R154 ;  /* 0x000a589a01007387 */ /* 0x0003e20000100a00 */
[----:B------:R-:W-:-:S03]  /*2a860*/  IMAD.WIDE R218, R13, 0x4, R218 ;  /* 0x000000040dda7825 */ /* 0x000fc600078e02da */
[----:B------:R-:W-:Y:S01]  /*2a870*/  STL.64 [R1+0xa50], R204 ;  /* 0x000a50cc01007387 */ /* 0x000fe20000100a00 */
[----:B------:R-:W-:Y:S01]  /*2a880*/  ISETP.NE.U32.AND P4, PT, R12, RZ, PT ;  /* 0x000000ff0c00720c */ /* 0x000fe20003f85070 */
[C---:B------:R-:W-:Y:S02]  /*2a890*/  IMAD.WIDE R190, R13.reuse, 0x4, R190 ;  /* 0x000000040dbe7825 */ /* 0x040fe400078e02be */
[----:B------:R1:W-:Y:S02]  /*2a8a0*/  STL.64 [R1+0xa60], R10 ;  /* 0x000a600a01007387 */ /* 0x0003e40000100a00 */
[----:B------:R-:W-:Y:S02]  /*2a8b0*/  IMAD.WIDE R220, R13, 0x4, R220 ;  /* 0x000000040ddc7825 */ /* 0x000fe400078e02dc */
[----:B------:R1:W-:Y:S04]  /*2a8c0*/  STL.64 [R1+0xa68], R4 ;  /* 0x000a680401007387 */ /* 0x0003e80000100a00 */
[----:B------:R1:W-:Y:S04]  /*2a8d0*/  STL.64 [R1+0xa70], R212 ;  /* 0x000a70d401007387 */ /* 0x0003e80000100a00 */
[----:B------:R-:W4:Y:S04]  /*2a8e0*/  LDL.64 R12, [R1+0x370] ;  /* 0x00037000010c7983 */ /* 0x000f280000100a00 */
[----:B------:R1:W-:Y:S04]  /*2a8f0*/  STL.64 [R1+0xa78], R214 ;  /* 0x000a78d601007387 */ /* 0x0003e80000100a00 */
[----:B------:R1:W-:Y:S04]  /*2a900*/  STL.64 [R1+0xa80], R216 ;  /* 0x000a80d801007387 */ /* 0x0003e80000100a00 */
[----:B------:R1:W-:Y:S04]  /*2a910*/  STL.64 [R1+0xa90], R218 ;  /* 0x000a90da01007387 */ /* 0x0003e80000100a00 */
[----:B------:R1:W-:Y:S04]  /*2a920*/  STL.64 [R1+0xa88], R220 ;  /* 0x000a88dc01007387 */ /* 0x0003e80000100a00 */
[----:B--2---:R-:W-:Y:S04]  /*2a930*/  LDGSTS.E [R6+-0x45ff8], desc[UR18][R200.64], P3 ;  /* 0xba008000c8067fae */ /* 0x004fe80009921852 */
[----:B------:R-:W-:Y:S04]  /*2a940*/  LDGSTS.E [R6+-0x44000], desc[UR18][R230.64], P6 ;  /* 0xbc000000e6067fae */ /* 0x000fe8000b121852 */
[----:B------:R-:W-:Y:S04]  /*2a950*/  LDGSTS.E [R6+-0x43ff8], desc[UR18][R232.64], P5 ;  /* 0xbc008000e8067fae */ /* 0x000fe8000a921852 */
[----:B------:R-:W-:Y:S04]  /*2a960*/  LDGSTS.E [R6+-0x42000], desc[UR18][R152.64], P0 ;  /* 0xbe00000098067fae */ /* 0x000fe80008121852 */
[----:B------:R-:W2:Y:S04]  /*2a970*/  LDL.LU.64 R152, [R1+0x1050] ;  /* 0x0010500001987983 */ /* 0x000ea80000300a00 */
[----:B--2---:R-:W-:Y:S04]  /*2a980*/  LDGSTS.E [R6+-0x41ff8], desc[UR18][R152.64], P1 ;  /* 0xbe00800098067fae */ /* 0x004fe80008921852 */
[----:B------:R-:W0:Y:S04]  /*2a990*/  LDGDEPBAR ;  /* 0x00000000000079af */ /* 0x000e280000000000 */
[----:B------:R-:W2:Y:S04]  /*2a9a0*/  LDL.LU.64 R152, [R1+0x1048] ;  /* 0x0010480001987983 */ /* 0x000ea80000300a00 */
[----:B--2---:R-:W-:Y:S04]  /*2a9b0*/  LDGSTS.E [R7+0x60000], desc[UR18][R152.64], P4 ;  /* 0x6000000098077fae */ /* 0x004fe8000a121852 */
[----:B------:R-:W2:Y:S04]  /*2a9c0*/  LDL.LU.64 R152, [R1+0x1040] ;  /* 0x0010400001987983 */ /* 0x000ea80000300a00 */
[----:B--2---:R-:W-:Y:S04]  /*2a9d0*/  LDGSTS.E [R7+0x60400], desc[UR18][R152.64], P4 ;  /* 0x6040000098077fae */ /* 0x004fe8000a121852 */
[----:B---3--:R-:W-:Y:S04]  /*2a9e0*/  LDGSTS.E [R7+0x60800], desc[UR18][R242.64], P4 ;  /* 0x60800000f2077fae */ /* 0x008fe8000a121852 */
[----:B------:R-:W2:Y:S04]  /*2a9f0*/  LDL.LU.64 R152, [R1+0x1038] ;  /* 0x0010380001987983 */ /* 0x000ea80000300a00 */
[----:B------:R-:W3:Y:S04]  /*2aa00*/  LDL.64 R242, [R1+0x960] ;  /* 0x0009600001f27983 */ /* 0x000ee80000100a00 */
[----:B--2---:R-:W-:Y:S04]  /*2aa10*/  LDGSTS.E [R7+0x60c00], desc[UR18][R152.64], P4 ;  /* 0x60c0000098077fae */ /* 0x004fe8000a121852 */
[----:B------:R-:W2:Y:S04]  /*2aa20*/  LDL.LU.64 R152, [R1+0x1030] ;  /* 0x0010300001987983 */ /* 0x000ea80000300a00 */
[----:B--2---:R-:W-:Y:S04]  /*2aa30*/  LDGSTS.E [R7+0x61000], desc[UR18][R152.64], P4 ;  /* 0x6100000098077fae */ /* 0x004fe8000a121852 */
[----:B----4-:R-:W-:Y:S04]  /*2aa40*/  LDGSTS.E [R7+0x61400], desc[UR18][R12.64], P4 ;  /* 0x614000000c077fae */ /* 0x010fe8000a121852 */
[----:B------:R-:W-:Y:S04]  /*2aa50*/  LDGSTS.E [R7+0x61800], desc[UR18][R210.64], P4 ;  /* 0x61800000d2077fae */ /* 0x000fe8000a121852 */
        /* <DEDUP_REMOVED lines=38> */
[----:B------:R-:W-:Y:S04]  /*2acc0*/  LDGSTS.E [R7+0x67000], desc[UR18][R8.64], P4 ;  /* 0x6700000008077fae */ /* 0x000fe8000a121852 */
[----:B------:R-:W2:Y:S04]  /*2acd0*/  LDL.64 R152, [R1+0x318] ;  /* 0x0003180001987983 */ /* 0x000ea80000100a00 */
[----:B------:R-:W3:Y:S04]  /*2ace0*/  LDL.64 R242, [R1+0x728] ;  /* 0x0007280001f27983 */ /* 0x000ee80000100a00 */
[----:B------:R-:W4:Y:S04]  /*2acf0*/  LDL.LU.64 R8, [R1+0x1020] ;  /* 0x0010200001087983 */ /* 0x000f280000300a00 */
[----:B------:R-:W-:Y:S04]  /*2ad00*/  LDGSTS.E [R7+0x67400], desc[UR18][R158.64], P4 ;  /* 0x674000009e077fae */ /* 0x000fe8000a121852 */
[----:B------:R-:W-:Y:S04]  /*2ad10*/  LDGSTS.E [R7+0x67800], desc[UR18][R190.64], P4 ;  /* 0x67800000be077fae */ /* 0x000fe8000a121852 */
[----:B------:R-:W-:Y:S04]  /*2ad20*/  LDGSTS.E [R7+0x67c00], desc[UR18][R154.64], P4 ;  /* 0x67c000009a077fae */ /* 0x000fe8000a121852 */
[----:B------:R-:W3:Y:S04]  /*2ad30*/  LDL.64 R168, [R1+0x768] ;  /* 0x0007680001a87983 */ /* 0x000ee80000100a00 */
[----:B------:R-:W3:Y:S04]  /*2ad40*/  LDL.64 R166, [R1+0x7a8] ;  /* 0x0007a80001a67983 */ /* 0x000ee80000100a00 */
[----:B------:R-:W2:Y:S04]  /*2ad50*/  LDL.64 R6, [R1+0x400] ;  /* 0x0004000001067983 */ /* 0x000ea80000100a00 */
[----:B------:R-:W3:Y:S04]  /*2ad60*/  LDL.64 R164, [R1+0x7e8] ;  /* 0x0007e80001a47983 */ /* 0x000ee80000100a00 */
[----:B------:R-:W3:Y:S04]  /*2ad70*/  LDL.64 R162, [R1+0x828] ;  /* 0x0008280001a27983 */ /* 0x000ee80000100a00 */
[----:B------:R-:W3:Y:S04]  /*2ad80*/  LDL.64 R160, [R1+0x868] ;  /* 0x0008680001a07983 */ /* 0x000ee80000100a00 */
[----:B-1----:R-:W3:Y:S04]  /*2ad90*/  LDL.64 R158, [R1+0x8a8] ;  /* 0x0008a800019e7983 */ /* 0x002ee80000100a00 */
[----:B------:R-:W3:Y:S04]  /*2ada0*/  LDL.64 R154, [R1+0x8e8] ;  /* 0x0008e800019a7983 */ /* 0x000ee80000100a00 */
[----:B----4-:R-:W-:Y:S04]  /*2adb0*/  LDGSTS.E [R8+0x60080], desc[UR18][R2.64], P4 ;  /* 0x6008000002087fae */ /* 0x010fe8000a121852 */
[----:B------:R-:W-:Y:S04]  /*2adc0*/  LDGSTS.E [R8+0x60480], desc[UR18][R234.64], P4 ;  /* 0x60480000ea087fae */ /* 0x000fe8000a121852 */
[----:B------:R-:W-:Y:S04]  /*2add0*/  LDGSTS.E [R8+0x60880], desc[UR18][R238.64], P4 ;  /* 0x60880000ee087fae */ /* 0x000fe8000a121852 */
[----:B------:R-:W4:Y:S04]  /*2ade0*/  LDL.LU.64 R2, [R1+0x1018] ;  /* 0x0010180001027983 */ /* 0x000f280000300a00 */
[----:B------:R-:W4:Y:S04]  /*2adf0*/  LDL.LU.64 R234, [R1+0x1010] ;  /* 0x0010100001ea7983 */ /* 0x000f280000300a00 */
[----:B------:R-:W4:Y:S04]  /*2ae00*/  LDL.LU.64 R238, [R1+0x1008] ;  /* 0x0010080001ee7983 */ /* 0x000f280000300a00 */
        /* <DEDUP_REMOVED lines=16> */
[----:B---3--:R-:W-:Y:S04]  /*2af10*/  LDGSTS.E [R8+0x64880], desc[UR18][R242.64], P4 ;  /* 0x64880000f2087fae */ /* 0x008fe8000a121852 */
[----:B------:R-:W-:Y:S04]  /*2af20*/  LDGSTS.E [R8+0x64c80], desc[UR18][R168.64], P4 ;  /* 0x64c80000a8087fae */ /* 0x000fe8000a121852 */
[----:B------:R-:W-:Y:S04]  /*2af30*/  LDGSTS.E [R8+0x65080], desc[UR18][R166.64], P4 ;  /* 0x65080000a6087fae */ /* 0x000fe8000a121852 */
[----:B------:R-:W3:Y:S04]  /*2af40*/  LDL.64 R242, [R1+0x968] ;  /* 0x0009680001f27983 */ /* 0x000ee80000100a00 */
        /* <DEDUP_REMOVED lines=27> */
[----:B------:R-:W2:Y:S04]  /*2b100*/  LDL.64 R152, [R1+0x7f0] ;  /* 0x0007f00001987983 */ /* 0x000ea80000100a00 */
[----:B---3--:R-:W-:Y:S04]  /*2b110*/  LDGSTS.E [R8+0x66c80], desc[UR18][R242.64], P4 ;  /* 0x66c80000f2087fae */ /* 0x008fe8000a121852 */
[----:B------:R-:W-:Y:S04]  /*2b120*/  LDGSTS.E [R8+0x67080], desc[UR18][R236.64], P4 ;  /* 0x67080000ec087fae */ /* 0x000fe8000a121852 */
[----:B------:R-:W-:Y:S04]  /*2b130*/  LDGSTS.E [R8+0x67480], desc[UR18][R244.64], P4 ;  /* 0x67480000f4087fae */ /* 0x000fe8000a121852 */
[----:B------:R-:W-:Y:S04]  /*2b140*/  LDGSTS.E [R8+0x67880], desc[UR18][R222.64], P4 ;  /* 0x67880000de087fae */ /* 0x000fe8000a121852 */
[----:B------:R-:W-:Y:S04]  /*2b150*/  LDGSTS.E [R8+0x67c80], desc[UR18][R10.64], P4 ;  /* 0x67c800000a087fae */ /* 0x000fe8000a121852 */
[----:B----4-:R-:W-:Y:S04]  /*2b160*/  LDGSTS.E [R9+0x60100], desc[UR18][R166.64], P4 ;  /* 0x60100000a6097fae */ /* 0x010fe8000a121852 */
[----:B------:R-:W-:Y:S04]  /*2b170*/  LDGSTS.E [R9+0x60500], desc[UR18][R164.64], P4 ;  /* 0x60500000a4097fae */ /* 0x000fe8000a121852 */
[----:B------:R-:W3:Y:S04]  /*2b180*/  LDL.LU.64 R242, [R1+0x1000] ;  /* 0x0010000001f27983 */ /* 0x000ee80000300a00 */
[----:B------:R-:W-:Y:S04]  /*2b190*/  LDGSTS.E [R9+0x60900], desc[UR18][R162.64], P4 ;  /* 0x60900000a2097fae */ /* 0x000fe8000a121852 */
[----:B------:R-:W4:Y:S04]  /*2b1a0*/  LDL.LU.64 R236, [R1+0xff8] ;  /* 0x000ff80001ec7983 */ /* 0x000f280000300a00 */
[----:B------:R-:W-:Y:S04]  /*2b1b0*/  LDGSTS.E [R9+0x60d00], desc[UR18][R6.64], P4 ;  /* 0x60d0000006097fae */ /* 0x000fe8000a121852 */
[----:B------:R-:W3:Y:S04]  /*2b1c0*/  LDL.LU.64 R244, [R1+0xff0] ;  /* 0x000ff00001f47983 */ /* 0x000ee80000300a00 */
[----:B------:R-:W-:Y:S04]  /*2b1d0*/  LDGSTS.E [R9+0x61100], desc[UR18][R12.64], P4 ;  /* 0x611000000c097fae */ /* 0x000fe8000a121852 */
[----:B------:R-:W3:Y:S04]  /*2b1e0*/  LDL.LU.64 R222, [R1+0xfe8] ;  /* 0x000fe80001de7983 */ /* 0x000ee80000300a00 */
[----:B------:R-:W-:Y:S04]  /*2b1f0*/  LDGSTS.E [R9+0x61500], desc[UR18][R210.64], P4 ;  /* 0x61500000d2097fae */ /* 0x000fe8000a121852 */
[----:B------:R-:W4:Y:S04]  /*2b200*/  LDL.LU.64 R10, [R1+0xfe0] ;  /* 0x000fe000010a7983 */ /* 0x000f280000300a00 */
[----:B------:R-:W-:Y:S04]  /*2b210*/  LDGSTS.E [R9+0x61900], desc[UR18][R208.64], P4 ;  /* 0x61900000d0097fae */ /* 0x000fe8000a121852 */
[----:B------:R-:W3:Y:S04]  /*2b220*/  LDL.64 R166, [R1+0x830] ;  /* 0x0008300001a67983 */ /* 0x000ee80000100a00 */
[----:B------:R-:W-:Y:S04]  /*2b230*/  LDGSTS.E [R9+0x61d00], desc[UR18][R206.64], P4 ;  /* 0x61d00000ce097fae */ /* 0x000fe8000a121852 */
[----:B------:R-:W4:Y:S04]  /*2b240*/  LDL.64 R164, [R1+0x870] ;  /* 0x0008700001a47983 */ /* 0x000f280000100a00 */
[----:B------:R-:W-:Y:S04]  /*2b250*/  LDGSTS.E [R9+0x62100], desc[UR18][R198.64], P4 ;  /* 0x62100000c6097fae */ /* 0x000fe8000a121852 */
[----:B------:R-:W4:Y:S04]  /*2b260*/  LDL.64 R162, [R1+0x8b0] ;  /* 0x0008b00001a27983 */ /* 0x000f280000100a00 */
[----:B------:R-:W-:Y:S04]  /*2b270*/  LDGSTS.E [R9+0x62500], desc[UR18][R160.64], P4 ;  /* 0x62500000a0097fae */ /* 0x000fe8000a121852 */
        /* <DEDUP_REMOVED lines=29> */
[----:B----4-:R-:W-:Y:S04]  /*2b450*/  LDGSTS.E [R9+0x65d00], desc[UR18][R164.64], P4 ;  /* 0x65d00000a4097fae */ /* 0x010fe8000a121852 */
[----:B------:R-:W-:Y:S04]  /*2b460*/  LDGSTS.E [R9+0x66100], desc[UR18][R162.64], P4 ;  /* 0x66100000a2097fae */ /* 0x000fe8000a121852 */
[----:B------:R-:W-:Y:S04]  /*2b470*/  LDGSTS.E [R9+0x66500], desc[UR18][R160.64], P4 ;  /* 0x66500000a0097fae */ /* 0x000fe8000a121852 */
[----:B------:R-:W-:Y:S04]  /*2b480*/  LDGSTS.E [R9+0x66900], desc[UR18][R10.64], P4 ;  /* 0x669000000a097fae */ /* 0x000fe8000a121852 */
[----:B------:R-:W-:Y:S04]  /*2b490*/  LDGSTS.E [R9+0x66d00], desc[UR18][R236.64], P4 ;  /* 0x66d00000ec097fae */ /* 0x000fe8000a121852 */
[----:B------:R-:W-:Y:S04]  /*2b4a0*/  LDGSTS.E [R9+0x67100], desc[UR18][R226.64], P4 ;  /* 0x67100000e2097fae */ /* 0x000fe8000a121852 */
[----:B------:R-:W3:Y:S04]  /*2b4b0*/  LDL.LU.64 R10, [R1+0xfd8] ;  /* 0x000fd800010a7983 */ /* 0x000ee80000300a00 */
        /* <DEDUP_REMOVED lines=12> */
[----:B------:R-:W4:Y:S04]  /*2b580*/  LDL.LU.64 R250, [R1+0xfb8] ;  /* 0x000fb80001fa7983 */ /* 0x000f280000300a00 */
[----:B------:R-:W4:Y:S04]  /*2b590*/  LDL.LU.64 R4, [R1+0xfb0] ;  /* 0x000fb00001047983 */ /* 0x000f280000300a00 */
[----:B------:R-:W4:Y:S04]  /*2b5a0*/  LDL.64 R6, [R1+0x8b8] ;  /* 0x0008b80001067983 */ /* 0x000f280000100a00 */
[----:B---3--:R-:W-:Y:S04]  /*2b5b0*/  LDGSTS.E [R10+0x60180], desc[UR18][R12.64], P4 ;  /* 0x601800000c0a7fae */ /* 0x008fe8000a121852 */
[----:B------:R-:W-:Y:S04]  /*2b5c0*/  LDGSTS.E [R10+0x60580], desc[UR18][R210.64], P4 ;  /* 0x60580000d20a7fae */ /* 0x000fe8000a121852 */
[----:B------:R-:W-:Y:S04]  /*2b5d0*/  LDGSTS.E [R10+0x60980], desc[UR18][R208.64], P4 ;  /* 0x60980000d00a7fae */ /* 0x000fe8000a121852 */
[----:B------:R-:W-:Y:S04]  /*2b5e0*/  LDGSTS.E [R10+0x60d80], desc[UR18][R206.64], P4 ;  /* 0x60d80000ce0a7fae */ /* 0x000fe8000a121852 */
[----:B------:R-:W-:Y:S04]  /*2b5f0*/  LDGSTS.E [R10+0x61180], desc[UR18][R198.64], P4 ;  /* 0x61180000c60a7fae */ /* 0x000fe8000a121852 */
[----:B------:R-:W-:Y:S04]  /*2b600*/  LDGSTS.E [R10+0x61580], desc[UR18][R158.64], P4 ;  /* 0x615800009e0a7fae */ /* 0x000fe8000a121852 */
[----:B------:R-:W-:Y:S04]  /*2b610*/  LDGSTS.E [R10+0x61980], desc[UR18][R154.64], P4 ;  /* 0x619800009a0a7fae */ /* 0x000fe8000a121852 */
[----:B--2---:R-:W-:Y:S04]  /*2b620*/  LDGSTS.E [R10+0x61d80], desc[UR18][R152.64], P4 ;  /* 0x61d80000980a7fae */ /* 0x004fe8000a121852 */
[----:B------:R-:W2:Y:S04]  /*2b630*/  LDL.64 R158, [R1+0x7f8] ;  /* 0x0007f800019e7983 */ /* 0x000ea80000100a00 */
[----:B------:R-:W3:Y:S04]  /*2b640*/  LDL.64 R154, [R1+0x838] ;  /* 0x00083800019a7983 */ /* 0x000ee80000100a00 */
[----:B------:R-:W3:Y:S04]  /*2b650*/  LDL.64 R152, [R1+0x878] ;  /* 0x0008780001987983 */ /* 0x000ee80000100a00 */
[----:B------:R-:W3:Y:S04]  /*2b660*/  LDL.64 R12, [R1+0x8f8] ;  /* 0x0008f800010c7983 */ /* 0x000ee80000100a00 */
[----:B------:R-:W3:Y:S04]  /*2b670*/  LDL.64 R210, [R1+0x4a8] ;  /* 0x0004a80001d27983 */ /* 0x000ee80000100a00 */
[----:B------:R-:W3:Y:S04]  /*2b680*/  LDL.64 R208, [R1+0x468] ;  /* 0x0004680001d07983 */ /* 0x000ee80000100a00 */
[----:B------:R-:W3:Y:S04]  /*2b690*/  LDL.64 R206, [R1+0x428] ;  /* 0x0004280001ce7983 */ /* 0x000ee80000100a00 */
[----:B------:R-:W-:Y:S04]  /*2b6a0*/  LDGSTS.E [R10+0x62180], desc[UR18][R196.64], P4 ;  /* 0x62180000c40a7fae */ /* 0x000fe8000a121852 */
[----:B------:R-:W-:Y:S04]  /*2b6b0*/  LDGSTS.E [R10+0x62580], desc[UR18][R194.64], P4 ;  /* 0x62580000c20a7fae */ /* 0x000fe8000a121852 */
[----:B------:R-:W-:Y:S04]  /*2b6c0*/  LDGSTS.E [R10+0x62980], desc[UR18][R192.64], P4 ;  /* 0x62980000c00a7fae */ /* 0x000fe8000a121852 */
[----:B------:R-:W-:Y:S04]  /*2b6d0*/  LDGSTS.E [R10+0x62d80], desc[UR18][R180.64], P4 ;  /* 0x62d80000b40a7fae */ /* 0x000fe8000a121852 */
[----:B------:R-:W-:Y:S04]  /*2b6e0*/  LDGSTS.E [R10+0x63180], desc[UR18][R178.64], P4 ;  /* 0x63180000b20a7fae */ /* 0x000fe8000a121852 */
[----:B------:R-:W-:Y:S04]  /*2b6f0*/  LDGSTS.E [R10+0x63580], desc[UR18][R176.64], P4 ;  /* 0x63580000b00a7fae */ /* 0x000fe8000a121852 */
[----:B------:R-:W-:Y:S04]  /*2b700*/  LDGSTS.E [R10+0x63980], desc[UR18][R174.64], P4 ;  /* 0x63980000ae0a7fae */ /* 0x000fe8000a121852 */
[----:B------:R-:W3:Y:S04]  /*2b710*/  LDL.64 R198, [R1+0x3e0] ;  /* 0x0003e00001c67983 */ /* 0x000ee80000100a00 */
[----:B----4-:R-:W-:Y:S04]  /*2b720*/  LDGSTS.E [R10+0x63d80], desc[UR18][R170.64], P4 ;  /* 0x63d80000aa0a7fae */ /* 0x010fe8000a121852 */
        /* <DEDUP_REMOVED lines=21> */
[----:B------:R-:W-:Y:S04]  /*2b880*/  LDGSTS.E [R10+0x66180], desc[UR18][R6.64], P4 ;  /* 0x66180000060a7fae */ /* 0x000fe8000a121852 */
[----:B------:R-:W-:Y:S04]  /*2b890*/  LDGSTS.E [R10+0x66580], desc[UR18][R12.64], P4 ;  /* 0x665800000c0a7fae */ /* 0x000fe8000a121852 */
[----:B------:R-:W2:Y:S04]  /*2b8a0*/  LDL.64 R158, [R1+0x700] ;  /* 0x00070000019e7983 */ /* 0x000ea80000100a00 */
[----:B------:R-:W3:Y:S04]  /*2b8b0*/  LDL.64 R154, [R1+0x740] ;  /* 0x00074000019a7983 */ /* 0x000ee80000100a00 */
[----:B------:R-:W3:Y:S04]  /*2b8c0*/  LDL.64 R152, [R1+0x780] ;  /* 0x0007800001987983 */ /* 0x000ee80000100a00 */
        /* <DEDUP_REMOVED lines=8> */
[----:B------:R-:W-:Y:S04]  /*2b950*/  LDGSTS.E [R10+0x67d80], desc[UR18][R212.64], P4 ;  /* 0x67d80000d40a7fae */ /* 0x000fe8000a121852 */
[----:B------:R-:W3:Y:S04]  /*2b960*/  LDL.LU.64 R20, [R1+0xf90] ;  /* 0x000f900001147983 */ /* 0x000ee80000300a00 */
[----:B------:R-:W3:Y:S04]  /*2b970*/  LDL.LU.64 R22, [R1+0xf88] ;  /* 0x000f880001167983 */ /* 0x000ee80000300a00 */
[----:B------:R-:W-:Y:S04]  /*2b980*/  LDGSTS.E [R11+0x60200], desc[UR18][R210.64], P4 ;  /* 0x60200000d20b7fae */ /* 0x000fe8000a121852 */
[----:B------:R-:W-:Y:S04]  /*2b990*/  LDGSTS.E [R11+0x60600], desc[UR18][R208.64], P4 ;  /* 0x60600000d00b7fae */ /* 0x000fe8000a121852 */
[----:B------:R-:W-:Y:S04]  /*2b9a0*/  LDGSTS.E [R11+0x60a00], desc[UR18][R206.64], P4 ;  /* 0x60a00000ce0b7fae */ /* 0x000fe8000a121852 */
[----:B------:R-:W3:Y:S04]  /*2b9b0*/  LDL.64 R210, [R1+0x840] ;  /* 0x0008400001d27983 */ /* 0x000ee80000100a00 */
[----:B------:R-:W3:Y:S04]  /*2b9c0*/  LDL.64 R208, [R1+0x880] ;  /* 0x0008800001d07983 */ /* 0x000ee80000100a00 */
[----:B------:R-:W3:Y:S04]  /*2b9d0*/  LDL.64 R206, [R1+0x8c0] ;  /* 0x0008c00001ce7983 */ /* 0x000ee80000100a00 */
[----:B------:R-:W-:Y:S04]  /*2b9e0*/  LDGSTS.E [R11+0x60e00], desc[UR18][R198.64], P4 ;  /* 0x60e00000c60b7fae */ /* 0x000fe8000a121852 */
        /* <DEDUP_REMOVED lines=32> */
[----:B------:R-:W3:Y:S04]  /*2bbf0*/  LDL.64 R152, [R1+0x6c8] ;  /* 0x0006c80001987983 */ /* 0x000ee80000100a00 */
[----:B------:R-:W-:Y:S04]  /*2bc00*/  LDGSTS.E [R11+0x65200], desc[UR18][R22.64], P4 ;  /* 0x65200000160b7fae */ /* 0x000fe8000a121852 */
[----:B------:R-:W-:Y:S04]  /*2bc10*/  LDGSTS.E [R11+0x65600], desc[UR18][R20.64], P4 ;  /* 0x65600000140b7fae */ /* 0x000fe8000a121852 */
[----:B------:R-:W3:Y:S04]  /*2bc20*/  LDL.64 R22, [R1+0x708] ;  /* 0x0007080001167983 */ /* 0x000ee80000100a00 */
[----:B------:R-:W-:Y:S04]  /*2bc30*/  LDGSTS.E [R11+0x65a00], desc[UR18][R210.64], P4 ;  /* 0x65a00000d20b7fae */ /* 0x000fe8000a121852 */
[----:B------:R-:W-:Y:S04]  /*2bc40*/  LDGSTS.E [R11+0x65e00], desc[UR18][R208.64], P4 ;  /* 0x65e00000d00b7fae */ /* 0x000fe8000a121852 */
[----:B------:R-:W-:Y:S04]  /*2bc50*/  LDGSTS.E [R11+0x66200], desc[UR18][R206.64], P4 ;  /* 0x66200000ce0b7fae */ /* 0x000fe8000a121852 */
[----:B------:R-:W3:Y:S04]  /*2bc60*/  LDL.64 R20, [R1+0x748] ;  /* 0x0007480001147983 */ /* 0x000ee80000100a00 */
[----:B------:R-:W-:Y:S04]  /*2bc70*/  LDGSTS.E [R11+0x66600], desc[UR18][R242.64], P4 ;  /* 0x66600000f20b7fae */ /* 0x000fe8000a121852 */
[----:B------:R-:W-:Y:S04]  /*2bc80*/  LDGSTS.E [R11+0x66a00], desc[UR18][R226.64], P4 ;  /* 0x66a00000e20b7fae */ /* 0x000fe8000a121852 */
[----:B------:R-:W-:Y:S04]  /*2bc90*/  LDGSTS.E [R11+0x66e00], desc[UR18][R238.64], P4 ;  /* 0x66e00000ee0b7fae */ /* 0x000fe8000a121852 */
[----:B------:R-:W4:Y:S04]  /*2bca0*/  LDL.LU.64 R242, [R1+0xf80] ;  /* 0x000f800001f27983 */ /* 0x000f280000300a00 */
[----:B------:R-:W3:Y:S04]  /*2bcb0*/  LDL.LU.64 R226, [R1+0xf78] ;  /* 0x000f780001e27983 */ /* 0x000ee80000300a00 */
[----:B------:R-:W-:Y:S04]  /*2bcc0*/  LDGSTS.E [R11+0x67200], desc[UR18][R14.64], P4 ;  /* 0x672000000e0b7fae */ /* 0x000fe8000a121852 */
[----:B------:R-:W3:Y:S04]  /*2bcd0*/  LDL.LU.64 R238, [R1+0xf70] ;  /* 0x000f700001ee7983 */ /* 0x000ee80000300a00 */
[----:B------:R-:W-:Y:S04]  /*2bce0*/  LDGSTS.E [R11+0x67600], desc[UR18][R16.64], P4 ;  /* 0x67600000100b7fae */ /* 0x000fe8000a121852 */
[----:B------:R-:W3:Y:S04]  /*2bcf0*/  LDL.LU.64 R14, [R1+0xf68] ;  /* 0x000f6800010e7983 */ /* 0x000ee80000300a00 */
[----:B------:R-:W-:Y:S04]  /*2bd00*/  LDGSTS.E [R11+0x67a00], desc[UR18][R18.64], P4 ;  /* 0x67a00000120b7fae */ /* 0x000fe8000a121852 */
[----:B------:R-:W3:Y:S04]  /*2bd10*/  LDL.LU.64 R16, [R1+0xf60] ;  /* 0x000f600001107983 */ /* 0x000ee80000300a00 */
[----:B------:R-:W-:Y:S04]  /*2bd20*/  LDGSTS.E [R11+0x67e00], desc[UR18][R214.64], P4 ;  /* 0x67e00000d60b7fae */ /* 0x000fe8000a121852 */
[----:B------:R-:W3:Y:S04]  /*2bd30*/  LDL.LU.64 R18, [R1+0xf58] ;  /* 0x000f580001127983 */ /* 0x000ee80000300a00 */
[----:B----4-:R-:W-:Y:S04]  /*2bd40*/  LDGSTS.E [R242+0x60280], desc[UR18][R198.64], P4 ;  /* 0x60280000c6f27fae */ /* 0x010fe8000a121852 */
[----:B------:R-:W-:Y:S04]  /*2bd50*/  LDGSTS.E [R242+0x60680], desc[UR18][R196.64], P4 ;  /* 0x60680000c4f27fae */ /* 0x000fe8000a121852 */
[----:B------:R-:W-:Y:S04]  /*2bd60*/  LDGSTS.E [R242+0x60a80], desc[UR18][R194.64], P4 ;  /* 0x60a80000c2f27fae */ /* 0x000fe8000a121852 */
[----:B------:R-:W-:Y:S04]  /*2bd70*/  LDGSTS.E [R242+0x60e80], desc[UR18][R192.64], P4 ;  /* 0x60e80000c0f27fae */ /* 0x000fe8000a121852 */
[----:B------:R-:W-:Y:S04]  /*2bd80*/  LDGSTS.E [R242+0x61280], desc[UR18][R180.64], P4 ;  /* 0x61280000b4f27fae */ /* 0x000fe8000a121852 */
        /* <DEDUP_REMOVED lines=14> */
[----:B--2---:R-:W-:Y:S04]  /*2be70*/  LDGSTS.E [R242+0x63a80], desc[UR18][R158.64], P4 ;  /* 0x63a800009ef27fae */ /* 0x004fe8000a121852 */
[----:B---3--:R-:W-:Y:S04]  /*2be80*/  LDGSTS.E [R242+0x63e80], desc[UR18][R154.64], P4 ;  /* 0x63e800009af27fae */ /* 0x008fe8000a121852 */
[----:B------:R-:W-:Y:S04]  /*2be90*/  LDGSTS.E [R242+0x64280], desc[UR18][R152.64], P4 ;  /* 0x6428000098f27fae */ /* 0x000fe8000a121852 */
[----:B------:R-:W-:Y:S04]  /*2bea0*/  LDGSTS.E [R242+0x64680], desc[UR18][R22.64], P4 ;  /* 0x6468000016f27fae */ /* 0x000fe8000a121852 */
[----:B------:R-:W2:Y:S04]  /*2beb0*/  LDL.64 R174, [R1+0x3d0] ;  /* 0x0003d00001ae7983 */ /* 0x000ea80000100a00 */
[----:B------:R-:W-:Y:S04]  /*2bec0*/  LDGSTS.E [R242+0x64a80], desc[UR18][R20.64], P4 ;  /* 0x64a8000014f27fae */ /* 0x000fe8000a121852 */
[----:B------:R-:W3:Y:S04]  /*2bed0*/  LDL.64 R170, [R1+0x380] ;  /* 0x0003800001aa7983 */ /* 0x000ee80000100a00 */
[----:B------:R-:W3:Y:S04]  /*2bee0*/  LDL.64 R168, [R1+0x330] ;  /* 0x0003300001a87983 */ /* 0x000ee80000100a00 */
[----:B------:R-:W-:Y:S04]  /*2bef0*/  LDGSTS.E [R242+0x64e80], desc[UR18][R18.64], P4 ;  /* 0x64e8000012f27fae */ /* 0x000fe8000a121852 */
[----:B------:R-:W3:Y:S04]  /*2bf00*/  LDL.64 R166, [R1+0x2e8] ;  /* 0x0002e80001a67983 */ /* 0x000ee80000100a00 */
[----:B------:R-:W-:Y:S04]  /*2bf10*/  LDGSTS.E [R242+0x65280], desc[UR18][R16.64], P4 ;  /* 0x6528000010f27fae */ /* 0x000fe8000a121852 */
[----:B------:R-:W-:Y:S04]  /*2bf20*/  LDGSTS.E [R242+0x65680], desc[UR18][R14.64], P4 ;  /* 0x656800000ef27fae */ /* 0x000fe8000a121852 */
        /* <DEDUP_REMOVED lines=11> */
[----:B----4-:R-:W-:Y:S04]  /*2bfe0*/  LDGSTS.E [R242+0x65a80], desc[UR18][R194.64], P4 ;  /* 0x65a80000c2f27fae */ /* 0x010fe8000a121852 */
[----:B------:R-:W-:Y:S04]  /*2bff0*/  LDGSTS.E [R242+0x65e80], desc[UR18][R192.64], P4 ;  /* 0x65e80000c0f27fae */ /* 0x000fe8000a121852 */
[----:B------:R-:W-:Y:S04]  /*2c000*/  LDGSTS.E [R242+0x66280], desc[UR18][R238.64], P4 ;  /* 0x66280000eef27fae */ /* 0x000fe8000a121852 */
[----:B------:R-:W-:Y:S04]  /*2c010*/  LDGSTS.E [R242+0x66680], desc[UR18][R228.64], P4 ;  /* 0x66680000e4f27fae */ /* 0x000fe8000a121852 */
[----:B------:R-:W-:Y:S04]  /*2c020*/  LDGSTS.E [R242+0x66a80], desc[UR18][R236.64], P4 ;  /* 0x66a80000ecf27fae */ /* 0x000fe8000a121852 */
[----:B------:R-:W-:Y:S04]  /*2c030*/  LDGSTS.E [R242+0x66e80], desc[UR18][R234.64], P4 ;  /* 0x66e80000eaf27fae */ /* 0x000fe8000a121852 */
        /* <DEDUP_REMOVED lines=12> */
[----:B------:R-:W4:Y:S04]  /*2c100*/  LDL.64 R180, [R1+0x790] ;  /* 0x0007900001b47983 */ /* 0x000f280000100a00 */
[----:B------:R-:W4:Y:S04]  /*2c110*/  LDL.64 R178, [R1+0x7d0] ;  /* 0x0007d00001b27983 */ /* 0x000f280000100a00 */
[----:B------:R-:W4:Y:S04]  /*2c120*/  LDL.64 R176, [R1+0x810] ;  /* 0x0008100001b07983 */ /* 0x000f280000100a00 */
[----:B--2---:R-:W-:Y:S04]  /*2c130*/  LDGSTS.E [R243+0x60f00], desc[UR18][R174.64], P4 ;  /* 0x60f00000aef37fae */ /* 0x004fe8000a121852 */
[----:B---3--:R-:W-:Y:S04]  /*2c140*/  LDGSTS.E [R243+0x61300], desc[UR18][R170.64], P4 ;  /* 0x61300000aaf37fae */ /* 0x008fe8000a121852 */
[----:B------:R-:W-:Y:S04]  /*2c150*/  LDGSTS.E [R243+0x61700], desc[UR18][R168.64], P4 ;  /* 0x61700000a8f37fae */ /* 0x000fe8000a121852 */
[----:B------:R-:W-:Y:S04]  /*2c160*/  LDGSTS.E [R243+0x61b00], desc[UR18][R166.64], P4 ;  /* 0x61b00000a6f37fae */ /* 0x000fe8000a121852 */
[----:B------:R-:W2:Y:S04]  /*2c170*/  LDL.64 R174, [R1+0x490] ;  /* 0x0004900001ae7983 */ /* 0x000ea80000100a00 */
        /* <DEDUP_REMOVED lines=26> */
[----:B------:R-:W4:Y:S04]  /*2c320*/  LDL.64 R224, [R1+0x698] ;  /* 0x0006980001e07983 */ /* 0x000f280000100a00 */
[----:B------:R-:W-:Y:S04]  /*2c330*/  LDGSTS.E [R243+0x64f00], desc[UR18][R180.64], P4 ;  /* 0x64f00000b4f37fae */ /* 0x000fe8000a121852 */
[----:B------:R-:W-:Y:S04]  /*2c340*/  LDGSTS.E [R243+0x65300], desc[UR18][R178.64], P4 ;  /* 0x65300000b2f37fae */ /* 0x000fe8000a121852 */
[----:B------:R-:W-:Y:S04]  /*2c350*/  LDGSTS.E [R243+0x65700], desc[UR18][R176.64], P4 ;  /* 0x65700000b0f37fae */ /* 0x000fe8000a121852 */
[----:B------:R-:W-:Y:S04]  /*2c360*/  LDGSTS.E [R243+0x65b00], desc[UR18][R234.64], P4 ;  /* 0x65b00000eaf37fae */ /* 0x000fe8000a121852 */
[----:B------:R-:W-:Y:S04]  /*2c370*/  LDGSTS.E [R243+0x65f00], desc[UR18][R228.64], P4 ;  /* 0x65f00000e4f37fae */ /* 0x000fe8000a121852 */
[----:B------:R-:W-:Y:S04]  /*2c380*/  LDGSTS.E [R243+0x66300], desc[UR18][R226.64], P4 ;  /* 0x66300000e2f37fae */ /* 0x000fe8000a121852 */
[----:B------:R-:W4:Y:S04]  /*2c390*/  LDL.LU.64 R234, [R1+0xf28] ;  /* 0x000f280001ea7983 */ /* 0x000f280000300a00 */
[----:B------:R-:W4:Y:S04]  /*2c3a0*/  LDL.LU.64 R228, [R1+0xf20] ;  /* 0x000f200001e47983 */ /* 0x000f280000300a00 */
[----:B------:R-:W4:Y:S04]  /*2c3b0*/  LDL.LU.64 R226, [R1+0xf18] ;  /* 0x000f180001e27983 */ /* 0x000f280000300a00 */
[----:B------:R-:W-:Y:S04]  /*2c3c0*/  LDGSTS.E [R243+0x66700], desc[UR18][R4.64], P4 ;  /* 0x6670000004f37fae */ /* 0x000fe8000a121852 */
[----:B------:R-:W-:Y:S04]  /*2c3d0*/  LDGSTS.E [R243+0x66b00], desc[UR18][R222.64], P4 ;  /* 0x66b00000def37fae */ /* 0x000fe8000a121852 */
[----:B------:R-:W-:Y:S04]  /*2c3e0*/  LDGSTS.E [R243+0x66f00], desc[UR18][R2.64], P4 ;  /* 0x66f0000002f37fae */ /* 0x000fe8000a121852 */
[----:B------:R-:W2:Y:S04]  /*2c3f0*/  LDL.LU.64 R4, [R1+0xf10] ;  /* 0x000f100001047983 */ /* 0x000ea80000300a00 */
[----:B------:R-:W4:Y:S04]  /*2c400*/  LDL.LU.64 R222, [R1+0xf08] ;  /* 0x000f080001de7983 */ /* 0x000f280000300a00 */
[----:B------:R-:W4:Y:S04]  /*2c410*/  LDL.LU.64 R2, [R1+0xf00] ;  /* 0x000f000001027983 */ /* 0x000f280000300a00 */
[----:B------:R-:W-:Y:S04]  /*2c420*/  LDGSTS.E [R243+0x67300], desc[UR18][R248.64], P4 ;  /* 0x67300000f8f37fae */ /* 0x000fe8000a121852 */
[----:B------:R-:W-:Y:S04]  /*2c430*/  LDGSTS.E [R243+0x67700], desc[UR18][R186.64], P4 ;  /* 0x67700000baf37fae */ /* 0x000fe8000a121852 */
[----:B------:R-:W-:Y:S04]  /*2c440*/  LDGSTS.E [R243+0x67b00], desc[UR18][R202.64], P4 ;  /* 0x67b00000caf37fae */ /* 0x000fe8000a121852 */
[----:B------:R-:W4:Y:S04]  /*2c450*/  LDL.LU.64 R248, [R1+0xef8] ;  /* 0x000ef80001f87983 */ /* 0x000f280000300a00 */
[----:B------:R-:W-:Y:S04]  /*2c460*/  LDGSTS.E [R243+0x67f00], desc[UR18][R218.64], P4 ;  /* 0x67f00000daf37fae */ /* 0x000fe8000a121852 */
[----:B--2---:R-:W-:Y:S04]  /*2c470*/  LDGSTS.E [R5+0x60380], desc[UR18][R174.64], P4 ;  /* 0x60380000ae057fae */ /* 0x004fe8000a121852 */
        /* <DEDUP_REMOVED lines=14> */
[----:B----4-:R-:W-:Y:S04]  /*2c560*/  LDGSTS.E [R5+0x63f80], desc[UR18][R224.64], P4 ;  /* 0x63f80000e0057fae */ /* 0x010fe8000a121852 */
[----:B------:R-:W-:Y:S04]  /*2c570*/  LDGSTS.E [R5+0x64380], desc[UR18][R248.64], P4 ;  /* 0x64380000f8057fae */ /* 0x000fe8000a121852 */
[----:B------:R-:W-:Y:S04]  /*2c580*/  LDGSTS.E [R5+0x64780], desc[UR18][R2.64], P4 ;  /* 0x6478000002057fae */ /* 0x000fe8000a121852 */
[----:B------:R-:W-:Y:S04]  /*2c590*/  LDGSTS.E [R5+0x64b80], desc[UR18][R222.64], P4 ;  /* 0x64b80000de057fae */ /* 0x000fe8000a121852 */
[----:B------:R-:W5:Y:S04]  /*2c5a0*/  LDL.LU.64 R248, [R1+0xef0] ;  /* 0x000ef00001f87983 */ /* 0x000f680000300a00 */
[----:B------:R-:W5:Y:S04]  /*2c5b0*/  LDL.LU.64 R2, [R1+0xee8] ;  /* 0x000ee80001027983 */ /* 0x000f680000300a00 */
        /* <DEDUP_REMOVED lines=11> */
[----:B------:R2:W-:Y:S04]  /*2c670*/  LDGSTS.E [R5+0x67b80], desc[UR18][R204.64], P4 ;  /* 0x67b80000cc057fae */ /* 0x0005e8000a121852 */
[----:B------:R2:W-:Y:S01]  /*2c680*/  LDGSTS.E [R5+0x67f80], desc[UR18][R220.64], P4 ;  /* 0x67f80000dc057fae */ /* 0x0005e2000a121852 */
[----:B-1----:R-:W-:-:S03]  /*2c690*/  VIADD R188, R252, 0x7f ;  /* 0x0000007ffcbc7836 */ /* 0x002fc60000000000 */
[----:B------:R-:W0:Y:S02]  /*2c6a0*/  LDGDEPBAR ;  /* 0x00000000000079af */ /* 0x000e240000000000 */
[----:B------:R-:W-:Y:S02]  /*2c6b0*/  ISETP.GE.AND P0, PT, R188, 0x80, PT ;  /* 0x00000080bc00780c */ /* 0x000fe40003f06270 */
[----:B------:R-:W-:Y:S02]  /*2c6c0*/  CS2R R24, SRZ ;  /* 0x0000000000187805 */ /* 0x000fe4000001ff00 */
[----:B------:R-:W-:Y:S02]  /*2c6d0*/  CS2R R26, SRZ ;  /* 0x00000000001a7805 */ /* 0x000fe4000001ff00 */
[----:B------:R-:W-:Y:S02]  /*2c6e0*/  CS2R R28, SRZ ;  /* 0x00000000001c7805 */ /* 0x000fe4000001ff00 */
[----:B------:R-:W-:-:S02]  /*2c6f0*/  CS2R R30, SRZ ;  /* 0x00000000001e7805 */ /* 0x000fc4000001ff00 */
[----:B------:R-:W-:Y:S02]  /*2c700*/  CS2R R32, SRZ ;  /* 0x0000000000207805 */ /* 0x000fe4000001ff00 */
[----:B------:R-:W-:Y:S02]  /*2c710*/  CS2R R34, SRZ ;  /* 0x0000000000227805 */ /* 0x000fe4000001ff00 */
        /* <DEDUP_REMOVED lines=57> */
[----:B------:R-:W-:Y:S01]  /*2cab0*/  CS2R R150, SRZ ;  /* 0x0000000000967805 */ /* 0x000fe2000001ff00 */
[----:B--2---:R-:W-:Y:S06]  /*2cac0*/  @!P0 BRA `(.L_x_0) ;  /* 0x0000012000208947 */ /* 0x004fec0003800000 */
[----:B------:R-:W2:Y:S04]  /*2cad0*/  LDL.LU.64 R244, [R1+0x1e8] ;  /* 0x0001e80001f47983 */ /* 0x000ea80000300a00 */
[----:B------:R-:W3:Y:S04]  /*2cae0*/  LDL.LU.64 R226, [R1+0x218] ;  /* 0x0002180001e27983 */ /* 0x000ee80000300a00 */
[----:B------:R-:W4:Y:S04]  /*2caf0*/  LDL.LU.64 R250, [R1+0x248] ;  /* 0x0002480001fa7983 */ /* 0x000f280000300a00 */
[----:B------:R-:W4:Y:S04]  /*2cb00*/  LDL.LU.64 R228, [R1+0x278] ;  /* 0x0002780001e47983 */ /* 0x000f280000300a00 */
[----:B------:R-:W4:Y:S04]  /*2cb10*/  LDL.LU.64 R234, [R1+0x2a8] ;  /* 0x0002a80001ea7983 */ /* 0x000f280000300a00 */
[----:B------:R-:W4:Y:S04]  /*2cb20*/  LDL.LU.64 R236, [R1+0x2d8] ;  /* 0x0002d80001ec7983 */ /* 0x000f280000300a00 */
[----:B------:R-:W4:Y:S04]  /*2cb30*/  LDL.LU.64 R238, [R1+0x308] ;  /* 0x0003080001ee7983 */ /* 0x000f280000300a00 */
[----:B------:R-:W4:Y:S04]  /*2cb40*/  LDL.LU.64 R240, [R1+0x338] ;  /* 0x0003380001f07983 */ /* 0x000f280000300a00 */
[----:B-----5:R-:W-:Y:S04]  /*2cb50*/  STL [R1+0xeec], R0 ;  /* 0x000eec0001007387 */ /* 0x020fe80000100800 */
[----:B------:R-:W-:Y:S01]  /*2cb60*/  STL [R1+0xee8], R2 ;  /* 0x000ee80201007387 */ /* 0x000fe20000100800 */
[----:B--2---:R-:W-:-:S02]  /*2cb70*/  IMAD.MOV.U32 R5, RZ, RZ, R244 ;  /* 0x000000ffff057224 */ /* 0x004fc400078e00f4 */
[----:B------:R-:W-:Y:S02]  /*2cb80*/  IMAD.MOV.U32 R6, RZ, RZ, R245 ;  /* 0x000000ffff067224 */ /* 0x000fe400078e00f5 */
[----:B---3--:R-:W-:Y:S01]  /*2cb90*/  IMAD.MOV.U32 R7, RZ, RZ, R226 ;  /* 0x000000ffff077224 */ /* 0x008fe200078e00e2 */
[----:B------:R-:W-:Y:S01]  /*2cba0*/  STL.64 [R1+0xef0], R4 ;  /* 0x000ef00401007387 */ /* 0x000fe20000100a00 */
[----:B------:R-:W-:Y:S02]  /*2cbb0*/  IMAD.MOV.U32 R8, RZ, RZ, R227 ;  /* 0x000000ffff087224 */ /* 0x000fe400078e00e3 */
[----:B----4-:R-:W-:Y:S01]  /*2cbc0*/  IMAD.MOV.U32 R9, RZ, RZ, R250 ;  /* 0x000000ffff097224 */ /* 0x010fe200078e00fa */
[----:B------:R-:W2:Y:S04]  /*2cbd0*/  LDL.LU.64 R244, [R1+0x368] ;  /* 0x0003680001f47983 */ /* 0x000ea80000300a00 */
[----:B------:R1:W-:Y:S01]  /*2cbe0*/  STL.64 [R1+0xef8], R6 ;  /* 0x000ef80601007387 */ /* 0x0003e20000100a00 */
[----:B------:R-:W-:-:S03]  /*2cbf0*/  IMAD.MOV.U32 R10, RZ, RZ, R251 ;  /* 0x000000ffff0a7224 */ /* 0x000fc600078e00fb */
[----:B------:R-:W3:Y:S04]  /*2cc00*/  LDL.LU.64 R224, [R1+0x398] ;  /* 0x0003980001e07983 */ /* 0x000ee80000300a00 */
[----:B------:R-:W-:Y:S04]  /*2cc10*/  STL.64 [R1+0xf00], R8 ;  /* 0x000f000801007387 */ /* 0x000fe80000100a00 */
[----:B------:R-:W4:Y:S01]  /*2cc20*/  LDL.LU.64 R250, [R1+0x3c8] ;  /* 0x0003c80001fa7983 */ /* 0x000f220000300a00 */
[----:B------:R-:W-:Y:S02]  /*2cc30*/  IMAD.MOV.U32 R11, RZ, RZ, R228 ;  /* 0x000000ffff0b7224 */ /* 0x000fe400078e00e4 */
[----:B------:R-:W-:-:S02]  /*2cc40*/  IMAD.MOV.U32 R12, RZ, RZ, R229 ;  /* 0x000000ffff0c7224 */ /* 0x000fc400078e00e5 */
[----:B------:R-:W-:Y:S01]  /*2cc50*/  IMAD.MOV.U32 R13, RZ, RZ, R234 ;  /* 0x000000ffff0d7224 */ /* 0x000fe200078e00ea */
[----:B------:R-:W-:Y:S01]  /*2cc60*/  STL.64 [R1+0xf08], R10 ;  /* 0x000f080a01007387 */ /* 0x000fe20000100a00 */
[----:B------:R-:W-:Y:S02]  /*2cc70*/  IMAD.MOV.U32 R14, RZ, RZ, R235 ;  /* 0x000000ffff0e7224 */ /* 0x000fe400078e00eb */
[----:B------:R-:W-:Y:S01]  /*2cc80*/  IMAD.MOV.U32 R15, RZ, RZ, R236 ;  /* 0x000000ffff0f7224 */ /* 0x000fe200078e00ec */
[----:B------:R-:W4:Y:S01]  /*2cc90*/  LDL.LU.64 R226, [R1+0x3f8] ;  /* 0x0003f80001e27983 */ /* 0x000f220000300a00 */
[----:B------:R-:W-:Y:S02]  /*2cca0*/  IMAD.MOV.U32 R16, RZ, RZ, R237 ;  /* 0x000000ffff107224 */ /* 0x000fe400078e00ed */
[----:B------:R-:W-:Y:S01]  /*2ccb0*/  IMAD.MOV.U32 R17, RZ, RZ, R238 ;  /* 0x000000ffff117224 */ /* 0x000fe200078e00ee */
[----:B------:R-:W-:Y:S01]  /*2ccc0*/  STL.64 [R1+0xf10], R12 ;  /* 0x000f100c01007387 */ /* 0x000fe20000100a00 */
[----:B------:R-:W-:-:S02]  /*2ccd0*/  IMAD.MOV.U32 R18, RZ, RZ, R239 ;  /* 0x000000ffff127224 */ /* 0x000fc400078e00ef */
[----:B------:R-:W-:Y:S01]  /*2cce0*/  IMAD.MOV.U32 R19, RZ, RZ, R240 ;  /* 0x000000ffff137224 */ /* 0x000fe200078e00f0 */
[----:B------:R-:W4:Y:S01]  /*2ccf0*/  LDL.LU.64 R234, [R1+0xc08] ;  /* 0x000c080001ea7983 */ /* 0x000f220000300a00 */
[----:B------:R-:W-:-:S03]  /*2cd00*/  IMAD.MOV.U32 R20, RZ, RZ, R241 ;  /* 0x000000ffff147224 */ /* 0x000fc600078e00f1 */
[----:B------:R-:W-:Y:S04]  /*2cd10*/  STL.64 [R1+0xf18], R14 ;  /* 0x000f180e01007387 */ /* 0x000fe80000100a00 */
[----:B------:R-:W4:Y:S04]  /*2cd20*/  LDL.LU.64 R160, [R1+0xc10] ;  /* 0x000c100001a07983 */ /* 0x000f280000300a00 */
[----:B------:R-:W4:Y:S04]  /*2cd30*/  LDL.LU.64 R236, [R1+0xc18] ;  /* 0x000c180001ec7983 */ /* 0x000f280000300a00 */
[----:B------:R-:W-:Y:S04]  /*2cd40*/  STL.64 [R1+0xf20], R16 ;  /* 0x000f201001007387 */ /* 0x000fe80000100a00 */
[----:B------:R-:W4:Y:S04]  /*2cd50*/  LDL.LU.64 R238, [R1+0xc20] ;  /* 0x000c200001ee7983 */ /* 0x000f280000300a00 */
[----:B------:R-:W-:Y:S04]  /*2cd60*/  STL.64 [R1+0xf28], R18 ;  /* 0x000f281201007387 */ /* 0x000fe80000100a00 */
[----:B------:R-:W4:Y:S04]  /*2cd70*/  LDL.LU.64 R240, [R1+0xc28] ;  /* 0x000c280001f07983 */ /* 0x000f280000300a00 */
[----:B------:R-:W4:Y:S01]  /*2cd80*/  LDL.LU.64 R228, [R1+0xc30] ;  /* 0x000c300001e47983 */ /* 0x000f220000300a00 */
[----:B--2---:R-:W-:-:S02]  /*2cd90*/  IMAD.MOV.U32 R21, RZ, RZ, R244 ;  /* 0x000000ffff157224 */ /* 0x004fc400078e00f4 */
[----:B------:R-:W-:-:S03]  /*2cda0*/  IMAD.MOV.U32 R22, RZ, RZ, R245 ;  /* 0x000000ffff167224 */ /* 0x000fc600078e00f5 */
[----:B------:R-:W-:Y:S01]  /*2cdb0*/  STL.64 [R1+0xf30], R20 ;  /* 0x000f301401007387 */ /* 0x000fe20000100a00 */
[----:B---3--:R-:W-:-:S03]  /*2cdc0*/  IMAD.MOV.U32 R23, RZ, RZ, R224 ;  /* 0x000000ffff177224 */ /* 0x008fc600078e00e0 */
[----:B------:R-:W2:Y:S01]  /*2cdd0*/  LDL.LU.64 R244, [R1+0xc38] ;  /* 0x000c380001f47983 */ /* 0x000ea20000300a00 */
[----:B------:R-:W-:-:S03]  /*2cde0*/  IMAD.MOV.U32 R152, RZ, RZ, R225 ;  /* 0x000000ffff987224 */ /* 0x000fc600078e00e1 */
[----:B------:R3:W-:Y:S01]  /*2cdf0*/  STL.64 [R1+0xf38], R22 ;  /* 0x000f381601007387 */ /* 0x0007e20000100a00 */
[----:B----4-:R-:W-:-:S03]  /*2ce00*/  IMAD.MOV.U32 R153, RZ, RZ, R250 ;  /* 0x000000ffff997224 */ /* 0x010fc600078e00fa */
[----:B------:R-:W4:Y:S01]  /*2ce10*/  LDL.LU.64 R172, [R1+0xc40] ;  /* 0x000c400001ac7983 */ /* 0x000f220000300a00 */
[----:B------:R-:W-:-:S03]  /*2ce20*/  IMAD.MOV.U32 R154, RZ, RZ, R251 ;  /* 0x000000ffff9a7224 */ /* 0x000fc600078e00fb */
[----:B------:R-:W3:Y:S04]  /*2ce30*/  LDL.LU.64 R222, [R1+0xc48] ;  /* 0x000c480001de7983 */ /* 0x000ee80000300a00 */
[----:B------:R-:W3:Y:S04]  /*2ce40*/  LDL.LU.64 R224, [R1+0xc50] ;  /* 0x000c500001e07983 */ /* 0x000ee80000300a00 */
[----:B------:R-:W-:Y:S04]  /*2ce50*/  STL.64 [R1+0xf40], R152 ;  /* 0x000f409801007387 */ /* 0x000fe80000100a00 */
[----:B------:R-:W3:Y:S01]  /*2ce60*/  LDL.LU.64 R250, [R1+0xc58] ;  /* 0x000c580001fa7983 */ /* 0x000ee20000300a00 */
[----:B------:R-:W-:-:S02]  /*2ce70*/  IMAD.MOV.U32 R155, RZ, RZ, R226 ;  /* 0x000000ffff9b7224 */ /* 0x000fc400078e00e2 */
[----:B------:R-:W-:Y:S02]  /*2ce80*/  IMAD.MOV.U32 R156, RZ, RZ, R227 ;  /* 0x000000ffff9c7224 */ /* 0x000fe400078e00e3 */
[----:B------:R-:W-:Y:S01]  /*2ce90*/  IMAD.MOV.U32 R157, RZ, RZ, R234 ;  /* 0x000000ffff9d7224 */ /* 0x000fe200078e00ea */
[----:B------:R-:W-:Y:S01]  /*2cea0*/  STL.64 [R1+0xf48], R154 ;  /* 0x000f489a01007387 */ /* 0x000fe20000100a00 */
[----:B------:R-:W-:Y:S02]  /*2ceb0*/  IMAD.MOV.U32 R158, RZ, RZ, R235 ;  /* 0x000000ffff9e7224 */ /* 0x000fe400078e00eb */
[----:B------:R-:W-:Y:S01]  /*2cec0*/  IMAD.MOV.U32 R159, RZ, RZ, R160 ;  /* 0x000000ffff9f7224 */ /* 0x000fe200078e00a0 */
[----:B------:R-:W3:Y:S01]  /*2ced0*/  LDL.LU.64 R226, [R1+0xc60] ;  /* 0x000c600001e27983 */ /* 0x000ee20000300a00 */
[----:B------:R-:W-:Y:S02]  /*2cee0*/  IMAD.MOV.U32 R160, RZ, RZ, R161 ;  /* 0x000000ffffa07224 */ /* 0x000fe400078e00a1 */
[----:B------:R-:W-:Y:S01]  /*2cef0*/  IMAD.MOV.U32 R161, RZ, RZ, R236 ;  /* 0x000000ffffa17224 */ /* 0x000fe200078e00ec */
[----:B------:R-:W3:Y:S01]  /*2cf00*/  LDL.LU.64 R234, [R1+0xc68] ;  /* 0x000c680001ea7983 */ /* 0x000ee20000300a00 */
[----:B------:R-:W-:-:S03]  /*2cf10*/  IMAD.MOV.U32 R162, RZ, RZ, R237 ;  /* 0x000000ffffa27224 */ /* 0x000fc600078e00ed */
[----:B------:R-:W3:Y:S01]  /*2cf20*/  LDL.LU.64 R236, [R1+0xc70] ;  /* 0x000c700001ec7983 */ /* 0x000ee20000300a00 */
[----:B------:R-:W-:Y:S02]  /*2cf30*/  IMAD.MOV.U32 R163, RZ, RZ, R238 ;  /* 0x000000ffffa37224 */ /* 0x000fe400078e00ee */
[----:B------:R-:W-:Y:S02]  /*2cf40*/  IMAD.MOV.U32 R164, RZ, RZ, R239 ;  /* 0x000000ffffa47224 */ /* 0x000fe400078e00ef */
[----:B------:R-:W3:Y:S01]  /*2cf50*/  LDL.LU.64 R238, [R1+0xc78] ;  /* 0x000c780001ee7983 */ /* 0x000ee20000300a00 */
[----:B------:R-:W-:Y:S02]  /*2cf60*/  IMAD.MOV.U32 R165, RZ, RZ, R240 ;  /* 0x000000ffffa57224 */ /* 0x000fe400078e00f0 */
[----:B------:R-:W-:Y:S02]  /*2cf70*/  IMAD.MOV.U32 R166, RZ, RZ, R241 ;  /* 0x000000ffffa67224 */ /* 0x000fe400078e00f1 */
[----:B------:R-:W3:Y:S01]  /*2cf80*/  LDL.LU.64 R240, [R1+0xc80] ;  /* 0x000c800001f07983 */ /* 0x000ee20000300a00 */
[----:B------:R-:W-:-:S02]  /*2cf90*/  IMAD.MOV.U32 R167, RZ, RZ, R228 ;  /* 0x000000ffffa77224 */ /* 0x000fc400078e00e4 */
[----:B------:R-:W-:Y:S02]  /*2cfa0*/  IMAD.MOV.U32 R168, RZ, RZ, R229 ;  /* 0x000000ffffa87224 */ /* 0x000fe400078e00e5 */
[----:B------:R-:W3:Y:S01]  /*2cfb0*/  LDL.LU.64 R228, [R1+0xc88] ;  /* 0x000c880001e47983 */ /* 0x000ee20000300a00 */
[----:B--2---:R-:W-:Y:S02]  /*2cfc0*/  IMAD.MOV.U32 R169, RZ, RZ, R244 ;  /* 0x000000ffffa97224 */ /* 0x004fe400078e00f4 */
[----:B------:R-:W-:Y:S02]  /*2cfd0*/  IMAD.MOV.U32 R170, RZ, RZ, R245 ;  /* 0x000000ffffaa7224 */ /* 0x000fe400078e00f5 */
[----:B------:R-:W2:Y:S04]  /*2cfe0*/  LDL.LU.64 R244, [R1+0xc90] ;  /* 0x000c900001f47983 */ /* 0x000ea80000300a00 */
[----:B------:R-:W2:Y:S01]  /*2cff0*/  LDL.LU.64 R202, [R1+0xca8] ;  /* 0x000ca80001ca7983 */ /* 0x000ea20000300a00 */
[----:B----4-:R-:W-:-:S02]  /*2d000*/  IMAD.MOV.U32 R171, RZ, RZ, R172 ;  /* 0x000000ffffab7224 */ /* 0x010fc400078e00ac */
[----:B------:R-:W-:Y:S02]  /*2d010*/  IMAD.MOV.U32 R172, RZ, RZ, R173 ;  /* 0x000000ffffac7224 */ /* 0x000fe400078e00ad */
[----:B---3--:R-:W-:Y:S02]  /*2d020*/  IMAD.MOV.U32 R173, RZ, RZ, R222 ;  /* 0x000000ffffad7224 */ /* 0x008fe400078e00de */
[----:B------:R-:W-:Y:S02]  /*2d030*/  IMAD.MOV.U32 R174, RZ, RZ, R223 ;  /* 0x000000ffffae7224 */ /* 0x000fe400078e00df */
[----:B------:R-:W-:Y:S02]  /*2d040*/  IMAD.MOV.U32 R175, RZ, RZ, R224 ;  /* 0x000000ffffaf7224 */ /* 0x000fe400078e00e0 */
[----:B------:R-:W-:Y:S02]  /*2d050*/  IMAD.MOV.U32 R176, RZ, RZ, R225 ;  /* 0x000000ffffb07224 */ /* 0x000fe400078e00e1 */
[----:B------:R-:W-:-:S02]  /*2d060*/  IMAD.MOV.U32 R177, RZ, RZ, R250 ;  /* 0x000000ffffb17224 */ /* 0x000fc400078e00fa */
[----:B------:R-:W-:Y:S02]  /*2d070*/  IMAD.MOV.U32 R178, RZ, RZ, R251 ;  /* 0x000000ffffb27224 */ /* 0x000fe400078e00fb */
[----:B------:R-:W3:Y:S04]  /*2d080*/  LDL.LU.64 R250, [R1+0xcb0] ;  /* 0x000cb00001fa7983 */ /* 0x000ee80000300a00 */
[----:B------:R-:W4:Y:S01]  /*2d090*/  LDL.LU.64 R222, [R1+0xcb8] ;  /* 0x000cb80001de7983 */ /* 0x000f220000300a00 */
[----:B------:R-:W-:Y:S02]  /*2d0a0*/  IMAD.MOV.U32 R179, RZ, RZ, R226 ;  /* 0x000000ffffb37224 */ /* 0x000fe400078e00e2 */
[----:B------:R-:W-:Y:S01]  /*2d0b0*/  IMAD.MOV.U32 R180, RZ, RZ, R227 ;  /* 0x000000ffffb47224 */ /* 0x000fe200078e00e3 */
[----:B------:R-:W4:Y:S01]  /*2d0c0*/  LDL.LU.64 R224, [R1+0xcc0] ;  /* 0x000cc00001e07983 */ /* 0x000f220000300a00 */
[----:B------:R-:W-:-:S02]  /*2d0d0*/  IMAD.MOV.U32 R181, RZ, RZ, R234 ;  /* 0x000000ffffb57224 */ /* 0x000fc400078e00ea */
[----:B------:R-:W-:Y:S01]  /*2d0e0*/  IMAD.MOV.U32 R182, RZ, RZ, R235 ;  /* 0x000000ffffb67224 */ /* 0x000fe200078e00eb */
[----:B------:R-:W4:Y:S01]  /*2d0f0*/  LDL.LU.64 R226, [R1+0xcc8] ;  /* 0x000cc80001e27983 */ /* 0x000f220000300a00 */
[----:B------:R-:W-:Y:S02]  /*2d100*/  IMAD.MOV.U32 R183, RZ, RZ, R236 ;  /* 0x000000ffffb77224 */ /* 0x000fe400078e00ec */
[----:B------:R-:W-:Y:S01]  /*2d110*/  IMAD.MOV.U32 R184, RZ, RZ, R237 ;  /* 0x000000ffffb87224 */ /* 0x000fe200078e00ed */
[----:B------:R-:W4:Y:S04]  /*2d120*/  LDL.LU.64 R234, [R1+0xcd0] ;  /* 0x000cd00001ea7983 */ /* 0x000f280000300a00 */
[----:B------:R-:W4:Y:S01]  /*2d130*/  LDL.LU.64 R236, [R1+0xcd8] ;  /* 0x000cd80001ec7983 */ /* 0x000f220000300a00 */
[----:B------:R-:W-:-:S02]  /*2d140*/  IMAD.MOV.U32 R185, RZ, RZ, R238 ;  /* 0x000000ffffb97224 */ /* 0x000fc400078e00ee */
[----:B------:R-:W-:Y:S02]  /*2d150*/  IMAD.MOV.U32 R186, RZ, RZ, R239 ;  /* 0x000000ffffba7224 */ /* 0x000fe400078e00ef */
[----:B------:R-:W4:Y:S01]  /*2d160*/  LDL.LU.64 R238, [R1+0xce0] ;  /* 0x000ce00001ee7983 */ /* 0x000f220000300a00 */
[----:B------:R-:W-:Y:S02]  /*2d170*/  IMAD.MOV.U32 R189, RZ, RZ, R240 ;  /* 0x000000ffffbd7224 */ /* 0x000fe400078e00f0 */
[----:B------:R-:W-:Y:S02]  /*2d180*/  IMAD.MOV.U32 R187, RZ, RZ, R241 ;  /* 0x000000ffffbb7224 */ /* 0x000fe400078e00f1 */
[----:B------:R-:W4:Y:S01]  /*2d190*/  LDL.LU.64 R240, [R1+0xce8] ;  /* 0x000ce80001f07983 */ /* 0x000f220000300a00 */
[----:B------:R-:W-:Y:S02]  /*2d1a0*/  IMAD.MOV.U32 R193, RZ, RZ, R228 ;  /* 0x000000ffffc17224 */ /* 0x000fe400078e00e4 */
[----:B------:R-:W-:-:S02]  /*2d1b0*/  IMAD.MOV.U32 R192, RZ, RZ, R229 ;  /* 0x000000ffffc07224 */ /* 0x000fc400078e00e5 */
[----:B------:R-:W4:Y:S01]  /*2d1c0*/  LDL.LU.64 R228, [R1+0xcf0] ;  /* 0x000cf00001e47983 */ /* 0x000f220000300a00 */
[----:B------:R-:W-:Y:S02]  /*2d1d0*/  IMAD.MOV.U32 R197, RZ, RZ, R246 ;  /* 0x000000ffffc57224 */ /* 0x000fe400078e00f6 */
[----:B------:R-:W-:Y:S02]  /*2d1e0*/  IMAD.MOV.U32 R196, RZ, RZ, R247 ;  /* 0x000000ffffc47224 */ /* 0x000fe400078e00f7 */
[----:B------:R-:W-:Y:S02]  /*2d1f0*/  IMAD.MOV.U32 R199, RZ, RZ, R200 ;  /* 0x000000ffffc77224 */ /* 0x000fe400078e00c8 */
[----:B------:R-:W-:Y:S02]  /*2d200*/  IMAD.MOV.U32 R198, RZ, RZ, R201 ;  /* 0x000000ffffc67224 */ /* 0x000fe400078e00c9 */
[----:B--2---:R-:W-:Y:S02]  /*2d210*/  IMAD.MOV.U32 R195, RZ, RZ, R244 ;  /* 0x000000ffffc37224 */ /* 0x004fe400078e00f4 */
[----:B------:R-:W-:-:S02]  /*2d220*/  IMAD.MOV.U32 R194, RZ, RZ, R245 ;  /* 0x000000ffffc27224 */ /* 0x000fc400078e00f5 */
[----:B------:R-:W2:Y:S01]  /*2d230*/  LDL.LU.64 R244, [R1+0xcf8] ;  /* 0x000cf80001f47983 */ /* 0x000ea20000300a00 */
[----:B------:R-:W-:Y:S02]  /*2d240*/  IMAD.MOV.U32 R201, RZ, RZ, R202 ;  /* 0x000000ffffc97224 */ /* 0x000fe400078e00ca */
[----:B------:R-:W-:Y:S01]  /*2d250*/  IMAD.MOV.U32 R200, RZ, RZ, R203 ;  /* 0x000000ffffc87224 */ /* 0x000fe200078e00cb */
[----:B------:R-:W2:Y:S01]  /*2d260*/  LDL.LU.64 R246, [R1+0xd00] ;  /* 0x000d000001f67983 */ /* 0x000ea20000300a00 */
[----:B---3--:R-:W-:Y:S02]  /*2d270*/  IMAD.MOV.U32 R203, RZ, RZ, R250 ;  /* 0x000000ffffcb7224 */ /* 0x008fe400078e00fa */
[----:B------:R-:W-:Y:S02]  /*2d280*/  IMAD.MOV.U32 R202, RZ, RZ, R251 ;  /* 0x000000ffffca7224 */ /* 0x000fe400078e00fb */
[----:B------:R-:W3:Y:S01]  /*2d290*/  LDL.LU.64 R250, [R1+0xd10] ;  /* 0x000d100001fa7983 */ /* 0x000ee20000300a00 */
[----:B----4-:R-:W-:-:S02]  /*2d2a0*/  IMAD.MOV.U32 R205, RZ, RZ, R222 ;  /* 0x000000ffffcd7224 */ /* 0x010fc400078e00de */
[----:B------:R-:W-:Y:S02]  /*2d2b0*/  IMAD.MOV.U32 R204, RZ, RZ, R223 ;  /* 0x000000ffffcc7224 */ /* 0x000fe400078e00df */
[----:B------:R-:W-:Y:S02]  /*2d2c0*/  IMAD.MOV.U32 R207, RZ, RZ, R224 ;  /* 0x000000ffffcf7224 */ /* 0x000fe400078e00e0 */
[----:B------:R-:W-:Y:S02]  /*2d2d0*/  IMAD.MOV.U32 R206, RZ, RZ, R225 ;  /* 0x000000ffffce7224 */ /* 0x000fe400078e00e1 */
[----:B------:R-:W-:Y:S02]  /*2d2e0*/  IMAD.MOV.U32 R211, RZ, RZ, R234 ;  /* 0x000000ffffd37224 */ /* 0x000fe400078e00ea */
[----:B------:R-:W-:Y:S02]  /*2d2f0*/  IMAD.MOV.U32 R210, RZ, RZ, R235 ;  /* 0x000000ffffd27224 */ /* 0x000fe400078e00eb */
        /* <DEDUP_REMOVED lines=10> */
[----:B------:R-:W-:-:S03]  /*2d3a0*/  IMAD.MOV.U32 R209, RZ, RZ, R226 ;  /* 0x000000ffffd17224 */ /* 0x000fc600078e00e2 */
[----:B------:R-:W4:Y:S01]  /*2d3b0*/  LDL.LU.64 R242, [R1+0xd48] ;  /* 0x000d480001f27983 */ /* 0x000f220000300a00 */
[----:B------:R-:W-:Y:S02]  /*2d3c0*/  IMAD.MOV.U32 R208, RZ, RZ, R227 ;  /* 0x000000ffffd07224 */ /* 0x000fe400078e00e3 */
[----:B------:R-:W-:Y:S02]  /*2d3d0*/  IMAD.MOV.U32 R225, RZ, RZ, R248 ;  /* 0x000000ffffe17224 */ /* 0x000fe400078e00f8 */
[----:B------:R-:W-:Y:S02]  /*2d3e0*/  IMAD.MOV.U32 R224, RZ, RZ, R249 ;  /* 0x000000ffffe07224 */ /* 0x000fe400078e00f9 */
[----:B--2---:R-:W-:Y:S02]  /*2d3f0*/  IMAD.MOV.U32 R221, RZ, RZ, R244 ;  /* 0x000000ffffdd7224 */ /* 0x004fe400078e00f4 */
[----:B------:R-:W-:Y:S02]  /*2d400*/  IMAD.MOV.U32 R220, RZ, RZ, R245 ;  /* 0x000000ffffdc7224 */ /* 0x000fe400078e00f5 */
[----:B------:R-:W2:Y:S01]  /*2d410*/  LDL.LU.64 R244, [R1+0xd50] ;  /* 0x000d500001f47983 */ /* 0x000ea20000300a00 */
[----:B------:R-:W-:-:S02]  /*2d420*/  IMAD.MOV.U32 R223, RZ, RZ, R246 ;  /* 0x000000ffffdf7224 */ /* 0x000fc400078e00f6 */
[----:B------:R-:W-:Y:S02]  /*2d430*/  IMAD.MOV.U32 R222, RZ, RZ, R247 ;  /* 0x000000ffffde7224 */ /* 0x000fe400078e00f7 */
[----:B------:R-:W2:Y:S04]  /*2d440*/  LDL.LU.64 R246, [R1+0xd58] ;  /* 0x000d580001f67983 */ /* 0x000ea80000300a00 */
[----:B------:R-:W2:Y:S01]  /*2d450*/  LDL.LU.64 R248, [R1+0xd60] ;  /* 0x000d600001f87983 */ /* 0x000ea20000300a00 */
[----:B---3--:R-:W-:Y:S02]  /*2d460*/  IMAD.MOV.U32 R227, RZ, RZ, R250 ;  /* 0x000000ffffe37224 */ /* 0x008fe400078e00fa */
[----:B------:R-:W-:Y:S02]  /*2d470*/  IMAD.MOV.U32 R226, RZ, RZ, R251 ;  /* 0x000000ffffe27224 */ /* 0x000fe400078e00fb */
[----:B------:R-:W3:Y:S04]  /*2d480*/  LDL.LU.64 R250, [R1+0xd68] ;  /* 0x000d680001fa7983 */ /* 0x000ee80000300a00 */
        /* <DEDUP_REMOVED lines=9> */
[----:B------:R-:W-:-:S02]  /*2d520*/  IMAD.MOV.U32 R219, RZ, RZ, R228 ;  /* 0x000000ffffdb7224 */ /* 0x000fc400078e00e4 */
[----:B------:R-:W-:Y:S01]  /*2d530*/  IMAD.MOV.U32 R218, RZ, RZ, R229 ;  /* 0x000000ffffda7224 */ /* 0x000fe200078e00e5 */
[----:B------:R-:W3:Y:S01]  /*2d540*/  LDL.LU.64 R10, [R1+0x4b8] ;  /* 0x0004b800010a7983 */ /* 0x000ee20000300a00 */
[----:B------:R-:W-:Y:S02]  /*2d550*/  IMAD.MOV.U32 R229, RZ, RZ, R230 ;  /* 0x000000ffffe57224 */ /* 0x000fe400078e00e6 */
[----:B------:R-:W-:Y:S01]  /*2d560*/  IMAD.MOV.U32 R228, RZ, RZ, R231 ;  /* 0x000000ffffe47224 */ /* 0x000fe200078e00e7 */
[----:B------:R-:W3:Y:S01]  /*2d570*/  LDL.LU.64 R8, [R1+0x4b0] ;  /* 0x0004b00001087983 */ /* 0x000ee20000300a00 */
[----:B------:R-:W-:Y:S02]  /*2d580*/  IMAD.MOV.U32 R231, RZ, RZ, R232 ;  /* 0x000000ffffe77224 */ /* 0x000fe400078e00e8 */
[----:B------:R-:W-:Y:S02]  /*2d590*/  IMAD.MOV.U32 R230, RZ, RZ, R233 ;  /* 0x000000ffffe67224 */ /* 0x000fe400078e00e9 */
[----:B----4-:R-:W-:-:S02]  /*2d5a0*/  IMAD.MOV.U32 R233, RZ, RZ, R234 ;  /* 0x000000ffffe97224 */ /* 0x010fc400078e00ea */
[----:B------:R-:W-:Y:S02]  /*2d5b0*/  IMAD.MOV.U32 R232, RZ, RZ, R235 ;  /* 0x000000ffffe87224 */ /* 0x000fe400078e00eb */
[----:B------:R-:W-:Y:S02]  /*2d5c0*/  IMAD.MOV.U32 R235, RZ, RZ, R236 ;  /* 0x000000ffffeb7224 */ /* 0x000fe400078e00ec */
[----:B------:R-:W-:Y:S02]  /*2d5d0*/  IMAD.MOV.U32 R234, RZ, RZ, R237 ;  /* 0x000000ffffea7224 */ /* 0x000fe400078e00ed */
[----:B------:R-:W-:Y:S02]  /*2d5e0*/  IMAD.MOV.U32 R237, RZ, RZ, R238 ;  /* 0x000000ffffed7224 */ /* 0x000fe400078e00ee */
[----:B------:R-:W-:Y:S02]  /*2d5f0*/  IMAD.MOV.U32 R236, RZ, RZ, R239 ;  /* 0x000000ffffec7224 */ /* 0x000fe400078e00ef */
[----:B------:R-:W-:-:S02]  /*2d600*/  IMAD.MOV.U32 R239, RZ, RZ, R240 ;  /* 0x000000ffffef7224 */ /* 0x000fc400078e00f0 */
[----:B------:R-:W-:Y:S02]  /*2d610*/  IMAD.MOV.U32 R238, RZ, RZ, R241 ;  /* 0x000000ffffee7224 */ /* 0x000fe400078e00f1 */
[----:B------:R-:W-:Y:S02]  /*2d620*/  IMAD.MOV.U32 R241, RZ, RZ, R242 ;  /* 0x000000fffff17224 */ /* 0x000fe400078e00f2 */
[----:B------:R-:W-:Y:S02]  /*2d630*/  IMAD.MOV.U32 R240, RZ, RZ, R243 ;  /* 0x000000fffff07224 */ /* 0x000fe400078e00f3 */
[----:B--2---:R-:W-:Y:S02]  /*2d640*/  IMAD.MOV.U32 R243, RZ, RZ, R244 ;  /* 0x000000fffff37224 */ /* 0x004fe400078e00f4 */
[----:B------:R-:W-:Y:S02]  /*2d650*/  IMAD.MOV.U32 R242, RZ, RZ, R245 ;  /* 0x000000fffff27224 */ /* 0x000fe400078e00f5 */
[----:B------:R-:W-:-:S02]  /*2d660*/  IMAD.MOV.U32 R245, RZ, RZ, R246 ;  /* 0x000000fffff57224 */ /* 0x000fc400078e00f6 */
[----:B------:R-:W-:Y:S02]  /*2d670*/  IMAD.MOV.U32 R244, RZ, RZ, R247 ;  /* 0x000000fffff47224 */ /* 0x000fe400078e00f7 */
[----:B------:R-:W-:Y:S02]  /*2d680*/  IMAD.MOV.U32 R247, RZ, RZ, R248 ;  /* 0x000000fffff77224 */ /* 0x000fe400078e00f8 */
[----:B------:R-:W-:Y:S02]  /*2d690*/  IMAD.MOV.U32 R246, RZ, RZ, R249 ;  /* 0x000000fffff67224 */ /* 0x000fe400078e00f9 */
[----:B---3--:R-:W-:Y:S02]  /*2d6a0*/  IMAD.MOV.U32 R249, RZ, RZ, R250 ;  /* 0x000000fffff97224 */ /* 0x008fe400078e00fa */
[----:B------:R-:W-:Y:S02]  /*2d6b0*/  IMAD.MOV.U32 R248, RZ, RZ, R251 ;  /* 0x000000fffff87224 */ /* 0x000fe400078e00fb */
[----:B------:R-:W-:-:S02]  /*2d6c0*/  IMAD.MOV.U32 R251, RZ, RZ, R6 ;  /* 0x000000fffffb7224 */ /* 0x000fc400078e0006 */
[----:B------:R-:W-:Y:S02]  /*2d6d0*/  IMAD.MOV.U32 R250, RZ, RZ, R7 ;  /* 0x000000fffffa7224 */ /* 0x000fe400078e0007 */
[----:B------:R-:W2:Y:S01]  /*2d6e0*/  LDL.LU.64 R6, [R1+0x4a8] ;  /* 0x0004a80001067983 */ /* 0x000ea20000300a00 */
[----:B------:R-:W-:-:S03]  /*2d6f0*/  IMAD.MOV.U32 R252, RZ, RZ, R23 ;  /* 0x000000fffffc7224 */ /* 0x000fc600078e0017 */
[----:B------:R1:W-:Y:S01]  /*2d700*/  STL [R1], R22 ;  /* 0x0000001601007387 */ /* 0x0003e20000100800 */
[----:B------:R-:W-:-:S03]  /*2d710*/  IMAD.MOV.U32 R0, RZ, RZ, R5 ;  /* 0x000000ffff007224 */ /* 0x000fc600078e0005 */
[----:B-1----:R-:W3:Y:S04]  /*2d720*/  LDL.LU.64 R22, [R1+0x4a0] ;  /* 0x0004a00001167983 */ /* 0x002ee80000300a00 */
[----:B------:R1:W-:Y:S04]  /*2d730*/  STL [R1+0x8], R4 ;  /* 0x0000080401007387 */ /* 0x0003e80000100800 */
[----:B-1----:R-:W4:Y:S04]  /*2d740*/  LDL.LU.64 R4, [R1+0x498] ;  /* 0x0004980001047983 */ /* 0x002f280000300a00 */
[----:B------:R1:W-:Y:S04]  /*2d750*/  STL [R1+0x4], R0 ;  /* 0x0000040001007387 */ /* 0x0003e80000100800 */
[----:B------:R1:W-:Y:S02]  /*2d760*/  STL [R1+0x10], R2 ;  /* 0x0000100201007387 */ /* 0x0003e40000100800 */
[----:B-1----:R-:W-:-:S02]  /*2d770*/  IMAD.MOV.U32 R0, RZ, RZ, R3 ;  /* 0x000000ffff007224 */ /* 0x002fc400078e0003 */
[----:B------:R-:W4:Y:S04]  /*2d780*/  LDL.LU.64 R2, [R1+0x490] ;  /* 0x0004900001027983 */ /* 0x000f280000300a00 */
        /* <DEDUP_REMOVED lines=29> */
[----:B--2---:R2:W-:Y:S01]  /*2d960*/  STL [R1+0x50], R6 ;  /* 0x0000500601007387 */ /* 0x0045e20000100800 */
[----:B-1----:R-:W-:-:S03]  /*2d970*/  IMAD.MOV.U32 R0, RZ, RZ, R7 ;  /* 0x000000ffff007224 */ /* 0x002fc600078e0007 */
[----:B--2---:R-:W2:Y:S04]  /*2d980*/  LDL.LU.64 R6, [R1+0x450] ;  /* 0x0004500001067983 */ /* 0x004ea80000300a00 */
[----:B------:R1:W-:Y:S04]  /*2d990*/  STL [R1+0x4c], R0 ;  /* 0x00004c0001007387 */ /* 0x0003e80000100800 */
[----:B---3--:R3:W-:Y:S01]  /*2d9a0*/  STL [R1+0x58], R22 ;  /* 0x0000581601007387 */ /* 0x0087e20000100800 */
[----:B-1----:R-:W-:-:S03]  /*2d9b0*/  IMAD.MOV.U32 R0, RZ, RZ, R23 ;  /* 0x000000ffff007224 */ /* 0x002fc600078e0017 */
[----:B---3--:R-:W3:Y:S04]  /*2d9c0*/  LDL.LU.64 R22, [R1+0x448] ;  /* 0x0004480001167983 */ /* 0x008ee80000300a00 */
[----:B------:R1:W-:Y:S04]  /*2d9d0*/  STL [R1+0x54], R0 ;  /* 0x0000540001007387 */ /* 0x0003e80000100800 */
[----:B----4-:R4:W-:Y:S01]  /*2d9e0*/  STL [R1+0x60], R4 ;  /* 0x0000600401007387 */ /* 0x0109e20000100800 */
[----:B-1----:R-:W-:-:S03]  /*2d9f0*/  IMAD.MOV.U32 R0, RZ, RZ, R5 ;  /* 0x000000ffff007224 */ /* 0x002fc600078e0005 */
[----:B----4-:R-:W4:Y:S04]  /*2da00*/  LDL.LU.64 R4, [R1+0x440] ;  /* 0x0004400001047983 */ /* 0x010f280000300a00 */
        /* <DEDUP_REMOVED lines=639> */
[----:B------:R-:W4:Y:S04]  /*30200*/  LDL.64 R12, [R1+0x828] ;  /* 0x00082800010c7983 */ /* 0x000f280000100a00 */
[----:B------:R1:W-:Y:S04]  /*30210*/  STL [R1+0x55c], R0 ;  /* 0x00055c0001007387 */ /* 0x0003e80000100800 */
[----:B------:R1:W-:Y:S02]  /*30220*/  STL [R1+0x568], R10 ;  /* 0x0005680a01007387 */ /* 0x0003e40000100800 */
[----:B-1----:R-:W-:-:S02]  /*30230*/  IMAD.MOV.U32 R0, RZ, RZ, R11 ;  /* 0x000000ffff007224 */ /* 0x002fc400078e000b */
[----:B------:R-:W4:Y:S04]  /*30240*/  LDL.64 R10, [R1+0x830] ;  /* 0x00083000010a7983 */ /* 0x000f280000100a00 */
        /* <DEDUP_REMOVED lines=97> */
[----:B---3--:R-:W-:Y:S04]  /*30860*/  STL [R1+0x630], R22 ;  /* 0x0006301601007387 */ /* 0x008fe80000100800 */
[----:B------:R-:W3:Y:S01]  /*30870*/  LDL.LU.64 R152, [R1+0x8f8] ;  /* 0x0008f80001987983 */ /* 0x000ee20000300a00 */
[----:B-1----:R-:W-:-:S05]  /*30880*/  IMAD.MOV.U32 R0, RZ, RZ, R23 ;  /* 0x000000ffff007224 */ /* 0x002fca00078e0017 */
        /* <DEDUP_REMOVED lines=25> */
[----:B------:R1:W-:Y:S04]  /*30a20*/  STL [R1+0x668], R12 ;  /* 0x0006680c01007387 */ /* 0x0003e80000100800 */
[----:B------:R-:W4:Y:S01]  /*30a30*/  LDL.LU.64 R22, [R1+0x930] ;  /* 0x0009300001167983 */ /* 0x000f220000300a00 */
[----:B-1----:R-:W-:-:S03]  /*30a40*/  IMAD.MOV.U32 R0, RZ, RZ, R13 ;  /* 0x000000ffff007224 */ /* 0x002fc600078e000d */
[----:B------:R-:W-:Y:S04]  /*30a50*/  STL [R1+0x670], R10 ;  /* 0x0006700a01007387 */ /* 0x000fe80000100800 */
[----:B------:R1:W-:Y:S04]  /*30a60*/  STL [R1+0x664], R0 ;  /* 0x0006640001007387 */ /* 0x0003e80000100800 */
[----:B------:R-:W4:Y:S01]  /*30a70*/  LDL.LU.64 R12, [R1+0x938] ;  /* 0x00093800010c7983 */ /* 0x000f220000300a00 */
[----:B-1----:R-:W-:-:S03]  /*30a80*/  IMAD.MOV.U32 R0, RZ, RZ, R11 ;  /* 0x000000ffff007224 */ /* 0x002fc600078e000b */
[----:B------:R-:W-:Y:S04]  /*30a90*/  STL [R1+0x678], R8 ;  /* 0x0006780801007387 */ /* 0x000fe80000100800 */
[----:B------:R1:W-:Y:S04]  /*30aa0*/  STL [R1+0x66c], R0 ;  /* 0x00066c0001007387 */ /* 0x0003e80000100800 */
[----:B------:R-:W4:Y:S01]  /*30ab0*/  LDL.LU.64 R10, [R1+0x940] ;  /* 0x00094000010a7983 */ /* 0x000f220000300a00 */
[----:B-1----:R-:W-:-:S03]  /*30ac0*/  IMAD.MOV.U32 R0, RZ, RZ, R9 ;  /* 0x000000ffff007224 */ /* 0x002fc600078e0009 */
[----:B--2---:R-:W-:Y:S04]  /*30ad0*/  STL [R1+0x680], R6 ;  /* 0x0006800601007387 */ /* 0x004fe80000100800 */
[----:B------:R1:W-:Y:S04]  /*30ae0*/  STL [R1+0x674], R0 ;  /* 0x0006740001007387 */ /* 0x0003e80000100800 */
[----:B------:R-:W2:Y:S01]  /*30af0*/  LDL.LU.64 R8, [R1+0x948] ;  /* 0x0009480001087983 */ /* 0x000ea20000300a00 */
[----:B-1----:R-:W-:-:S03]  /*30b00*/  IMAD.MOV.U32 R0, RZ, RZ, R7 ;  /* 0x000000ffff007224 */ /* 0x002fc600078e0007 */
[----:B---3--:R-:W-:Y:S04]  /*30b10*/  STL [R1+0x688], R152 ;  /* 0x0006889801007387 */ /* 0x008fe80000100800 */
[----:B------:R1:W-:Y:S04]  /*30b20*/  STL [R1+0x67c], R0 ;  /* 0x00067c0001007387 */ /* 0x0003e80000100800 */
[----:B------:R-:W3:Y:S01]  /*30b30*/  LDL.LU.64 R6, [R1+0x950] ;  /* 0x0009500001067983 */ /* 0x000ee20000300a00 */
[----:B-1----:R-:W-:-:S03]  /*30b40*/  IMAD.MOV.U32 R0, RZ, RZ, R153 ;  /* 0x000000ffff007224 */ /* 0x002fc600078e0099 */
[----:B----4-:R-:W-:Y:S04]  /*30b50*/  STL [R1+0x690], R4 ;  /* 0x0006900401007387 */ /* 0x010fe80000100800 */
[----:B------:R1:W-:Y:S02]  /*30b60*/  STL [R1+0x684], R0 ;  /* 0x0006840001007387 */ /* 0x0003e40000100800 */
[----:B-1----:R-:W-:Y:S02]  /*30b70*/  IMAD.MOV.U32 R0, RZ, RZ, R5 ;  /* 0x000000ffff007224 */ /* 0x002fe400078e0005 */
        /* <DEDUP_REMOVED lines=20> */
[----:B------:R-:W-:Y:S04]  /*30cc0*/  STL [R1+0x6c0], R22 ;  /* 0x0006c01601007387 */ /* 0x000fe80000100800 */
[----:B------:R1:W-:Y:S04]  /*30cd0*/  STL [R1+0x6b4], R0 ;  /* 0x0006b40001007387 */ /* 0x0003e80000100800 */
[----:B------:R-:W4:Y:S01]  /*30ce0*/  LDL.LU.64 R14, [R1+0x980] ;  /* 0x00098000010e7983 */ /* 0x000f220000300a00 */
[----:B-1----:R-:W-:-:S03]  /*30cf0*/  IMAD.MOV.U32 R0, RZ, RZ, R23 ;  /* 0x000000ffff007224 */ /* 0x002fc600078e0017 */
[----:B------:R-:W-:Y:S04]  /*30d00*/  STL [R1+0x6c8], R12 ;  /* 0x0006c80c01007387 */ /* 0x000fe80000100800 */
[----:B------:R1:W-:Y:S02]  /*30d10*/  STL [R1+0x6bc], R0 ;  /* 0x0006bc0001007387 */ /* 0x0003e40000100800 */
[----:B-1----:R-:W-:Y:S02]  /*30d20*/  IMAD.MOV.U32 R0, RZ, RZ, R13 ;  /* 0x000000ffff007224 */ /* 0x002fe400078e000d */
[----:B------:R-:W4:Y:S04]  /*30d30*/  LDL.LU.64 R12, [R1+0x988] ;  /* 0x00098800010c7983 */ /* 0x000f280000300a00 */
[----:B------:R1:W-:Y:S04]  /*30d40*/  STL [R1+0x6c4], R0 ;  /* 0x0006c40001007387 */ /* 0x0003e80000100800 */
        /* <DEDUP_REMOVED lines=9> */
[----:B------:R-:W3:Y:S04]  /*30de0*/  LDL.LU.64 R8, [R1+0x9a0] ;  /* 0x0009a00001087983 */ /* 0x000ee80000300a00 */
[----:B------:R-:W3:Y:S01]  /*30df0*/  LDL.LU.64 R152, [R1+0x9a8] ;  /* 0x0009a80001987983 */ /* 0x000ee20000300a00 */
[----:B-1----:R-:W-:-:S05]  /*30e00*/  IMAD.MOV.U32 R0, RZ, RZ, R7 ;  /* 0x000000ffff007224 */ /* 0x002fca00078e0007 */
[----:B------:R1:W-:Y:S04]  /*30e10*/  STL [R1+0x6dc], R0 ;  /* 0x0006dc0001007387 */ /* 0x0003e80000100800 */
[----:B----4-:R-:W-:Y:S01]  /*30e20*/  STL [R1+0x6e8], R4 ;  /* 0x0006e80401007387 */ /* 0x010fe20000100800 */
[----:B-1----:R-:W-:-:S03]  /*30e30*/  IMAD.MOV.U32 R0, RZ, RZ, R5 ;  /* 0x000000ffff007224 */ /* 0x002fc600078e0005 */
[----:B------:R-:W4:Y:S04]  /*30e40*/  LDL.LU.64 R6, [R1+0x9b0] ;  /* 0x0009b00001067983 */ /* 0x000f280000300a00 */
[----:B------:R1:W-:Y:S02]  /*30e50*/  STL [R1+0x6e4], R0 ;  /* 0x0006e40001007387 */ /* 0x0003e40000100800 */
[----:B-1----:R-:W-:Y:S02]  /*30e60*/  IMAD.MOV.U32 R0, RZ, RZ, R3 ;  /* 0x000000ffff007224 */ /* 0x002fe400078e0003 */
[----:B------:R-:W-:Y:S04]  /*30e70*/  STL [R1+0x6f0], R2 ;  /* 0x0006f00201007387 */ /* 0x000fe80000100800 */
[----:B------:R-:W4:Y:S04]  /*30e80*/  LDL.LU.64 R4, [R1+0x9b8] ;  /* 0x0009b80001047983 */ /* 0x000f280000300a00 */
[----:B------:R1:W-:Y:S04]  /*30e90*/  STL [R1+0x6ec], R0 ;  /* 0x0006ec0001007387 */ /* 0x0003e80000100800 */
[----:B------:R-:W-:Y:S01]  /*30ea0*/  STL [R1+0x6f8], R20 ;  /* 0x0006f81401007387 */ /* 0x000fe20000100800 */
[----:B-1----:R-:W-:-:S03]  /*30eb0*/  IMAD.MOV.U32 R0, RZ, RZ, R21 ;  /* 0x000000ffff007224 */ /* 0x002fc600078e0015 */
[----:B------:R-:W4:Y:S04]  /*30ec0*/  LDL.LU.64 R2, [R1+0x9c0] ;  /* 0x0009c00001027983 */ /* 0x000f280000300a00 */
[----:B------:R-:W-:Y:S04]  /*30ed0*/  STL [R1+0x700], R18 ;  /* 0x0007001201007387 */ /* 0x000fe80000100800 */
[----:B------:R1:W-:Y:S04]  /*30ee0*/  STL [R1+0x6f4], R0 ;  /* 0x0006f40001007387 */ /* 0x0003e80000100800 */
[----:B------:R-:W4:Y:S01]  /*30ef0*/  LDL.LU.64 R22, [R1+0x9c8] ;  /* 0x0009c80001167983 */ /* 0x000f220000300a00 */
[----:B-1----:R-:W-:-:S03]  /*30f00*/  IMAD.MOV.U32 R0, RZ, RZ, R19 ;  /* 0x000000ffff007224 */ /* 0x002fc600078e0013 */
[----:B------:R-:W-:Y:S04]  /*30f10*/  STL [R1+0x708], R16 ;  /* 0x0007081001007387 */ /* 0x000fe80000100800 */
[----:B------:R1:W-:Y:S04]  /*30f20*/  STL [R1+0x6fc], R0 ;  /* 0x0006fc0001007387 */ /* 0x0003e80000100800 */
[----:B------:R-:W4:Y:S04]  /*30f30*/  LDL.LU.64 R20, [R1+0x9d0] ;  /* 0x0009d00001147983 */ /* 0x000f280000300a00 */
[----:B------:R-:W4:Y:S01]  /*30f40*/  LDL.LU.64 R18, [R1+0x9d8] ;  /* 0x0009d80001127983 */ /* 0x000f220000300a00 */
[----:B-1----:R-:W-:-:S05]  /*30f50*/  IMAD.MOV.U32 R0, RZ, RZ, R17 ;  /* 0x000000ffff007224 */ /* 0x002fca00078e0011 */
[----:B------:R1:W-:Y:S04]  /*30f60*/  STL [R1+0x704], R0 ;  /* 0x0007040001007387 */ /* 0x0003e80000100800 */
[----:B------:R1:W-:Y:S04]  /*30f70*/  STL [R1+0x710], R14 ;  /* 0x0007100e01007387 */ /* 0x0003e80000100800 */
[----:B------:R-:W4:Y:S01]  /*30f80*/  LDL.LU.64 R16, [R1+0x9e0] ;  /* 0x0009e00001107983 */ /* 0x000f220000300a00 */
[----:B-1----:R-:W-:-:S03]  /*30f90*/  IMAD.MOV.U32 R0, RZ, RZ, R15 ;  /* 0x000000ffff007224 */ /* 0x002fc600078e000f */
[----:B------:R-:W4:Y:S04]  /*30fa0*/  LDL.LU.64 R14, [R1+0x9e8] ;  /* 0x0009e800010e7983 */ /* 0x000f280000300a00 */
[----:B------:R1:W-:Y:S02]  /*30fb0*/  STL [R1+0x70c], R0 ;  /* 0x00070c0001007387 */ /* 0x0003e40000100800 */
[----:B-1----:R-:W-:Y:S02]  /*30fc0*/  IMAD.MOV.U32 R0, RZ, RZ, R13 ;  /* 0x000000ffff007224 */ /* 0x002fe400078e000d */
[----:B------:R1:W-:Y:S04]  /*30fd0*/  STL [R1+0x718], R12 ;  /* 0x0007180c01007387 */ /* 0x0003e80000100800 */
[----:B------:R-:W-:Y:S04]  /*30fe0*/  STL [R1+0x720], R154 ;  /* 0x0007209a01007387 */ /* 0x000fe80000100800 */
[----:B------:R1:W-:Y:S04]  /*30ff0*/  STL [R1+0x714], R0 ;  /* 0x0007140001007387 */ /* 0x0003e80000100800 */
[----:B-1----:R-:W4:Y:S01]  /*31000*/  LDL.LU.64 R12, [R1+0x9f0] ;  /* 0x0009f000010c7983 */ /* 0x002f220000300a00 */
[----:B------:R-:W-:-:S03]  /*31010*/  IMAD.MOV.U32 R0, RZ, RZ, R155 ;  /* 0x000000ffff007224 */ /* 0x000fc600078e009b */
[----:B--2---:R-:W-:Y:S04]  /*31020*/  STL [R1+0x728], R10 ;  /* 0x0007280a01007387 */ /* 0x004fe80000100800 */
[----:B------:R1:W-:Y:S02]  /*31030*/  STL [R1+0x71c], R0 ;  /* 0x00071c0001007387 */ /* 0x0003e40000100800 */
[----:B-1----:R-:W-:Y:S02]  /*31040*/  IMAD.MOV.U32 R0, RZ, RZ, R11 ;  /* 0x000000ffff007224 */ /* 0x002fe400078e000b */
[----:B------:R-:W2:Y:S04]  /*31050*/  LDL.LU.64 R10, [R1+0x9f8] ;  /* 0x0009f800010a7983 */ /* 0x000ea80000300a00 */
[----:B------:R1:W-:Y:S04]  /*31060*/  STL [R1+0x724], R0 ;  /* 0x0007240001007387 */ /* 0x0003e80000100800 */
[----:B---3--:R3:W-:Y:S01]  /*31070*/  STL [R1+0x730], R8 ;  /* 0x0007300801007387 */ /* 0x0087e20000100800 */
[----:B-1----:R-:W-:-:S03]  /*31080*/  IMAD.MOV.U32 R0, RZ, RZ, R9 ;  /* 0x000000ffff007224 */ /* 0x002fc600078e0009 */
[----:B------:R-:W-:Y:S04]  /*31090*/  STL [R1+0x738], R152 ;  /* 0x0007389801007387 */ /* 0x000fe80000100800 */
[----:B------:R1:W-:Y:S04]  /*310a0*/  STL [R1+0x72c], R0 ;  /* 0x00072c0001007387 */ /* 0x0003e80000100800 */
[----:B---3--:R-:W3:Y:S01]  /*310b0*/  LDL.LU.64 R8, [R1+0xa00] ;  /* 0x000a000001087983 */ /* 0x008ee20000300a00 */
        /* <DEDUP_REMOVED lines=18> */
[----:B------:R-:W-:Y:S01]  /*311e0*/  STL [R1+0x768], R18 ;  /* 0x0007681201007387 */ /* 0x000fe20000100800 */
[----:B-1----:R-:W-:-:S05]  /*311f0*/  IMAD.MOV.U32 R0, RZ, RZ, R21 ;  /* 0x000000ffff007224 */ /* 0x002fca00078e0015 */
[----:B------:R1:W-:Y:S04]  /*31200*/  STL [R1+0x75c], R0 ;  /* 0x00075c0001007387 */ /* 0x0003e80000100800 */
[----:B------:R-:W-:Y:S01]  /*31210*/  STL [R1+0x770], R16 ;  /* 0x0007701001007387 */ /* 0x000fe20000100800 */
[----:B-1----:R-:W-:-:S05]  /*31220*/  IMAD.MOV.U32 R0, RZ, RZ, R19 ;  /* 0x000000ffff007224 */ /* 0x002fca00078e0013 */
[----:B------:R1:W-:Y:S04]  /*31230*/  STL [R1+0x764], R0 ;  /* 0x0007640001007387 */ /* 0x0003e80000100800 */
[----:B------:R-:W-:Y:S01]  /*31240*/  STL [R1+0x778], R14 ;  /* 0x0007780e01007387 */ /* 0x000fe20000100800 */
[----:B-1----:R-:W-:-:S05]  /*31250*/  IMAD.MOV.U32 R0, RZ, RZ, R17 ;  /* 0x000000ffff007224 */ /* 0x002fca00078e0011 */
[----:B------:R1:W-:Y:S04]  /*31260*/  STL [R1+0x76c], R0 ;  /* 0x00076c0001007387 */ /* 0x0003e80000100800 */
[----:B------:R-:W4:Y:S04]  /*31270*/  LDL.LU.64 R154, [R1+0xa28] ;  /* 0x000a2800019a7983 */ /* 0x000f280000300a00 */
[----:B------:R-:W4:Y:S01]  /*31280*/  LDL.LU.64 R152, [R1+0xa30] ;  /* 0x000a300001987983 */ /* 0x000f220000300a00 */
[----:B-1----:R-:W-:-:S05]  /*31290*/  IMAD.MOV.U32 R0, RZ, RZ, R15 ;  /* 0x000000ffff007224 */ /* 0x002fca00078e000f */
[----:B------:R1:W-:Y:S04]  /*312a0*/  STL [R1+0x774], R0 ;  /* 0x0007740001007387 */ /* 0x0003e80000100800 */
[----:B------:R-:W-:Y:S04]  /*312b0*/  STL [R1+0x780], R12 ;  /* 0x0007800c01007387 */ /* 0x000fe80000100800 */
[----:B------:R-:W4:Y:S01]  /*312c0*/  LDL.LU.64 R22, [R1+0xa38] ;  /* 0x000a380001167983 */ /* 0x000f220000300a00 */
[----:B-1----:R-:W-:-:S03]  /*312d0*/  IMAD.MOV.U32 R0, RZ, RZ, R13 ;  /* 0x000000ffff007224 */ /* 0x002fc600078e000d */
[----:B------:R-:W4:Y:S04]  /*312e0*/  LDL.LU.64 R20, [R1+0xa40] ;  /* 0x000a400001147983 */ /* 0x000f280000300a00 */
[----:B------:R2:W-:Y:S02]  /*312f0*/  STL [R1+0x77c], R0 ;  /* 0x00077c0001007387 */ /* 0x0005e40000100800 */
[----:B--2---:R-:W-:Y:S02]  /*31300*/  IMAD.MOV.U32 R0, RZ, RZ, R11 ;  /* 0x000000ffff007224 */ /* 0x004fe400078e000b */
[----:B------:R-:W-:Y:S04]  /*31310*/  STL [R1+0x788], R10 ;  /* 0x0007880a01007387 */ /* 0x000fe80000100800 */
[----:B------:R-:W2:Y:S04]  /*31320*/  LDL.LU.64 R18, [R1+0xa48] ;  /* 0x000a480001127983 */ /* 0x000ea80000300a00 */
[----:B------:R-:W2:Y:S04]  /*31330*/  LDL.LU.64 R16, [R1+0xa50] ;  /* 0x000a500001107983 */ /* 0x000ea80000300a00 */
[----:B------:R3:W-:Y:S02]  /*31340*/  STL [R1+0x784], R0 ;  /* 0x0007840001007387 */ /* 0x0007e40000100800 */
[----:B---3--:R-:W-:-:S02]  /*31350*/  IMAD.MOV.U32 R0, RZ, RZ, R9 ;  /* 0x000000ffff007224 */ /* 0x008fc400078e0009 */
[----:B------:R-:W-:Y:S04]  /*31360*/  STL [R1+0x790], R8 ;  /* 0x0007900801007387 */ /* 0x000fe80000100800 */
[----:B------:R-:W3:Y:S04]  /*31370*/  LDL.LU.64 R14, [R1+0xa58] ;  /* 0x000a5800010e7983 */ /* 0x000ee80000300a00 */
[----:B------:R-:W3:Y:S04]  /*31380*/  LDL.LU.64 R12, [R1+0xa60] ;  /* 0x000a6000010c7983 */ /* 0x000ee80000300a00 */
[----:B------:R4:W-:Y:S02]  /*31390*/  STL [R1+0x78c], R0 ;  /* 0x00078c0001007387 */ /* 0x0009e40000100800 */
[----:B----4-:R-:W-:-:S02]  /*313a0*/  IMAD.MOV.U32 R0, RZ, RZ, R7 ;  /* 0x000000ffff007224 */ /* 0x010fc400078e0007 */
[----:B------:R-:W-:Y:S04]  /*313b0*/  STL [R1+0x798], R6 ;  /* 0x0007980601007387 */ /* 0x000fe80000100800 */
[----:B------:R-:W4:Y:S04]  /*313c0*/  LDL.LU.64 R10, [R1+0xa68] ;  /* 0x000a6800010a7983 */ /* 0x000f280000300a00 */
[----:B------:R-:W4:Y:S04]  /*313d0*/  LDL.LU.64 R8, [R1+0xa70] ;  /* 0x000a700001087983 */ /* 0x000f280000300a00 */
[----:B------:R1:W-:Y:S02]  /*313e0*/  STL [R1+0x794], R0 ;  /* 0x0007940001007387 */ /* 0x0003e40000100800 */
[----:B-1----:R-:W-:-:S02]  /*313f0*/  IMAD.MOV.U32 R0, RZ, RZ, R5 ;  /* 0x000000ffff007224 */ /* 0x002fc400078e0005 */
[----:B------:R1:W-:Y:S04]  /*31400*/  STL [R1+0x7a0], R4 ;  /* 0x0007a00401007387 */ /* 0x0003e80000100800 */
[----:B------:R-:W4:Y:S04]  /*31410*/  LDL.LU.64 R6, [R1+0xa78] ;  /* 0x000a780001067983 */ /* 0x000f280000300a00 */
[----:B------:R-:W-:Y:S04]  /*31420*/  STL [R1+0x7a8], R2 ;  /* 0x0007a80201007387 */ /* 0x000fe80000100800 */
[----:B------:R1:W-:Y:S04]  /*31430*/  STL [R1+0x79c], R0 ;  /* 0x00079c0001007387 */ /* 0x0003e80000100800 */
[----:B-1----:R-:W4:Y:S01]  /*31440*/  LDL.LU.64 R4, [R1+0xa80] ;  /* 0x000a800001047983 */ /* 0x002f220000300a00 */
[----:B------:R-:W-:-:S03]  /*31450*/  IMAD.MOV.U32 R0, RZ, RZ, R3 ;  /* 0x000000ffff007224 */ /* 0x000fc600078e0003 */
[----:B------:R-:W-:Y:S04]  /*31460*/  STL [R1+0x7b0], R190 ;  /* 0x0007b0be01007387 */ /* 0x000fe80000100800 */
[----:B------:R-:W-:Y:S04]  /*31470*/  STL [R1+0x7a4], R0 ;  /* 0x0007a40001007387 */ /* 0x000fe80000100800 */
[----:B------:R-:W4:Y:S04]  /*31480*/  LDL.LU.64 R2, [R1+0xa90] ;  /* 0x000a900001027983 */ /* 0x000f280000300a00 */
[----:B------:R1:W-:Y:S04]  /*31490*/  STL [R1+0x7ac], R191 ;  /* 0x0007acbf01007387 */ /* 0x0003e80000100800 */
[----:B-1----:R-:W2:Y:S04]  /*314a0*/  LDL.LU.64 R190, [R1+0xa20] ;  /* 0x000a200001be7983 */ /* 0x002ea80000300a00 */
[----:B--2---:R1:W-:Y:S01]  /*314b0*/  STL [R1+0x7b8], R190 ;  /* 0x0007b8be01007387 */ /* 0x0043e20000100800 */
[----:B------:R-:W-:-:S03]  /*314c0*/  IMAD.MOV.U32 R0, RZ, RZ, R191 ;  /* 0x000000ffff007224 */ /* 0x000fc600078e00bf */
[----:B-1----:R-:W2:Y:S04]  /*314d0*/  LDL.LU.64 R190, [R1+0xa88] ;  /* 0x000a880001be7983 */ /* 0x002ea80000300a00 */
[----:B------:R1:W-:Y:S04]  /*314e0*/  STL [R1+0x7b4], R0 ;  /* 0x0007b40001007387 */ /* 0x0003e80000100800 */
[----:B------:R3:W-:Y:S01]  /*314f0*/  STL [R1+0x7c0], R154 ;  /* 0x0007c09a01007387 */ /* 0x0007e20000100800 */
[----:B-1----:R-:W-:-:S03]  /*31500*/  IMAD.MOV.U32 R0, RZ, RZ, R155 ;  /* 0x000000ffff007224 */ /* 0x002fc600078e009b */
[----:B---3--:R1:W5:Y:S04]  /*31510*/  LDL.LU.64 R154, [R1+0xf48] ;  /* 0x000f4800019a7983 */ /* 0x0083680000300a00 */
[----:B------:R-:W-:Y:S04]  /*31520*/  STL [R1+0x7c8], R152 ;  /* 0x0007c89801007387 */ /* 0x000fe80000100800 */
[----:B------:R3:W-:Y:S02]  /*31530*/  STL [R1+0x7bc], R0 ;  /* 0x0007bc0001007387 */ /* 0x0007e40000100800 */
[----:B---3--:R-:W-:-:S02]  /*31540*/  IMAD.MOV.U32 R0, RZ, RZ, R153 ;  /* 0x000000ffff007224 */ /* 0x008fc400078e0099 */
[----:B------:R1:W5:Y:S04]  /*31550*/  LDL.LU.64 R152, [R1+0xf40] ;  /* 0x000f400001987983 */ /* 0x0003680000300a00 */
        /* <DEDUP_REMOVED lines=24> */
[----:B----4-:R-:W-:Y:S04]  /*316e0*/  STL [R1+0x800], R10 ;  /* 0x0008000a01007387 */ /* 0x010fe80000100800 */
        /* <DEDUP_REMOVED lines=11> */
[----:B------:R3:W-:Y:S04]  /*317a0*/  STL [R1+0x80c], R0 ;  /* 0x00080c0001007387 */ /* 0x0007e80000100800 */
[----:B------:R4:W-:Y:S01]  /*317b0*/  STL [R1+0x818], R4 ;  /* 0x0008180401007387 */ /* 0x0009e20000100800 */
[----:B---3--:R-:W-:-:S03]  /*317c0*/  IMAD.MOV.U32 R0, RZ, RZ, R5 ;  /* 0x000000ffff007224 */ /* 0x008fc600078e0005 */
[----:B----4-:R1:W5:Y:S04]  /*317d0*/  LDL.LU.64 R4, [R1+0xef0] ;  /* 0x000ef00001047983 */ /* 0x0103680000300a00 */
[----:B------:R3:W-:Y:S04]  /*317e0*/  STL [R1+0x814], R0 ;  /* 0x0008140001007387 */ /* 0x0007e80000100800 */
[----:B---3--:R1:W5:Y:S04]  /*317f0*/  LDL.LU R0, [R1+0xeec] ;  /* 0x000eec0001007983 */ /* 0x0083680000300800 */
[----:B------:R3:W-:Y:S04]  /*31800*/  STL [R1+0x820], R2 ;  /* 0x0008200201007387 */ /* 0x0007e80000100800 */
[----:B---3--:R1:W5:Y:S04]  /*31810*/  LDL.LU R2, [R1+0xee8] ;  /* 0x000ee80001027983 */ /* 0x0083680000300800 */
[----:B------:R3:W-:Y:S02]  /*31820*/  STL [R1+0x81c], R3 ;  /* 0x00081c0301007387 */ /* 0x0007e40000100800 */
[----:B---3--:R-:W3:Y:S01]  /*31830*/  S2R R3, SR_TID.X ;  /* 0x0000000000037919 */ /* 0x008ee20000002100 */
[----:B------:R-:W-:Y:S01]  /*31840*/  SHF.R.S32.HI R105, RZ, 0x1f, R188 ;  /* 0x0000001fff697819 */ /* 0x000fe200000114bc */
[----:B--2---:R2:W-:Y:S02]  /*31850*/  STL [R1+0x828], R190 ;  /* 0x000828be01007387 */ /* 0x0045e40000100800 */
[----:B--2---:R-:W-:-:S05]  /*31860*/  IMAD.MOV.U32 R190, RZ, RZ, R191 ;  /* 0x000000ffffbe7224 */ /* 0x004fca00078e00bf */
[----:B------:R1:W-:Y:S01]  /*31870*/  STL [R1+0x824], R190 ;  /* 0x000824be01007387 */ /* 0x0003e20000100800 */
[----:B------:R-:W-:Y:S01]  /*31880*/  LEA.HI R105, R105, R188, RZ, 0x7 ;  /* 0x000000bc69697211 */ /* 0x000fe200078f38ff */
[----:B------:R-:W-:Y:S01]  /*31890*/  USHF.R.S32.HI UR4, URZ, 0x1f, UR15 ;  /* 0x0000001f3f047899 */ /* 0x000fe2000801140f */
[----:B---3--:R-:W-:Y:S02]  /*318a0*/  SHF.R.U32.HI R3, RZ, 0x6, R3 ;  /* 0x00000006ff037819 */ /* 0x008fe40000011603 */
[----:B------:R-:W-:Y:S01]  /*318b0*/  SHF.R.S32.HI R188, RZ, 0x7, R105 ;  /* 0x00000007ffbc7819 */ /* 0x000fe20000011469 */
[----:B------:R-:W-:Y:S01]  /*318c0*/  USHF.R.S32.HI UR5, URZ, 0x1f, UR16 ;  /* 0x0000001f3f057899 */ /* 0x000fe20008011410 */
[----:B------:R-:W-:Y:S02]  /*318d0*/  SGXT.U32 R3, R3, 0x1 ;  /* 0x000000010303781a */ /* 0x000fe40000000000 */
        /* <DEDUP_REMOVED lines=63> */
[----:B------:R-:W-:Y:S01]  /*31cd0*/  CS2R R150, SRZ ;  /* 0x0000000000967805 */ /* 0x000fe2000001ff00 */
[----:B------:R-:W-:Y:S01]  /*31ce0*/  VIADD R188, R188, 0xfffffffc ;  /* 0xfffffffcbcbc7836 */ /* 0x000fe20000000000 */
[----:B------:R-:W-:Y:S02]  /*31cf0*/  USHF.L.U32 UR20, UR15, 0x2, URZ ;  /* 0x000000020f147899 */ /* 0x000fe4000800063f */
[----:B------:R-:W-:Y:S02]  /*31d00*/  USHF.L.U32 UR21, UR16, 0x2, URZ ;  /* 0x0000000210157899 */ /* 0x000fe4000800063f */
[----:B------:R-:W-:Y:S02]  /*31d10*/  USHF.L.U64.HI UR15, UR15, 0x2, UR4 ;  /* 0x000000020f0f7899 */ /* 0x000fe40008010204 */
[----:B------:R-:W-:Y:S01]  /*31d20*/  UIADD3 UR12, UR12, -0x200, URZ ;  /* 0xfffffe000c0c7890 */ /* 0x000fe2000fffe03f */
[----:B------:R-:W-:Y:S01]  /*31d30*/  UMOV UR14, 0x3 ;  /* 0x00000003000e7882 */ /* 0x000fe20000000000 */
[----:B------:R-:W-:Y:S01]  /*31d40*/  UMOV UR13, 0xffffffff ;  /* 0xffffffff000d7882 */ /* 0x000fe20000000000 */
[----:B------:R-:W-:Y:S01]  /*31d50*/  USHF.L.U64.HI UR16, UR16, 0x2, UR5 ;  /* 0x0000000210107899 */ /* 0x000fe20008010205 */
[----:B-1----:R-:W-:-:S11]  /*31d60*/  UMOV UR4, URZ ;  /* 0x0000003f00047c82 */ /* 0x002fd60008000000 */
.L_x_1:
[----:B------:R-:W-:Y:S01]  /*31d70*/  UIADD3 UR13, UR13, 0x1, URZ ;  /* 0x000000010d0d7890 */ /* 0x000fe2000fffe03f */
[----:B------:R-:W-:-:S04]  /*31d80*/  DEPBAR.LE SB0, 0x6 ;  /* 0x000081800000791a */ /* 0x000fc80000000000 */
[----:B------:R-:W-:Y:S01]  /*31d90*/  BAR.SYNC.DEFER_BLOCKING 0x0 ;  /* 0x0000000000007b1d */ /* 0x000fe20000010000 */
[----:B------:R-:W-:Y:S01]  /*31da0*/  UISETP.GT.AND UP0, UPT, UR13, 0x4, UPT ;  /* 0x000000040d00788c */ /* 0x000fe2000bf04270 */
[----:B-----5:R-:W-:Y:S01]  /*31db0*/  IADD3 R5, P3, R5, UR20, RZ ;  /* 0x0000001405057c10 */ /* 0x020fe2000ff7e0ff */
[----:B------:R-:W-:Y:S01]  /*31dc0*/  UIADD3 UR14, UR14, 0x1, URZ ;  /* 0x000000010e0e7890 */ /* 0x000fe2000fffe03f */
[----:B------:R-:W-:Y:S01]  /*31dd0*/  IADD3 R7, P4, R7, UR20, RZ ;  /* 0x0000001407077c10 */ /* 0x000fe2000ff9e0ff */
[----:B------:R-:W-:-:S03]  /*31de0*/  USEL UR13, UR13, URZ, !UP0 ;  /* 0x0000003f0d0d7287 */ /* 0x000fc6000c000000 */
[----:B------:R-:W1:Y:S01]  /*31df0*/  LDC R188, c[0x0][0x230] ;  /* 0x00008c00ffbc7b82 */ /* 0x000e620000000800 */
[----:B------:R-:W-:Y:S01]  /*31e00*/  UMOV UR11, 0x40000040 ;  /* 0x40000040000b7882 */ /* 0x000fe20000000000 */
[----:B------:R-:W-:Y:S01]  /*31e10*/  UMOV UR9, 0x40000040 ;  /* 0x4000004000097882 */ /* 0x000fe20000000000 */
[----:B------:R-:W-:Y:S01]  /*31e20*/  ULEA UR5, UR13, UR7, 0xf ;  /* 0x000000070d057291 */ /* 0x000fe2000f8e783f */
[----:B------:R2:W-:Y:S01]  /*31e30*/  STL [R1+0xee8], R0 ;  /* 0x000ee80001007387 */ /* 0x0005e20000100800 */
[----:B------:R-:W-:Y:S01]  /*31e40*/  ULEA UR6, UR13, UR7, 0x11 ;  /* 0x000000070d067291 */ /* 0x000fe2000f8e883f */
[----:B------:R-:W-:Y:S01]  /*31e50*/  IADD3.X R6, R6, UR15, RZ, P3, !PT ;  /* 0x0000000f06067c10 */ /* 0x000fe20009ffe4ff */
[----:B------:R-:W-:Y:S01]  /*31e60*/  UIADD3 UR5, UR5, 0xa0000, URZ ;  /* 0x000a000005057890 */ /* 0x000fe2000fffe03f */
[----:B------:R-:W-:Y:S01]  /*31e70*/  IADD3.X R8, R8, UR15, RZ, P4, !PT ;  /* 0x0000000f08087c10 */ /* 0x000fe2000a7fe4ff */
[----:B------:R-:W-:Y:S01]  /*31e80*/  USHF.R.U32.HI UR6, URZ, 0x4, UR6 ;  /* 0x000000043f067899 */ /* 0x000fe20008011606 */
[----:B------:R-:W-:Y:S01]  /*31e90*/  IADD3 R165, P3, R165, UR20, RZ ;  /* 0x00000014a5a57c10 */ /* 0x000fe2000ff7e0ff */
[----:B------:R-:W-:Y:S01]  /*31ea0*/  USHF.R.U32.HI UR5, URZ, 0x4, UR5 ;  /* 0x000000043f057899 */ /* 0x000fe20008011605 */
[----:B------:R-:W-:Y:S01]  /*31eb0*/  IMAD.MOV.U32 R191, RZ, RZ, R6 ;  /* 0x000000ffffbf7224 */ /* 0x000fe200078e0006 */
[----:B------:R-:W-:Y:S01]  /*31ec0*/  USGXT.U32 UR10, UR6, 0xe ;  /* 0x0000000e060a789a */ /* 0x000fe20008000000 */
[----:B--2---:R-:W2:Y:S01]  /*31ed0*/  S2R R0, SR_TID.X ;  /* 0x0000000000007919 */ /* 0x004ea20000002100 */
[----:B------:R-:W-:Y:S01]  /*31ee0*/  USGXT.U32 UR8, UR5, 0xe ;  /* 0x0000000e0508789a */ /* 0x000fe20008000000 */
[----:B------:R-:W-:Y:S01]  /*31ef0*/  IADD3.X R166, R166, UR15, RZ, P3, !PT ;  /* 0x0000000fa6a67c10 */ /* 0x000fe20009ffe4ff */
[----:B------:R-:W-:Y:S01]  /*31f00*/  UMOV UR6, URZ ;  /* 0x0000003f00067c82 */ /* 0x000fe20008000000 */
[----:B------:R-:W-:Y:S01]  /*31f10*/  WARPGROUP.ARRIVE ;  /* 0x00000000000079c5 */ /* 0x000fe20000000000 */
[----:B------:R-:W-:Y:S01]  /*31f20*/  UMOV UR5, URZ ;  /* 0x0000003f00057c82 */ /* 0x000fe20008000000 */
[----:B------:R-:W-:Y:S01]  /*31f30*/  IADD3 R167, P4, R167, UR20, RZ ;  /* 0x00000014a7a77c10 */ /* 0x000fe2000ff9e0ff */
[----:B------:R3:W-:Y:S03]  /*31f40*/  STL [R1+0xeec], R2 ;  /* 0x000eec0201007387 */ /* 0x0007e60000100800 */
[----:B------:R-:W-:Y:S01]  /*31f50*/  HGMMA.64x256x8.F32.TF32 R24, gdesc[UR8], R24 ;  /* 0x07e00000081879f0 */ /* 0x000fe20008702818 */
[----:B------:R-:W-:Y:S01]  /*31f60*/  UIADD3 UR10, UP1, UR10, 0x2, URZ ;  /* 0x000000020a0a7890 */ /* 0x000fe2000ff3e03f */
[----:B-1----:R-:W-:Y:S01]  /*31f70*/  VIADD R190, R188, 0x7f ;  /* 0x0000007fbcbe7836 */ /* 0x002fe20000000000 */
[----:B------:R-:W-:Y:S01]  /*31f80*/  UIADD3 UR8, UP0, UR8, 0x2, URZ ;  /* 0x0000000208087890 */ /* 0x000fe2000ff1e03f */
[----:B------:R-:W-:Y:S01]  /*31f90*/  IADD3.X R168, R168, UR15, RZ, P4, !PT ;  /* 0x0000000fa8a87c10 */ /* 0x000fe2000a7fe4ff */
[----:B------:R-:W-:Y:S01]  /*31fa0*/  UIADD3.X UR11, UR6, 0x40000040, URZ, UP1, !UPT ;  /* 0x40000040060b7890 */ /* 0x000fe20008ffe43f */
[----:B------:R-:W-:Y:S01]  /*31fb0*/  STL [R1+0xef4], R5 ;  /* 0x000ef40501007387 */ /* 0x000fe20000100800 */
[----:B------:R-:W-:Y:S01]  /*31fc0*/  UIADD3.X UR9, UR5, 0x40000040, URZ, UP0, !UPT ;  /* 0x4000004005097890 */ /* 0x000fe200087fe43f */
[----:B------:R-:W-:Y:S01]  /*31fd0*/  SHF.R.S32.HI R188, RZ, 0x1f, R190 ;  /* 0x0000001fffbc7819 */ /* 0x000fe200000114be */
[----:B------:R-:W-:Y:S01]  /*31fe0*/  UIADD3.64 UR26, UR10, 0x2, URZ ;  /* 0x000000020a1a7897 */ /* 0x000fe2000fffe03f */
[----:B------:R1:W-:Y:S01]  /*31ff0*/  STL [R1+0xef0], R6 ;  /* 0x000ef00601007387 */ /* 0x0003e20000100800 */
[----:B------:R-:W-:Y:S01]  /*32000*/  UIADD3.64 UR24, UR8, 0x2, URZ ;  /* 0x0000000208187897 */ /* 0x000fe2000fffe03f */
[----:B------:R-:W-:Y:S01]  /*32010*/  LEA.HI R188, R188, R190, RZ, 0x7 ;  /* 0x000000bebcbc7211 */ /* 0x000fe200078f38ff */
[----:B------:R-:W-:Y:S01]  /*32020*/  UIMAD UR5, UR4, -0x80, UR12 ;  /* 0xffffff80040578a4 */ /* 0x000fe2000f8e020c */
[----:B------:R-:W4:Y:S01]  /*32030*/  S2R R190, SR_TID.X ;  /* 0x0000000000be7919 */ /* 0x000f220000002100 */
[----:B------:R-:W-:Y:S01]  /*32040*/  UISETP.GT.AND UP0, UPT, UR14, 0x4, UPT ;  /* 0x000000040e00788c */ /* 0x000fe2000bf04270 */
[----:B------:R-:W-:Y:S01]  /*32050*/  SHF.R.S32.HI R188, RZ, 0x7, R188 ;  /* 0x00000007ffbc7819 */ /* 0x000fe200000114bc */
[----:B------:R1:W-:Y:S02]  /*32060*/  STL [R1+0xefc], R7 ;  /* 0x000efc0701007387 */ /* 0x0003e40000100800 */
[----:B------:R-:W-:Y:S01]  /*32070*/  ISETP.GE.AND P1, PT, R3, UR5, PT ;  /* 0x0000000503007c0c */ /* 0x000fe2000bf26270 */
[----:B------:R-:W-:Y:S01]  /*32080*/  USEL UR14, UR14, URZ, !UP0 ;  /* 0x0000003f0e0e7287 */ /* 0x000fe2000c000000 */
[----:B------:R-:W-:Y:S01]  /*32090*/  VIADD R188, R188, 0xfffffffc ;  /* 0xfffffffcbcbc7836 */ /* 0x000fe20000000000 */
[--C-:B--2---:R-:W-:Y:S01]  /*320a0*/  SHF.R.U32.HI R3, RZ, 0x6, R0.reuse ;  /* 0x00000006ff037819 */ /* 0x104fe20000011600 */
[----:B------:R-:W-:Y:S01]  /*320b0*/  STL [R1+0xef8], R8 ;  /* 0x000ef80801007387 */ /* 0x000fe20000100800 */
[----:B------:R-:W-:Y:S01]  /*320c0*/  ULEA UR6, UR14, UR7, 0xf ;  /* 0x000000070e067291 */ /* 0x000fe2000f8e783f */
[----:B------:R-:W-:-:S02]  /*320d0*/  SHF.R.U32.HI R0, RZ, 0x6, R0 ;  /* 0x00000006ff007819 */ /* 0x000fc40000011600 */
[----:B------:R-:W-:Y:S01]  /*320e0*/  ISETP.LE.AND P0, PT, R188, UR4, PT ;  /* 0x00000004bc007c0c */ /* 0x000fe2000bf03270 */
[----:B------:R-:W-:Y:S01]  /*320f0*/  STL [R1+0xf00], R166 ;  /* 0x000f00a601007387 */ /* 0x000fe20000100800 */
[----:B------:R-:W-:Y:S02]  /*32100*/  SEL R188, RZ, 0x4, P1 ;  /* 0x00000004ffbc7807 */ /* 0x000fe40000800000 */
[----:B------:R-:W-:Y:S02]  /*32110*/  SGXT.U32 R3, R3, 0x1 ;  /* 0x000000010303781a */ /* 0x000fe40000000000 */
[----:B------:R-:W-:Y:S02]  /*32120*/  SEL R188, R188, RZ, !P0 ;  /* 0x000000ffbcbc7207 */ /* 0x000fe40004000000 */
[----:B------:R-:W-:Y:S02]  /*32130*/  LOP3.LUT R3, R3, 0x20, RZ, 0xfc, !PT ;  /* 0x0000002003037812 */ /* 0x000fe400078efcff */
[----:B------:R-:W-:-:S02]  /*32140*/  ISETP.NE.U32.AND P2, PT, R188, RZ, PT ;  /* 0x000000ffbc00720c */ /* 0x000fc40003f45070 */
[----:B------:R-:W-:-:S04]  /*32150*/  SGXT.U32 R0, R0, 0x1 ;  /* 0x000000010000781a */ /* 0x000fc80000000000 */
[----:B------:R-:W-:Y:S02]  /*32160*/  LOP3.LUT R0, R0, 0x22, RZ, 0xfc, !PT ;  /* 0x0000002200007812 */ /* 0x000fe400078efcff */
[----:B----4-:R-:W-:-:S04]  /*32170*/  SHF.R.U32.HI R190, RZ, 0x6, R190 ;  /* 0x00000006ffbe7819 */ /* 0x010fc800000116be */
[----:B------:R-:W-:-:S04]  /*32180*/  SGXT.U32 R190, R190, 0x1 ;  /* 0x00000001bebe781a */ /* 0x000fc80000000000 */
[----:B------:R-:W-:-:S04]  /*32190*/  LOP3.LUT R190, R190, 0x2, RZ, 0xfc, !PT ;  /* 0x00000002bebe7812 */ /* 0x000fc800078efcff */
[----:B------:R-:W-:Y:S01]  /*321a0*/  ISETP.GE.AND P1, PT, R190, UR5, PT ;  /* 0x00000005be007c0c */ /* 0x000fe2000bf26270 */
[----:B------:R-:W-:-:S03]  /*321b0*/  IMAD.MOV.U32 R190, RZ, RZ, R5 ;  /* 0x000000ffffbe7224 */ /* 0x000fc600078e0005 */
[----:B------:R-:W-:-:S04]  /*321c0*/  SEL R188, RZ, 0x4, P1 ;  /* 0x00000004ffbc7807 */ /* 0x000fc80000800000 */
[----:B------:R-:W-:-:S04]  /*321d0*/  SEL R188, R188, RZ, !P0 ;  /* 0x000000ffbcbc7207 */ /* 0x000fc80004000000 */
[----:B------:R-:W-:Y:S01]  /*321e0*/  ISETP.NE.U32.AND P1, PT, R188, RZ, PT ;  /* 0x000000ffbc00720c */ /* 0x000fe20003f25070 */
[----:B------:R-:W-:-:S05]  /*321f0*/  IMAD.U32 R188, RZ, RZ, UR6 ;  /* 0x00000006ffbc7e24 */ /* 0x000fca000f8e00ff */
[----:B------:R-:W-:Y:S01]  /*32200*/  IADD3 R188, R2, 0x100000, R188 ;  /* 0x0010000002bc7810 */ /* 0x000fe20007ffe0bc */
[----:B------:R-:W-:-:S15]  /*32210*/  HGMMA.64x256x8.F32.TF32 R24, gdesc[UR8], R24 ;  /* 0x07e00000081879f0 */ /* 0x000fde0008702818 */
[----:B------:R-:W-:-:S13]  /*32220*/  NOP ;  /* 0x0000000000007918 */ /* 0x000fda0000000000 */
[----:B------:R-:W-:Y:S01]  /*32230*/  HGMMA.64x256x8.F32.TF32 R24, gdesc[UR24], R24 ;  /* 0x07e00000181879f0 */ /* 0x000fe20008702818 */
[----:B------:R-:W-:Y:S02]  /*32240*/  UIADD3.64 UR26, UR10, 0x4, URZ ;  /* 0x000000040a1a7897 */ /* 0x000fe4000fffe03f */
[----:B------:R-:W-:-:S15]  /*32250*/  UIADD3.64 UR24, UR8, 0x4, URZ ;  /* 0x0000000408187897 */ /* 0x000fde000fffe03f */
[----:B------:R-:W-:-:S10]  /*32260*/  NOP ;  /* 0x0000000000007918 */ /* 0x000fd40000000000 */
        /* <DEDUP_REMOVED lines=42> */
[----:B------:R-:W-:Y:S02]  /*32510*/  UIADD3.64 UR24, UR8, 0x602, URZ ;  /* 0x0000060208187897 */ /* 0x000fe4000fffe03f */
[----:B------:R-:W-:Y:S02]  /*32520*/  UIADD3.64 UR10, UR10, 0x1804, URZ ;  /* 0x000018040a0a7897 */ /* 0x000fe4000fffe03f */
[----:B------:R-:W-:-:S15]  /*32530*/  UIADD3.64 UR8, UR8, 0x604, URZ ;  /* 0x0000060408087897 */ /* 0x000fde000fffe03f */
[----:B------:R-:W-:-:S06]  /*32540*/  NOP ;  /* 0x0000000000007918 */ /* 0x000fcc0000000000 */
[----:B------:R-:W-:-:S15]  /*32550*/  HGMMA.64x256x8.F32.TF32 R24, gdesc[UR24], R24 ;  /* 0x07e00000181879f0 */ /* 0x000fde0008702818 */
[----:B------:R-:W-:-:S13]  /*32560*/  NOP ;  /* 0x0000000000007918 */ /* 0x000fda0000000000 */
[----:B------:R-:W-:Y:S03]  /*32570*/  HGMMA.64x256x8.F32.TF32 R24, gdesc[UR8], R24, gsb0 ;  /* 0x07e00000081879f0 */ /* 0x000fe60008002818 */
[----:B------:R-:W-:Y:S02]  /*32580*/  WARPGROUP.DEPBAR.LE gsb0, 0x1 ;  /* 0x00008000000079c5 */ /* 0x000fe40000010100 */
[----:B------:R-:W-:Y:S06]  /*32590*/  BAR.SYNC.DEFER_BLOCKING 0x0 ;  /* 0x0000000000007b1d */ /* 0x000fec0000010000 */
[----:B------:R-:W-:Y:S01]  /*325a0*/  @!PT LDS RZ, [RZ] ;  /* 0x00000000fffff984 */ /* 0x000fe20000000800 */
[----:B------:R-:W-:Y:S01]  /*325b0*/  @!PT LDS RZ, [RZ] ;  /* 0x00000000fffff984 */ /* 0x000fe20000000800 */
[----:B------:R-:W-:Y:S01]  /*325c0*/  @!PT LDS RZ, [RZ] ;  /* 0x00000000fffff984 */ /* 0x000fe20000000800 */
[----:B------:R2:W-:Y:S02]  /*325d0*/  LDGSTS.E [R188+-0x60000], desc[UR18][R190.64], P2 ;  /* 0xa0000000bebc7fae */ /* 0x0005e40009121852 */
[----:B--2---:R-:W-:-:S02]  /*325e0*/  IMAD.MOV.U32 R190, RZ, RZ, R7 ;  /* 0x000000ffffbe7224 */ /* 0x004fc400078e0007 */
[----:B------:R-:W-:-:S05]  /*325f0*/  IMAD.MOV.U32 R191, RZ, RZ, R8 ;  /* 0x000000ffffbf7224 */ /* 0x000fca00078e0008 */
[----:B------:R2:W-:Y:S01]  /*32600*/  LDGSTS.E [R188+-0x5fff8], desc[UR18][R190.64], P1 ;  /* 0xa0008000bebc7fae */ /* 0x0005e20008921852 */
[----:B------:R-:W-:-:S04]  /*32610*/  ISETP.GE.AND P1, PT, R3, UR5, PT ;  /* 0x0000000503007c0c */ /* 0x000fc8000bf26270 */
[----:B--2---:R-:W-:Y:S01]  /*32620*/  SEL R190, RZ, 0x4, P1 ;  /* 0x00000004ffbe7807 */ /* 0x004fe20000800000 */
[----:B------:R-:W-:Y:S01]  /*32630*/  IMAD.MOV.U32 R191, RZ, RZ, R166 ;  /* 0x000000ffffbf7224 */ /* 0x000fe200078e00a6 */
[----:B------:R-:W-:Y:S02]  /*32640*/  ISETP.GE.AND P1, PT, R0, UR5, PT ;  /* 0x0000000500007c0c */ /* 0x000fe4000bf26270 */
[----:B------:R-:W2:Y:S01]  /*32650*/  S2R R0, SR_TID.X ;  /* 0x0000000000007919 */ /* 0x000ea20000002100 */
[----:B------:R-:W-:-:S04]  /*32660*/  SEL R190, R190, RZ, !P0 ;  /* 0x000000ffbebe7207 */ /* 0x000fc80004000000 */
[----:B------:R-:W-:Y:S02]  /*32670*/  ISETP.NE.U32.AND P2, PT, R190, RZ, PT ;  /* 0x000000ffbe00720c */ /* 0x000fe40003f45070 */
[----:B------:R-:W-:-:S04]  /*32680*/  SEL R190, RZ, 0x4, P1 ;  /* 0x00000004ffbe7807 */ /* 0x000fc80000800000 */
[----:B------:R-:W-:-:S04]  /*32690*/  SEL R190, R190, RZ, !P0 ;  /* 0x000000ffbebe7207 */ /* 0x000fc80004000000 */
[----:B------:R-:W-:Y:S01]  /*326a0*/  ISETP.NE.U32.AND P1, PT, R190, RZ, PT ;  /* 0x000000ffbe00720c */ /* 0x000fe20003f25070 */
[----:B------:R-:W-:-:S05]  /*326b0*/  IMAD.MOV.U32 R190, RZ, RZ, R165 ;  /* 0x000000ffffbe7224 */ /* 0x000fca00078e00a5 */
[----:B------:R4:W-:Y:S01]  /*326c0*/  LDGSTS.E [R188+-0x5e000], desc[UR18][R190.64], P2 ;  /* 0xa2000000bebc7fae */ /* 0x0009e20009121852 */
[--C-:B--2---:R-:W-:Y:S01]  /*326d0*/  SHF.R.U32.HI R3, RZ, 0x6, R0.reuse ;  /* 0x00000006ff037819 */ /* 0x104fe20000011600 */
[----:B----4-:R-:W-:Y:S01]  /*326e0*/  IMAD.MOV.U32 R190, RZ, RZ, R167 ;  /* 0x000000ffffbe7224 */ /* 0x010fe200078e00a7 */
[----:B------:R-:W-:Y:S01]  /*326f0*/  SHF.R.U32.HI R0, RZ, 0x6, R0 ;  /* 0x00000006ff007819 */ /* 0x000fe20000011600 */
[----:B------:R-:W-:Y:S01]  /*32700*/  IMAD.MOV.U32 R191, RZ, RZ, R168 ;  /* 0x000000ffffbf7224 */ /* 0x000fe200078e00a8 */
[----:B------:R-:W-:Y:S02]  /*32710*/  SGXT.U32 R3, R3, 0x1 ;  /* 0x000000010303781a */ /* 0x000fe40000000000 */
[----:B------:R-:W-:Y:S02]  /*32720*/  SGXT.U32 R0, R0, 0x1 ;  /* 0x000000010000781a */ /* 0x000fe40000000000 */
[----:B------:R-:W-:Y:S01]  /*32730*/  LOP3.LUT R3, R3, 0x40, RZ, 0xfc, !PT ;  /* 0x0000004003037812 */ /* 0x000fe200078efcff */
[----:B------:R2:W-:Y:S01]  /*32740*/  LDGSTS.E [R188+-0x5dff8], desc[UR18][R190.64], P1 ;  /* 0xa2008000bebc7fae */ /* 0x0005e20008921852 */
[----:B------:R-:W-:-:S02]  /*32750*/  LOP3.LUT R0, R0, 0x42, RZ, 0xfc, !PT ;  /* 0x0000004200007812 */ /* 0x000fc400078efcff */
[----:B------:R-:W-:-:S04]  /*32760*/  ISETP.GE.AND P1, PT, R3, UR5, PT ;  /* 0x0000000503007c0c */ /* 0x000fc8000bf26270 */
[----:B--2---:R-:W-:Y:S02]  /*32770*/  SEL R190, RZ, 0x4, P1 ;  /* 0x00000004ffbe7807 */ /* 0x004fe40000800000 */
[----:B------:R-:W-:Y:S02]  /*32780*/  ISETP.GE.AND P1, PT, R0, UR5, PT ;  /* 0x0000000500007c0c */ /* 0x000fe4000bf26270 */
[----:B------:R-:W2:Y:S01]  /*32790*/  LDL R0, [R1+0xee4] ;  /* 0x000ee40001007983 */ /* 0x000ea20000100800 */
[----:B------:R-:W-:Y:S01]  /*327a0*/  SEL R190, R190, RZ, !P0 ;  /* 0x000000ffbebe7207 */ /* 0x000fe20004000000 */
[----:B---3--:R-:W3:Y:S03]  /*327b0*/  S2R R2, SR_TID.X ;  /* 0x0000000000027919 */ /* 0x008ee60000002100 */
[----:B------:R-:W-:Y:S02]  /*327c0*/  ISETP.NE.U32.AND P2, PT, R190, RZ, PT ;  /* 0x000000ffbe00720c */ /* 0x000fe40003f45070 */
[----:B------:R-:W-:-:S02]  /*327d0*/  SEL R190, RZ, 0x4, P1 ;  /* 0x00000004ffbe7807 */ /* 0x000fc40000800000 */
[----:B------:R-:W-:Y:S02]  /*327e0*/  IADD3 R201, P3, R201, UR20, RZ ;  /* 0x00000014c9c97c10 */ /* 0x000fe4000ff7e0ff */
[----:B------:R-:W-:Y:S02]  /*327f0*/  SEL R190, R190, RZ, !P0 ;  /* 0x000000ffbebe7207 */ /* 0x000fe40004000000 */
[----:B------:R-:W-:Y:S02]  /*32800*/  IADD3.X R200, R200, UR15, RZ, P3, !PT ;  /* 0x0000000fc8c87c10 */ /* 0x000fe40009ffe4ff */
[----:B------:R-:W-:Y:S02]  /*32810*/  IADD3 R203, P4, R203, UR20, RZ ;  /* 0x00000014cbcb7c10 */ /* 0x000fe4000ff9e0ff */
[----:B------:R-:W-:Y:S01]  /*32820*/  ISETP.NE.U32.AND P1, PT, R190, RZ, PT ;  /* 0x000000ffbe00720c */ /* 0x000fe20003f25070 */
[----:B------:R-:W-:Y:S01]  /*32830*/  IMAD.MOV.U32 R190, RZ, RZ, R201 ;  /* 0x000000ffffbe7224 */ /* 0x000fe200078e00c9 */
[----:B------:R-:W-:Y:S01]  /*32840*/  IADD3.X R202, R202, UR15, RZ, P4, !PT ;  /* 0x0000000fcaca7c10 */ /* 0x000fe2000a7fe4ff */
[----:B------:R-:W-:-:S05]  /*32850*/  IMAD.MOV.U32 R191, RZ, RZ, R200 ;  /* 0x000000ffffbf7224 */ /* 0x000fca00078e00c8 */
[----:B------:R4:W-:Y:S01]  /*32860*/  LDGSTS.E [R188+-0x5c000], desc[UR18][R190.64], P2 ;  /* 0xa4000000bebc7fae */ /* 0x0009e20009121852 */
[----:B---3--:R-:W-:Y:S01]  /*32870*/  SHF.R.U32.HI R3, RZ, 0x6, R2 ;  /* 0x00000006ff037819 */ /* 0x008fe20000011602 */
[----:B----4-:R-:W-:-:S03]  /*32880*/  IMAD.MOV.U32 R190, RZ, RZ, R203 ;  /* 0x000000ffffbe7224 */ /* 0x010fc600078e00cb */
[----:B------:R-:W-:Y:S01]  /*32890*/  SGXT.U32 R3, R3, 0x1 ;  /* 0x000000010303781a */ /* 0x000fe20000000000 */
[----:B------:R-:W-:-:S03]  /*328a0*/  IMAD.MOV.U32 R191, RZ, RZ, R202 ;  /* 0x000000ffffbf7224 */ /* 0x000fc600078e00ca */
[----:B------:R-:W-:Y:S02]  /*328b0*/  LOP3.LUT R3, R3, 0x60, RZ, 0xfc, !PT ;  /* 0x0000006003037812 */ /* 0x000fe400078efcff */
[----:B------:R3:W-:Y:S02]  /*328c0*/  LDGSTS.E [R188+-0x5bff8], desc[UR18][R190.64], P1 ;  /* 0xa4008000bebc7fae */ /* 0x0007e40008921852 */
[----:B------:R-:W-:Y:S02]  /*328d0*/  ISETP.GE.AND P1, PT, R3, UR5, PT ;  /* 0x0000000503007c0c */ /* 0x000fe4000bf26270 */
[----:B------:R-:W4:Y:S01]  /*328e0*/  S2R R3, SR_TID.X ;  /* 0x0000000000037919 */ /* 0x000f220000002100 */
[----:B------:R-:W-:-:S04]  /*328f0*/  SHF.R.U32.HI R2, RZ, 0x6, R2 ;  /* 0x00000006ff027819 */ /* 0x000fc80000011602 */
[----:B------:R-:W-:Y:S02]  /*32900*/  SGXT.U32 R2, R2, 0x1 ;  /* 0x000000010202781a */ /* 0x000fe40000000000 */
[----:B---3--:R-:W-:Y:S02]  /*32910*/  SEL R190, RZ, 0x4, P1 ;  /* 0x00000004ffbe7807 */ /* 0x008fe40000800000 */
[----:B------:R-:W-:Y:S02]  /*32920*/  LOP3.LUT R2, R2, 0x62, RZ, 0xfc, !PT ;  /* 0x0000006202027812 */ /* 0x000fe400078efcff */
[----:B------:R-:W-:Y:S02]  /*32930*/  SEL R190, R190, RZ, !P0 ;  /* 0x000000ffbebe7207 */ /* 0x000fe40004000000 */
[----:B------:R-:W-:Y:S02]  /*32940*/  ISETP.GE.AND P1, PT, R2, UR5, PT ;  /* 0x0000000502007c0c */ /* 0x000fe4000bf26270 */
[----:B------:R-:W-:-:S02]  /*32950*/  ISETP.NE.U32.AND P2, PT, R190, RZ, PT ;  /* 0x000000ffbe00720c */ /* 0x000fc40003f45070 */
[----:B------:R-:W-:Y:S02]  /*32960*/  SEL R190, RZ, 0x4, P1 ;  /* 0x00000004ffbe7807 */ /* 0x000fe40000800000 */
[----:B------:R-:W-:Y:S02]  /*32970*/  IADD3 R233, P3, R233, UR20, RZ ;  /* 0x00000014e9e97c10 */ /* 0x000fe4000ff7e0ff */
[----:B------:R-:W-:Y:S02]  /*32980*/  SEL R190, R190, RZ, !P0 ;  /* 0x000000ffbebe7207 */ /* 0x000fe40004000000 */
[----:B------:R-:W-:Y:S02]  /*32990*/  IADD3.X R232, R232, UR15, RZ, P3, !PT ;  /* 0x0000000fe8e87c10 */ /* 0x000fe40009ffe4ff */
[----:B------:R-:W-:Y:S02]  /*329a0*/  IADD3 R235, P4, R235, UR20, RZ ;  /* 0x00000014ebeb7c10 */ /* 0x000fe4000ff9e0ff */
[----:B------:R-:W-:-:S02]  /*329b0*/  ISETP.NE.U32.AND P1, PT, R190, RZ, PT ;  /* 0x000000ffbe00720c */ /* 0x000fc40003f25070 */
[----:B----4-:R-:W-:Y:S01]  /*329c0*/  SHF.R.U32.HI R2, RZ, 0x6, R3 ;  /* 0x00000006ff027819 */ /* 0x010fe20000011603 */
[----:B------:R-:W-:Y:S01]  /*329d0*/  IMAD.MOV.U32 R190, RZ, RZ, R233 ;  /* 0x000000ffffbe7224 */ /* 0x000fe200078e00e9 */
[----:B------:R-:W-:Y:S01]  /*329e0*/  IADD3.X R234, R234, UR15, RZ, P4, !PT ;  /* 0x0000000feaea7c10 */ /* 0x000fe2000a7fe4ff */
[----:B------:R-:W-:Y:S01]  /*329f0*/  IMAD.MOV.U32 R191, RZ, RZ, R232 ;  /* 0x000000ffffbf7224 */ /* 0x000fe200078e00e8 */
[----:B------:R-:W-:-:S04]  /*32a00*/  SGXT.U32 R2, R2, 0x1 ;  /* 0x000000010202781a */ /* 0x000fc80000000000 */
[----:B------:R-:W-:Y:S01]  /*32a10*/  LOP3.LUT R2, R2, 0x6, RZ, 0xfc, !PT ;  /* 0x0000000602027812 */ /* 0x000fe200078efcff */
[----:B------:R3:W-:Y:S03]  /*32a20*/  LDGSTS.E [R188+-0x5a000], desc[UR18][R190.64], P2 ;  /* 0xa6000000bebc7fae */ /* 0x0007e60009121852 */
[----:B------:R-:W-:Y:S01]  /*32a30*/  ISETP.GE.AND P2, PT, R2, UR5, PT ;  /* 0x0000000502007c0c */ /* 0x000fe2000bf46270 */
[----:B---3--:R-:W-:Y:S02]  /*32a40*/  IMAD.MOV.U32 R190, RZ, RZ, R235 ;  /* 0x000000ffffbe7224 */ /* 0x008fe400078e00eb */
[----:B------:R-:W-:-:S05]  /*32a50*/  IMAD.MOV.U32 R191, RZ, RZ, R234 ;  /* 0x000000ffffbf7224 */ /* 0x000fca00078e00ea */
[----:B------:R3:W-:Y:S02]  /*32a60*/  LDGSTS.E [R188+-0x59ff8], desc[UR18][R190.64], P1 ;  /* 0xa6008000bebc7fae */ /* 0x0007e40008921852 */
[----:B---3--:R-:W-:-:S04]  /*32a70*/  SEL R188, RZ, 0x4, P2 ;  /* 0x00000004ffbc7807 */ /* 0x008fc80001000000 */
[----:B------:R-:W-:-:S04]  /*32a80*/  SEL R188, R188, RZ, !P0 ;  /* 0x000000ffbcbc7207 */ /* 0x000fc80004000000 */
[----:B------:R-:W-:Y:S01]  /*32a90*/  ISETP.NE.U32.AND P2, PT, R188, RZ, PT ;  /* 0x000000ffbc00720c */ /* 0x000fe20003f45070 */
[----:B------:R-:W-:Y:S01]  /*32aa0*/  IMAD.U32 R188, RZ, RZ, UR6 ;  /* 0x00000006ffbc7e24 */ /* 0x000fe2000f8e00ff */
[----:B------:R-:W-:-:S04]  /*32ab0*/  SHF.R.U32.HI R3, RZ, 0x6, R3 ;  /* 0x00000006ff037819 */ /* 0x000fc80000011603 */
[----:B------:R-:W-:-:S04]  /*32ac0*/  SGXT.U32 R3, R3, 0x1 ;  /* 0x000000010303781a */ /* 0x000fc80000000000 */
[----:B------:R-:W-:-:S04]  /*32ad0*/  LOP3.LUT R3, R3, 0x4, RZ, 0xfc, !PT ;  /* 0x0000000403037812 */ /* 0x000fc800078efcff */
[----:B------:R-:W-:-:S04]  /*32ae0*/  ISETP.GE.AND P1, PT, R3, UR5, PT ;  /* 0x0000000503007c0c */ /* 0x000fc8000bf26270 */
[----:B------:R-:W-:-:S04]  /*32af0*/  SEL R190, RZ, 0x4, P1 ;  /* 0x00000004ffbe7807 */ /* 0x000fc80000800000 */
[----:B------:R-:W-:Y:S02]  /*32b00*/  SEL R190, R190, RZ, !P0 ;  /* 0x000000ffbebe7207 */ /* 0x000fe40004000000 */
[----:B------:R-:W-:Y:S02]  /*32b10*/  IADD3 R9, P3, R9, UR20, RZ ;  /* 0x0000001409097c10 */ /* 0x000fe4000ff7e0ff */
[----:B------:R-:W-:Y:S02]  /*32b20*/  ISETP.NE.U32.AND P1, PT, R190, RZ, PT ;  /* 0x000000ffbe00720c */ /* 0x000fe40003f25070 */
[----:B------:R-:W-:Y:S02]  /*32b30*/  IADD3.X R10, R10, UR15, RZ, P3, !PT ;  /* 0x0000000f0a0a7c10 */ /* 0x000fe40009ffe4ff */
[----:B------:R-:W-:Y:S01]  /*32b40*/  IADD3 R11, P4, R11, UR20, RZ ;  /* 0x000000140b0b7c10 */ /* 0x000fe2000ff9e0ff */
[----:B------:R-:W-:Y:S02]  /*32b50*/  IMAD.MOV.U32 R190, RZ, RZ, R9 ;  /* 0x000000ffffbe7224 */ /* 0x000fe400078e0009 */
[----:B------:R-:W-:Y:S01]  /*32b60*/  IMAD.MOV.U32 R191, RZ, RZ, R10 ;  /* 0x000000ffffbf7224 */ /* 0x000fe200078e000a */
[----:B------:R-:W-:-:S02]  /*32b70*/  IADD3.X R12, R12, UR15, RZ, P4, !PT ;  /* 0x0000000f0c0c7c10 */ /* 0x000fc4000a7fe4ff */
[----:B------:R-:W-:Y:S02]  /*32b80*/  IADD3 R169, P3, R169, UR20, RZ ;  /* 0x00000014a9a97c10 */ /* 0x000fe4000ff7e0ff */
[----:B------:R-:W-:Y:S02]  /*32b90*/  IADD3 R171, P4, R171, UR20, RZ ;  /* 0x00000014abab7c10 */ /* 0x000fe4000ff9e0ff */
[----:B------:R-:W-:Y:S02]  /*32ba0*/  IADD3.X R170, R170, UR15, RZ, P3, !PT ;  /* 0x0000000faaaa7c10 */ /* 0x000fe40009ffe4ff */
[----:B------:R-:W-:Y:S02]  /*32bb0*/  IADD3.X R172, R172, UR15, RZ, P4, !PT ;  /* 0x0000000facac7c10 */ /* 0x000fe4000a7fe4ff */
[----:B--2---:R-:W-:Y:S02]  /*32bc0*/  IADD3 R188, R0, 0x100000, R188 ;  /* 0x0010000000bc7810 */ /* 0x004fe40007ffe0bc */
[----:B------:R-:W2:Y:S03]  /*32bd0*/  S2R R0, SR_TID.X ;  /* 0x0000000000007919 */ /* 0x000ea60000002100 */
[----:B------:R3:W-:Y:S02]  /*32be0*/  LDGSTS.E [R188+-0x60000], desc[UR18][R190.64], P1 ;  /* 0xa0000000bebc7fae */ /* 0x0007e40008921852 */
[----:B---3--:R-:W-:-:S02]  /*32bf0*/  IMAD.MOV.U32 R190, RZ, RZ, R11 ;  /* 0x000000ffffbe7224 */ /* 0x008fc400078e000b */
[----:B------:R-:W-:-:S05]  /*32c00*/  IMAD.MOV.U32 R191, RZ, RZ, R12 ;  /* 0x000000ffffbf7224 */ /* 0x000fca00078e000c */
[----:B------:R3:W-:Y:S01]  /*32c10*/  LDGSTS.E [R188+-0x5fff8], desc[UR18][R190.64], P2 ;  /* 0xa0008000bebc7fae */ /* 0x0007e20009121852 */
[--C-:B--2---:R-:W-:Y:S02]  /*32c20*/  SHF.R.U32.HI R2, RZ, 0x6, R0.reuse ;  /* 0x00000006ff027819 */ /* 0x104fe40000011600 */
[----:B------:R-:W-:Y:S02]  /*32c30*/  SHF.R.U32.HI R0, RZ, 0x6, R0 ;  /* 0x00000006ff007819 */ /* 0x000fe40000011600 */
[----:B------:R-:W-:Y:S02]  /*32c40*/  SGXT.U32 R2, R2, 0x1 ;  /* 0x000000010202781a */ /* 0x000fe40000000000 */
[----:B------:R-:W-:Y:S02]  /*32c50*/  SGXT.U32 R0, R0, 0x1 ;  /* 0x000000010000781a */ /* 0x000fe40000000000 */
[----:B------:R-:W-:Y:S02]  /*32c60*/  LOP3.LUT R2, R2, 0x24, RZ, 0xfc, !PT ;  /* 0x0000002402027812 */ /* 0x000fe400078efcff */
[----:B------:R-:W-:-:S02]  /*32c70*/  LOP3.LUT R0, R0, 0x26, RZ, 0xfc, !PT ;  /* 0x0000002600007812 */ /* 0x000fc400078efcff */
[----:B------:R-:W-:-:S04]  /*32c80*/  ISETP.GE.AND P1, PT, R2, UR5, PT ;  /* 0x0000000502007c0c */ /* 0x000fc8000bf26270 */
[----:B---3--:R-:W-:Y:S02]  /*32c90*/  SEL R190, RZ, 0x4, P1 ;  /* 0x00000004ffbe7807 */ /* 0x008fe40000800000 */
[----:B------:R-:W-:Y:S02]  /*32ca0*/  ISETP.GE.AND P1, PT, R0, UR5, PT ;  /* 0x0000000500007c0c */ /* 0x000fe4000bf26270 */
[----:B------:R-:W2:Y:S01]  /*32cb0*/  S2R R0, SR_TID.X ;  /* 0x0000000000007919 */ /* 0x000ea20000002100 */
[----:B------:R-:W-:-:S04]  /*32cc0*/  SEL R190, R190, RZ, !P0 ;  /* 0x000000ffbebe7207 */ /* 0x000fc80004000000 */
[----:B------:R-:W-:Y:S02]  /*32cd0*/  ISETP.NE.U32.AND P2, PT, R190, RZ, PT ;  /* 0x000000ffbe00720c */ /* 0x000fe40003f45070 */
[----:B------:R-:W-:-:S04]  /*32ce0*/  SEL R190, RZ, 0x4, P1 ;  /* 0x00000004ffbe7807 */ /* 0x000fc80000800000 */
[----:B------:R-:W-:Y:S01]  /*32cf0*/  SEL R190, R190, RZ, !P0 ;  /* 0x000000ffbebe7207 */ /* 0x000fe20004000000 */
[----:B------:R-:W-:-:S03]  /*32d00*/  IMAD.MOV.U32 R191, RZ, RZ, R170 ;  /* 0x000000ffffbf7224 */ /* 0x000fc600078e00aa */
[----:B------:R-:W-:Y:S01]  /*32d10*/  ISETP.NE.U32.AND P1, PT, R190, RZ, PT ;  /* 0x000000ffbe00720c */ /* 0x000fe20003f25070 */
[----:B------:R-:W-:-:S05]  /*32d20*/  IMAD.MOV.U32 R190, RZ, RZ, R169 ;  /* 0x000000ffffbe7224 */ /* 0x000fca00078e00a9 */
[----:B------:R3:W-:Y:S01]  /*32d30*/  LDGSTS.E [R188+-0x5e000], desc[UR18][R190.64], P2 ;  /* 0xa2000000bebc7fae */ /* 0x0007e20009121852 */
[--C-:B--2---:R-:W-:Y:S02]  /*32d40*/  SHF.R.U32.HI R2, RZ, 0x6, R0.reuse ;  /* 0x00000006ff027819 */ /* 0x104fe40000011600 */
[----:B------:R-:W-:Y:S02]  /*32d50*/  SHF.R.U32.HI R0, RZ, 0x6, R0 ;  /* 0x00000006ff007819 */ /* 0x000fe40000011600 */
[----:B------:R-:W-:Y:S01]  /*32d60*/  SGXT.U32 R2, R2, 0x1 ;  /* 0x000000010202781a */ /* 0x000fe20000000000 */
[----:B---3--:R-:W-:Y:S02]  /*32d70*/  IMAD.MOV.U32 R190, RZ, RZ, R171 ;  /* 0x000000ffffbe7224 */ /* 0x008fe400078e00ab */
[----:B------:R-:W-:Y:S01]  /*32d80*/  IMAD.MOV.U32 R191, RZ, RZ, R172 ;  /* 0x000000ffffbf7224 */ /* 0x000fe200078e00ac */
[----:B------:R-:W-:Y:S02]  /*32d90*/  LOP3.LUT R2, R2, 0x44, RZ, 0xfc, !PT ;  /* 0x0000004402027812 */ /* 0x000fe400078efcff */
[----:B------:R-:W-:-:S02]  /*32da0*/  SGXT.U32 R0, R0, 0x1 ;  /* 0x000000010000781a */ /* 0x000fc40000000000 */
[----:B------:R2:W-:Y:S01]  /*32db0*/  LDGSTS.E [R188+-0x5dff8], desc[UR18][R190.64], P1 ;  /* 0xa2008000bebc7fae */ /* 0x0005e20008921852 */
[----:B------:R-:W-:Y:S02]  /*32dc0*/  ISETP.GE.AND P1, PT, R2, UR5, PT ;  /* 0x0000000502007c0c */ /* 0x000fe4000bf26270 */
[----:B------:R-:W-:Y:S02]  /*32dd0*/  LOP3.LUT R0, R0, 0x46, RZ, 0xfc, !PT ;  /* 0x0000004600007812 */ /* 0x000fe400078efcff */
[----:B--2---:R-:W-:Y:S02]  /*32de0*/  SEL R190, RZ, 0x4, P1 ;  /* 0x00000004ffbe7807 */ /* 0x004fe40000800000 */
[----:B------:R-:W-:Y:S02]  /*32df0*/  ISETP.GE.AND P1, PT, R0, UR5, PT ;  /* 0x0000000500007c0c */ /* 0x000fe4000bf26270 */
[----:B------:R-:W2:Y:S01]  /*32e00*/  LDL R0, [R1+0xee0] ;  /* 0x000ee00001007983 */ /* 0x000ea20000100800 */
[----:B------:R-:W3:Y:S01]  /*32e10*/  S2R R2, SR_TID.X ;  /* 0x0000000000027919 */ /* 0x000ee20000002100 */
[----:B------:R-:W-:-:S02]  /*32e20*/  SEL R190, R190, RZ, !P0 ;  /* 0x000000ffbebe7207 */ /* 0x000fc40004000000 */
[----:B------:R-:W-:Y:S02]  /*32e30*/  IADD3 R205, P3, R205, UR20, RZ ;  /* 0x00000014cdcd7c10 */ /* 0x000fe4000ff7e0ff */
[----:B------:R-:W-:Y:S02]  /*32e40*/  ISETP.NE.U32.AND P2, PT, R190, RZ, PT ;  /* 0x000000ffbe00720c */ /* 0x000fe40003f45070 */
[----:B------:R-:W-:Y:S02]  /*32e50*/  SEL R190, RZ, 0x4, P1 ;  /* 0x00000004ffbe7807 */ /* 0x000fe40000800000 */
[----:B------:R-:W-:Y:S02]  /*32e60*/  IADD3.X R204, R204, UR15, RZ, P3, !PT ;  /* 0x0000000fcccc7c10 */ /* 0x000fe40009ffe4ff */
[----:B------:R-:W-:Y:S02]  /*32e70*/  SEL R190, R190, RZ, !P0 ;  /* 0x000000ffbebe7207 */ /* 0x000fe40004000000 */
[----:B------:R-:W-:-:S02]  /*32e80*/  IADD3 R207, P4, R207, UR20, RZ ;  /* 0x00000014cfcf7c10 */ /* 0x000fc4000ff9e0ff */
[----:B------:R-:W-:Y:S01]  /*32e90*/  ISETP.NE.U32.AND P1, PT, R190, RZ, PT ;  /* 0x000000ffbe00720c */ /* 0x000fe20003f25070 */
[----:B------:R-:W-:Y:S01]  /*32ea0*/  IMAD.MOV.U32 R190, RZ, RZ, R205 ;  /* 0x000000ffffbe7224 */ /* 0x000fe200078e00cd */
[----:B------:R-:W-:Y:S01]  /*32eb0*/  IADD3.X R206, R206, UR15, RZ, P4, !PT ;  /* 0x0000000fcece7c10 */ /* 0x000fe2000a7fe4ff */
[----:B------:R-:W-:-:S05]  /*32ec0*/  IMAD.MOV.U32 R191, RZ, RZ, R204 ;  /* 0x000000ffffbf7224 */ /* 0x000fca00078e00cc */
[----:B------:R4:W-:Y:S01]  /*32ed0*/  LDGSTS.E [R188+-0x5c000], desc[UR18][R190.64], P2 ;  /* 0xa4000000bebc7fae */ /* 0x0009e20009121852 */
[----:B---3--:R-:W-:-:S04]  /*32ee0*/  SHF.R.U32.HI R3, RZ, 0x6, R2 ;  /* 0x00000006ff037819 */ /* 0x008fc80000011602 */
[----:B------:R-:W-:Y:S01]  /*32ef0*/  SGXT.U32 R3, R3, 0x1 ;  /* 0x000000010303781a */ /* 0x000fe20000000000 */
[----:B----4-:R-:W-:Y:S02]  /*32f00*/  IMAD.MOV.U32 R190, RZ, RZ, R207 ;  /* 0x000000ffffbe7224 */ /* 0x010fe400078e00cf */
[----:B------:R-:W-:Y:S01]  /*32f10*/  IMAD.MOV.U32 R191, RZ, RZ, R206 ;  /* 0x000000ffffbf7224 */ /* 0x000fe200078e00ce */
[----:B------:R-:W-:-:S04]  /*32f20*/  LOP3.LUT R3, R3, 0x64, RZ, 0xfc, !PT ;  /* 0x0000006403037812 */ /* 0x000fc800078efcff */
[----:B------:R3:W-:Y:S01]  /*32f30*/  LDGSTS.E [R188+-0x5bff8], desc[UR18][R190.64], P1 ;  /* 0xa4008000bebc7fae */ /* 0x0007e20008921852 */
        /* <DEDUP_REMOVED lines=368> */
[----:B------:R-:W-:Y:S02]  /*34640*/  ISETP.GE.AND P1, PT, R2, UR5, PT ;  /* 0x0000000502007c0c */ /* 0x000fe4000bf26270 */
[----:B------:R-:W2:Y:S02]  /*34650*/  LDL.LU R2, [R1] ;  /* 0x0000000001027983 */ /* 0x000ea40000300800 */
[----:B---3--:R-:W-:Y:S02]  /*34660*/  SEL R190, RZ, 0x4, P1 ;  /* 0x00000004ffbe7807 */ /* 0x008fe40000800000 */
[----:B------:R-:W-:Y:S01]  /*34670*/  ISETP.GE.AND P1, PT, R0, UR5, PT ;  /* 0x0000000500007c0c */ /* 0x000fe2000bf26270 */
[----:B-1----:R-:W3:Y:S01]  /*34680*/  LDL.LU R6, [R1+0x4] ;  /* 0x0000040001067983 */ /* 0x002ee20000300800 */
[----:B------:R-:W1:Y:S01]  /*34690*/  S2R R0, SR_TID.X ;  /* 0x0000000000007919 */ /* 0x000e620000002100 */
[----:B------:R-:W-:Y:S02]  /*346a0*/  SEL R190, R190, RZ, !P0 ;  /* 0x000000ffbebe7207 */ /* 0x000fe40004000000 */
[----:B------:R-:W4:Y:S02]  /*346b0*/  LDL.LU R5, [R1+0x8] ;  /* 0x0000080001057983 */ /* 0x000f240000300800 */
[----:B------:R-:W-:-:S02]  /*346c0*/  ISETP.NE.U32.AND P2, PT, R190, RZ, PT ;  /* 0x000000ffbe00720c */ /* 0x000fc40003f45070 */
[----:B------:R-:W-:-:S04]  /*346d0*/  SEL R190, RZ, 0x4, P1 ;  /* 0x00000004ffbe7807 */ /* 0x000fc80000800000 */
[----:B------:R-:W-:Y:S01]  /*346e0*/  SEL R190, R190, RZ, !P0 ;  /* 0x000000ffbebe7207 */ /* 0x000fe20004000000 */
[----:B------:R-:W-:-:S03]  /*346f0*/  IMAD.MOV.U32 R191, RZ, RZ, R186 ;  /* 0x000000ffffbf7224 */ /* 0x000fc600078e00ba */
[----:B------:R-:W-:Y:S01]  /*34700*/  ISETP.NE.U32.AND P1, PT, R190, RZ, PT ;  /* 0x000000ffbe00720c */ /* 0x000fe20003f25070 */
[----:B------:R-:W-:-:S05]  /*34710*/  IMAD.MOV.U32 R190, RZ, RZ, R185 ;  /* 0x000000ffffbe7224 */ /* 0x000fca00078e00b9 */
[----:B------:R1:W-:Y:S02]  /*34720*/  LDGSTS.E [R188+-0x5e000], desc[UR18][R190.64], P2 ;  /* 0xa2000000bebc7fae */ /* 0x0003e40009121852 */
[--C-:B-1----:R-:W-:Y:S02]  /*34730*/  SHF.R.U32.HI R3, RZ, 0x6, R0.reuse ;  /* 0x00000006ff037819 */ /* 0x102fe40000011600 */
[----:B------:R-:W-:Y:S02]  /*34740*/  SHF.R.U32.HI R0, RZ, 0x6, R0 ;  /* 0x00000006ff007819 */ /* 0x000fe40000011600 */
[----:B------:R-:W-:Y:S01]  /*34750*/  SGXT.U32 R3, R3, 0x1 ;  /* 0x000000010303781a */ /* 0x000fe20000000000 */
[----:B------:R-:W-:Y:S02]  /*34760*/  IMAD.MOV.U32 R190, RZ, RZ, R189 ;  /* 0x000000ffffbe7224 */ /* 0x000fe400078e00bd */
[----:B------:R-:W-:Y:S01]  /*34770*/  IMAD.MOV.U32 R191, RZ, RZ, R187 ;  /* 0x000000ffffbf7224 */ /* 0x000fe200078e00bb */
[----:B------:R-:W-:-:S02]  /*34780*/  LOP3.LUT R3, R3, 0x54, RZ, 0xfc, !PT ;  /* 0x0000005403037812 */ /* 0x000fc400078efcff */
[----:B------:R-:W-:Y:S02]  /*34790*/  SGXT.U32 R0, R0, 0x1 ;  /* 0x000000010000781a */ /* 0x000fe40000000000 */
[----:B------:R1:W-:Y:S01]  /*347a0*/  LDGSTS.E [R188+-0x5dff8], desc[UR18][R190.64], P1 ;  /* 0xa2008000bebc7fae */ /* 0x0003e20008921852 */
[----:B------:R-:W-:Y:S02]  /*347b0*/  ISETP.GE.AND P1, PT, R3, UR5, PT ;  /* 0x0000000503007c0c */ /* 0x000fe4000bf26270 */
[----:B------:R-:W-:Y:S02]  /*347c0*/  LOP3.LUT R0, R0, 0x56, RZ, 0xfc, !PT ;  /* 0x0000005600007812 */ /* 0x000fe400078efcff */
[----:B-1----:R-:W-:Y:S02]  /*347d0*/  SEL R190, RZ, 0x4, P1 ;  /* 0x00000004ffbe7807 */ /* 0x002fe40000800000 */
[----:B------:R-:W-:Y:S02]  /*347e0*/  ISETP.GE.AND P1, PT, R0, UR5, PT ;  /* 0x0000000500007c0c */ /* 0x000fe4000bf26270 */
[----:B------:R-:W3:Y:S01]  /*347f0*/  LDL R0, [R1+0xed0] ;  /* 0x000ed00001007983 */ /* 0x000ee20000100800 */
[----:B------:R-:W1:Y:S01]  /*34800*/  S2R R3, SR_TID.X ;  /* 0x0000000000037919 */ /* 0x000e620000002100 */
        /* <DEDUP_REMOVED lines=24> */
[----:B------:R-:W1:Y:S01]  /*34990*/  S2R R3, SR_TID.X ;  /* 0x0000000000037919 */ /* 0x000e620000002100 */
[----:B------:R-:W-:-:S04]  /*349a0*/  SEL R190, R190, RZ, !P0 ;  /* 0x000000ffbebe7207 */ /* 0x000fc80004000000 */
[----:B------:R-:W-:Y:S02]  /*349b0*/  ISETP.NE.U32.AND P2, PT, R190, RZ, PT ;  /* 0x000000ffbe00720c */ /* 0x000fe40003f45070 */
[----:B------:R-:W-:-:S04]  /*349c0*/  SEL R190, RZ, 0x4, P1 ;  /* 0x00000004ffbe7807 */ /* 0x000fc80000800000 */
[----:B------:R-:W-:-:S04]  /*349d0*/  SEL R190, R190, RZ, !P0 ;  /* 0x000000ffbebe7207 */ /* 0x000fc80004000000 */
[----:B------:R-:W-:Y:S02]  /*349e0*/  ISETP.NE.U32.AND P1, PT, R190, RZ, PT ;  /* 0x000000ffbe00720c */ /* 0x000fe40003f25070 */
[----:B--2---:R-:W-:-:S04]  /*349f0*/  IADD3 R2, P3, R2, UR20, RZ ;  /* 0x0000001402027c10 */ /* 0x004fc8000ff7e0ff */
[----:B------:R-:W-:Y:S01]  /*34a00*/  IADD3.X R252, R252, UR15, RZ, P3, !PT ;  /* 0x0000000ffcfc7c10 */ /* 0x000fe20009ffe4ff */
[----:B------:R1:W-:Y:S01]  /*34a10*/  STL [R1], R2 ;  /* 0x0000000201007387 */ /* 0x0003e20000100800 */
[----:B------:R-:W-:-:S03]  /*34a20*/  IMAD.MOV.U32 R190, RZ, RZ, R2 ;  /* 0x000000ffffbe7224 */ /* 0x000fc600078e0002 */
[----:B------:R-:W-:Y:S01]  /*34a30*/  IMAD.MOV.U32 R191, RZ, RZ, R252 ;  /* 0x000000ffffbf7224 */ /* 0x000fe200078e00fc */
[----:B----4-:R-:W-:-:S04]  /*34a40*/  IADD3 R5, P4, R5, UR20, RZ ;  /* 0x0000001405057c10 */ /* 0x010fc8000ff9e0ff */
[----:B------:R2:W-:Y:S01]  /*34a50*/  LDGSTS.E [R188+-0x5a000], desc[UR18][R190.64], P2 ;  /* 0xa6000000bebc7fae */ /* 0x0005e20009121852 */
[----:B-1----:R-:W-:Y:S02]  /*34a60*/  SHF.R.U32.HI R2, RZ, 0x6, R3 ;  /* 0x00000006ff027819 */ /* 0x002fe40000011603 */
[----:B---3--:R-:W-:Y:S02]  /*34a70*/  IADD3.X R6, R6, UR15, RZ, P4, !PT ;  /* 0x0000000f06067c10 */ /* 0x008fe4000a7fe4ff */
[----:B------:R-:W-:-:S04]  /*34a80*/  SGXT.U32 R2, R2, 0x1 ;  /* 0x000000010202781a */ /* 0x000fc80000000000 */
[----:B------:R-:W-:Y:S01]  /*34a90*/  LOP3.LUT R2, R2, 0x1a, RZ, 0xfc, !PT ;  /* 0x0000001a02027812 */ /* 0x000fe200078efcff */
[----:B--2---:R-:W-:Y:S02]  /*34aa0*/  IMAD.MOV.U32 R190, RZ, RZ, R5 ;  /* 0x000000ffffbe7224 */ /* 0x004fe400078e0005 */
[----:B------:R-:W-:Y:S01]  /*34ab0*/  IMAD.MOV.U32 R191, RZ, RZ, R6 ;  /* 0x000000ffffbf7224 */ /* 0x000fe200078e0006 */
[----:B------:R-:W-:-:S04]  /*34ac0*/  ISETP.GE.AND P2, PT, R2, UR5, PT ;  /* 0x0000000502007c0c */ /* 0x000fc8000bf46270 */
[----:B------:R1:W-:Y:S02]  /*34ad0*/  LDGSTS.E [R188+-0x59ff8], desc[UR18][R190.64], P1 ;  /* 0xa6008000bebc7fae */ /* 0x0003e40008921852 */
[----:B-1----:R-:W-:-:S04]  /*34ae0*/  SEL R188, RZ, 0x4, P2 ;  /* 0x00000004ffbc7807 */ /* 0x002fc80001000000 */
[----:B------:R-:W-:-:S04]  /*34af0*/  SEL R188, R188, RZ, !P0 ;  /* 0x000000ffbcbc7207 */ /* 0x000fc80004000000 */
[----:B------:R-:W-:Y:S01]  /*34b00*/  ISETP.NE.U32.AND P2, PT, R188, RZ, PT ;  /* 0x000000ffbc00720c */ /* 0x000fe20003f45070 */
[----:B------:R-:W-:Y:S01]  /*34b10*/  IMAD.U32 R188, RZ, RZ, UR6 ;  /* 0x00000006ffbc7e24 */ /* 0x000fe2000f8e00ff */
[----:B------:R-:W-:-:S04]  /*34b20*/  SHF.R.U32.HI R3, RZ, 0x6, R3 ;  /* 0x00000006ff037819 */ /* 0x000fc80000011603 */
[----:B------:R-:W-:Y:S02]  /*34b30*/  SGXT.U32 R3, R3, 0x1 ;  /* 0x000000010303781a */ /* 0x000fe40000000000 */
[----:B------:R-:W-:Y:S02]  /*34b40*/  IADD3 R188, R0, 0x100000, R188 ;  /* 0x0010000000bc7810 */ /* 0x000fe40007ffe0bc */
[----:B------:R-:W1:Y:S01]  /*34b50*/  S2R R0, SR_TID.X ;  /* 0x0000000000007919 */ /* 0x000e620000002100 */
        /* <DEDUP_REMOVED lines=10> */
[----:B------:R-:W-:-:S05]  /*34c00*/  IADD3.X R160, R160, UR15, RZ, P4, !PT ;  /* 0x0000000fa0a07c10 */ /* 0x000fca000a7fe4ff */
[----:B------:R2:W-:Y:S01]  /*34c10*/  LDGSTS.E [R188+-0x60000], desc[UR18][R190.64], P1 ;  /* 0xa0000000bebc7fae */ /* 0x0005e20008921852 */
[--C-:B-1----:R-:W-:Y:S02]  /*34c20*/  SHF.R.U32.HI R2, RZ, 0x6, R0.reuse ;  /* 0x00000006ff027819 */ /* 0x102fe40000011600 */
[----:B------:R-:W-:Y:S02]  /*34c30*/  SHF.R.U32.HI R0, RZ, 0x6, R0 ;  /* 0x00000006ff007819 */ /* 0x000fe40000011600 */
[----:B------:R-:W-:Y:S02]  /*34c40*/  SGXT.U32 R2, R2, 0x1 ;  /* 0x000000010202781a */ /* 0x000fe40000000000 */
[----:B------:R-:W-:Y:S02]  /*34c50*/  SGXT.U32 R0, R0, 0x1 ;  /* 0x000000010000781a */ /* 0x000fe40000000000 */
[----:B------:R-:W-:Y:S01]  /*34c60*/  LOP3.LUT R2, R2, 0x38, RZ, 0xfc, !PT ;  /* 0x0000003802027812 */ /* 0x000fe200078efcff */
[----:B--2---:R-:W-:-:S02]  /*34c70*/  IMAD.MOV.U32 R190, RZ, RZ, R159 ;  /* 0x000000ffffbe7224 */ /* 0x004fc400078e009f */
[----:B------:R-:W-:Y:S01]  /*34c80*/  IMAD.MOV.U32 R191, RZ, RZ, R160 ;  /* 0x000000ffffbf7224 */ /* 0x000fe200078e00a0 */
[----:B------:R-:W-:Y:S02]  /*34c90*/  LOP3.LUT R0, R0, 0x3a, RZ, 0xfc, !PT ;  /* 0x0000003a00007812 */ /* 0x000fe400078efcff */
[----:B------:R-:W-:Y:S02]  /*34ca0*/  ISETP.GE.AND P1, PT, R2, UR5, PT ;  /* 0x0000000502007c0c */ /* 0x000fe4000bf26270 */
[----:B------:R1:W-:Y:S02]  /*34cb0*/  LDGSTS.E [R188+-0x5fff8], desc[UR18][R190.64], P2 ;  /* 0xa0008000bebc7fae */ /* 0x0003e40009121852 */
[----:B-1----:R-:W-:Y:S02]  /*34cc0*/  SEL R190, RZ, 0x4, P1 ;  /* 0x00000004ffbe7807 */ /* 0x002fe40000800000 */
[----:B------:R-:W-:Y:S02]  /*34cd0*/  ISETP.GE.AND P1, PT, R0, UR5, PT ;  /* 0x0000000500007c0c */ /* 0x000fe4000bf26270 */
[----:B------:R-:W1:Y:S01]  /*34ce0*/  S2R R0, SR_TID.X ;  /* 0x0000000000007919 */ /* 0x000e620000002100 */
[----:B------:R-:W-:-:S02]  /*34cf0*/  SEL R190, R190, RZ, !P0 ;  /* 0x000000ffbebe7207 */ /* 0x000fc40004000000 */
[----:B------:R-:W-:Y:S02]  /*34d00*/  IADD3 R193, P3, R193, UR20, RZ ;  /* 0x00000014c1c17c10 */ /* 0x000fe4000ff7e0ff */
[----:B------:R-:W-:Y:S02]  /*34d10*/  ISETP.NE.U32.AND P2, PT, R190, RZ, PT ;  /* 0x000000ffbe00720c */ /* 0x000fe40003f45070 */
[----:B------:R-:W-:Y:S02]  /*34d20*/  SEL R190, RZ, 0x4, P1 ;  /* 0x00000004ffbe7807 */ /* 0x000fe40000800000 */
[----:B------:R-:W-:Y:S02]  /*34d30*/  IADD3.X R192, R192, UR15, RZ, P3, !PT ;  /* 0x0000000fc0c07c10 */ /* 0x000fe40009ffe4ff */
[----:B-1----:R-:W-:Y:S02]  /*34d40*/  SHF.R.U32.HI R2, RZ, 0x6, R0 ;  /* 0x00000006ff027819 */ /* 0x002fe40000011600 */
[----:B------:R-:W1:Y:S01]  /*34d50*/  S2R R0, SR_TID.X ;  /* 0x0000000000007919 */ /* 0x000e620000002100 */
[----:B------:R-:W-:-:S02]  /*34d60*/  SEL R190, R190, RZ, !P0 ;  /* 0x000000ffbebe7207 */ /* 0x000fc40004000000 */
[----:B------:R-:W-:Y:S02]  /*34d70*/  IADD3 R195, P4, R195, UR20, RZ ;  /* 0x00000014c3c37c10 */ /* 0x000fe4000ff9e0ff */
[----:B------:R-:W-:Y:S01]  /*34d80*/  ISETP.NE.U32.AND P1, PT, R190, RZ, PT ;  /* 0x000000ffbe00720c */ /* 0x000fe20003f25070 */
[----:B------:R-:W-:Y:S01]  /*34d90*/  IMAD.MOV.U32 R190, RZ, RZ, R193 ;  /* 0x000000ffffbe7224 */ /* 0x000fe200078e00c1 */
[----:B------:R-:W-:Y:S01]  /*34da0*/  IADD3.X R194, R194, UR15, RZ, P4, !PT ;  /* 0x0000000fc2c27c10 */ /* 0x000fe2000a7fe4ff */
[----:B------:R-:W-:Y:S01]  /*34db0*/  IMAD.MOV.U32 R191, RZ, RZ, R192 ;  /* 0x000000ffffbf7224 */ /* 0x000fe200078e00c0 */
[----:B------:R-:W-:-:S04]  /*34dc0*/  SGXT.U32 R2, R2, 0x1 ;  /* 0x000000010202781a */ /* 0x000fc80000000000 */
[----:B------:R2:W-:Y:S01]  /*34dd0*/  LDGSTS.E [R188+-0x5e000], desc[UR18][R190.64], P2 ;  /* 0xa2000000bebc7fae */ /* 0x0005e20009121852 */
[----:B------:R-:W-:-:S03]  /*34de0*/  LOP3.LUT R2, R2, 0x58, RZ, 0xfc, !PT ;  /* 0x0000005802027812 */ /* 0x000fc600078efcff */
[----:B------:R-:W-:Y:S01]  /*34df0*/  STL [R1+0x8], R5 ;  /* 0x0000080501007387 */ /* 0x000fe20000100800 */
[----:B--2---:R-:W-:Y:S02]  /*34e00*/  IMAD.MOV.U32 R190, RZ, RZ, R195 ;  /* 0x000000ffffbe7224 */ /* 0x004fe400078e00c3 */
[----:B------:R-:W-:Y:S01]  /*34e10*/  IMAD.MOV.U32 R191, RZ, RZ, R194 ;  /* 0x000000ffffbf7224 */ /* 0x000fe200078e00c2 */
[----:B-1----:R-:W-:Y:S01]  /*34e20*/  SHF.R.U32.HI R0, RZ, 0x6, R0 ;  /* 0x00000006ff007819 */ /* 0x002fe20000011600 */
[----:B------:R1:W-:Y:S03]  /*34e30*/  STL [R1+0x4], R6 ;  /* 0x0000040601007387 */ /* 0x0003e60000100800 */
[----:B------:R-:W-:Y:S01]  /*34e40*/  SGXT.U32 R0, R0, 0x1 ;  /* 0x000000010000781a */ /* 0x000fe20000000000 */
[----:B------:R2:W-:Y:S01]  /*34e50*/  LDGSTS.E [R188+-0x5dff8], desc[UR18][R190.64], P1 ;  /* 0xa2008000bebc7fae */ /* 0x0005e20008921852 */
[----:B------:R-:W-:-:S02]  /*34e60*/  ISETP.GE.AND P1, PT, R2, UR5, PT ;  /* 0x0000000502007c0c */ /* 0x000fc4000bf26270 */
[----:B------:R-:W-:Y:S01]  /*34e70*/  LOP3.LUT R0, R0, 0x5a, RZ, 0xfc, !PT ;  /* 0x0000005a00007812 */ /* 0x000fe200078efcff */
[----:B------:R-:W3:Y:S04]  /*34e80*/  LDL.LU R3, [R1+0xc] ;  /* 0x00000c0001037983 */ /* 0x000ee80000300800 */
[----:B------:R-:W4:Y:S01]  /*34e90*/  LDL.LU R2, [R1+0x10] ;  /* 0x0000100001027983 */ /* 0x000f220000300800 */
[----:B--2---:R-:W-:-:S03]  /*34ea0*/  SEL R190, RZ, 0x4, P1 ;  /* 0x00000004ffbe7807 */ /* 0x004fc60000800000 */
[----:B-1----:R-:W2:Y:S01]  /*34eb0*/  LDL.LU R6, [R1+0x14] ;  /* 0x0000140001067983 */ /* 0x002ea20000300800 */
[----:B------:R-:W-:Y:S02]  /*34ec0*/  ISETP.GE.AND P1, PT, R0, UR5, PT ;  /* 0x0000000500007c0c */ /* 0x000fe4000bf26270 */
[----:B------:R-:W1:Y:S01]  /*34ed0*/  S2R R0, SR_TID.X ;  /* 0x0000000000007919 */ /* 0x000e620000002100 */
[----:B------:R-:W-:Y:S01]  /*34ee0*/  SEL R190, R190, RZ, !P0 ;  /* 0x000000ffbebe7207 */ /* 0x000fe20004000000 */
[----:B------:R-:W2:Y:S03]  /*34ef0*/  LDL.LU R5, [R1+0x18] ;  /* 0x0000180001057983 */ /* 0x000ea60000300800 */
[----:B------:R-:W-:Y:S02]  /*34f00*/  ISETP.NE.U32.AND P2, PT, R190, RZ, PT ;  /* 0x000000ffbe00720c */ /* 0x000fe40003f45070 */
[----:B------:R-:W-:-:S02]  /*34f10*/  SEL R190, RZ, 0x4, P1 ;  /* 0x00000004ffbe7807 */ /* 0x000fc40000800000 */
[----:B------:R-:W-:Y:S02]  /*34f20*/  IADD3 R225, P3, R225, UR20, RZ ;  /* 0x00000014e1e17c10 */ /* 0x000fe4000ff7e0ff */
[----:B------:R-:W-:Y:S02]  /*34f30*/  SEL R190, R190, RZ, !P0 ;  /* 0x000000ffbebe7207 */ /* 0x000fe40004000000 */
[----:B------:R-:W-:Y:S02]  /*34f40*/  IADD3.X R224, R224, UR15, RZ, P3, !PT ;  /* 0x0000000fe0e07c10 */ /* 0x000fe40009ffe4ff */
[----:B------:R-:W-:Y:S02]  /*34f50*/  IADD3 R227, P4, R227, UR20, RZ ;  /* 0x00000014e3e37c10 */ /* 0x000fe4000ff9e0ff */
[----:B-1----:R-:W-:Y:S02]  /*34f60*/  SHF.R.U32.HI R7, RZ, 0x6, R0 ;  /* 0x00000006ff077819 */ /* 0x002fe40000011600 */
[----:B------:R-:W1:Y:S01]  /*34f70*/  S2R R0, SR_TID.X ;  /* 0x0000000000007919 */ /* 0x000e620000002100 */
[----:B------:R-:W-:Y:S01]  /*34f80*/  ISETP.NE.U32.AND P1, PT, R190, RZ, PT ;  /* 0x000000ffbe00720c */ /* 0x000fe20003f25070 */
[----:B------:R-:W-:Y:S01]  /*34f90*/  IMAD.MOV.U32 R190, RZ, RZ, R225 ;  /* 0x000000ffffbe7224 */ /* 0x000fe200078e00e1 */
[----:B------:R-:W-:Y:S01]  /*34fa0*/  IADD3.X R226, R226, UR15, RZ, P4, !PT ;  /* 0x0000000fe2e27c10 */ /* 0x000fe2000a7fe4ff */
[----:B------:R-:W-:Y:S01]  /*34fb0*/  IMAD.MOV.U32 R191, RZ, RZ, R224 ;  /* 0x000000ffffbf7224 */ /* 0x000fe200078e00e0 */
[----:B------:R-:W-:-:S04]  /*34fc0*/  SGXT.U32 R7, R7, 0x1 ;  /* 0x000000010707781a */ /* 0x000fc80000000000 */
[----:B------:R1:W-:Y:S01]  /*34fd0*/  LDGSTS.E [R188+-0x5c000], desc[UR18][R190.64], P2 ;  /* 0xa4000000bebc7fae */ /* 0x0003e20009121852 */
[----:B------:R-:W-:Y:S01]  /*34fe0*/  LOP3.LUT R7, R7, 0x78, RZ, 0xfc, !PT ;  /* 0x0000007807077812 */ /* 0x000fe200078efcff */
[----:B-1----:R-:W-:Y:S02]  /*34ff0*/  IMAD.MOV.U32 R190, RZ, RZ, R227 ;  /* 0x000000ffffbe7224 */ /* 0x002fe400078e00e3 */
[----:B------:R-:W-:-:S05]  /*35000*/  IMAD.MOV.U32 R191, RZ, RZ, R226 ;  /* 0x000000ffffbf7224 */ /* 0x000fca00078e00e2 */
[----:B------:R1:W-:Y:S01]  /*35010*/  LDGSTS.E [R188+-0x5bff8], desc[UR18][R190.64], P1 ;  /* 0xa4008000bebc7fae */ /* 0x0003e20008921852 */
[----:B------:R-:W-:Y:S02]  /*35020*/  ISETP.GE.AND P1, PT, R7, UR5, PT ;  /* 0x0000000507007c0c */ /* 0x000fe4000bf26270 */
[----:B------:R-:W-:Y:S02]  /*35030*/  SHF.R.U32.HI R7, RZ, 0x6, R0 ;  /* 0x00000006ff077819 */ /* 0x000fe40000011600 */
[----:B------:R-:W2:Y:S02]  /*35040*/  LDL R0, [R1+0xecc] ;  /* 0x000ecc0001007983 */ /* 0x000ea40000100800 */
[----:B------:R-:W-:Y:S02]  /*35050*/  SGXT.U32 R7, R7, 0x1 ;  /* 0x000000010707781a */ /* 0x000fe40000000000 */
[----:B-1----:R-:W-:Y:S02]  /*35060*/  SEL R190, RZ, 0x4, P1 ;  /* 0x00000004ffbe7807 */ /* 0x002fe40000800000 */
[----:B------:R-:W-:-:S02]  /*35070*/  LOP3.LUT R7, R7, 0x7a, RZ, 0xfc, !PT ;  /* 0x0000007a07077812 */ /* 0x000fc400078efcff */
[----:B------:R-:W-:Y:S02]  /*35080*/  SEL R190, R190, RZ, !P0 ;  /* 0x000000ffbebe7207 */ /* 0x000fe40004000000 */
[----:B------:R-:W-:Y:S02]  /*35090*/  ISETP.GE.AND P1, PT, R7, UR5, PT ;  /* 0x0000000507007c0c */ /* 0x000fe4000bf26270 */
[----:B------:R-:W-:Y:S02]  /*350a0*/  ISETP.NE.U32.AND P2, PT, R190, RZ, PT ;  /* 0x000000ffbe00720c */ /* 0x000fe40003f45070 */
[----:B------:R-:W-:-:S04]  /*350b0*/  SEL R190, RZ, 0x4, P1 ;  /* 0x00000004ffbe7807 */ /* 0x000fc80000800000 */
[----:B------:R-:W-:-:S04]  /*350c0*/  SEL R190, R190, RZ, !P0 ;  /* 0x000000ffbebe7207 */ /* 0x000fc80004000000 */
[----:B------:R-:W-:Y:S02]  /*350d0*/  ISETP.NE.U32.AND P1, PT, R190, RZ, PT ;  /* 0x000000ffbe00720c */ /* 0x000fe40003f25070 */
[----:B----4-:R-:W-:-:S04]  /*350e0*/  IADD3 R2, P3, R2, UR20, RZ ;  /* 0x0000001402027c10 */ /* 0x010fc8000ff7e0ff */
[----:B---3--:R-:W-:Y:S01]  /*350f0*/  IADD3.X R3, R3, UR15, RZ, P3, !PT ;  /* 0x0000000f03037c10 */ /* 0x008fe20009ffe4ff */
[----:B------:R-:W-:Y:S04]  /*35100*/  STL [R1+0x10], R2 ;  /* 0x0000100201007387 */ /* 0x000fe80000100800 */
[----:B------:R1:W-:Y:S01]  /*35110*/  STL [R1+0xc], R3 ;  /* 0x00000c0301007387 */ /* 0x0003e20000100800 */
[----:B------:R-:W-:Y:S02]  /*35120*/  IMAD.MOV.U32 R191, RZ, RZ, R3 ;  /* 0x000000ffffbf7224 */ /* 0x000fe400078e0003 */
[----:B-1----:R-:W1:Y:S01]  /*35130*/  S2R R3, SR_TID.X ;  /* 0x0000000000037919 */ /* 0x002e620000002100 */
[----:B------:R-:W-:Y:S01]  /*35140*/  IMAD.MOV.U32 R190, RZ, RZ, R2 ;  /* 0x000000ffffbe7224 */ /* 0x000fe200078e0002 */
[----:B--2---:R-:W-:-:S04]  /*35150*/  IADD3 R5, P4, R5, UR20, RZ ;  /* 0x0000001405057c10 */ /* 0x004fc8000ff9e0ff */
[----:B------:R-:W-:Y:S01]  /*35160*/  IADD3.X R6, R6, UR15, RZ, P4, !PT ;  /* 0x0000000f06067c10 */ /* 0x000fe2000a7fe4ff */
[----:B------:R2:W-:Y:S02]  /*35170*/  LDGSTS.E [R188+-0x5a000], desc[UR18][R190.64], P2 ;  /* 0xa6000000bebc7fae */ /* 0x0005e40009121852 */
[----:B--2---:R-:W-:Y:S02]  /*35180*/  IMAD.MOV.U32 R190, RZ, RZ, R5 ;  /* 0x000000ffffbe7224 */ /* 0x004fe400078e0005 */
[----:B------:R-:W-:-:S05]  /*35190*/  IMAD.MOV.U32 R191, RZ, RZ, R6 ;  /* 0x000000ffffbf7224 */ /* 0x000fca00078e0006 */
[----:B------:R2:W-:Y:S01]  /*351a0*/  LDGSTS.E [R188+-0x59ff8], desc[UR18][R190.64], P1 ;  /* 0xa6008000bebc7fae */ /* 0x0005e20008921852 */
[----:B-1----:R-:W-:-:S04]  /*351b0*/  SHF.R.U32.HI R2, RZ, 0x6, R3 ;  /* 0x00000006ff027819 */ /* 0x002fc80000011603 */
[----:B------:R-:W-:-:S04]  /*351c0*/  SGXT.U32 R2, R2, 0x1 ;  /* 0x000000010202781a */ /* 0x000fc80000000000 */
[----:B------:R-:W-:-:S04]  /*351d0*/  LOP3.LUT R2, R2, 0x1e, RZ, 0xfc, !PT ;  /* 0x0000001e02027812 */ /* 0x000fc800078efcff */
[----:B------:R-:W-:-:S04]  /*351e0*/  ISETP.GE.AND P2, PT, R2, UR5, PT ;  /* 0x0000000502007c0c */ /* 0x000fc8000bf46270 */
[----:B--2---:R-:W-:-:S04]  /*351f0*/  SEL R188, RZ, 0x4, P2 ;  /* 0x00000004ffbc7807 */ /* 0x004fc80001000000 */
[----:B------:R-:W-:-:S04]  /*35200*/  SEL R188, R188, RZ, !P0 ;  /* 0x000000ffbcbc7207 */ /* 0x000fc80004000000 */
[----:B------:R-:W-:Y:S01]  /*35210*/  ISETP.NE.U32.AND P2, PT, R188, RZ, PT ;  /* 0x000000ffbc00720c */ /* 0x000fe20003f45070 */
[----:B------:R-:W-:-:S05]  /*35220*/  IMAD.U32 R188, RZ, RZ, UR6 ;  /* 0x00000006ffbc7e24 */ /* 0x000fca000f8e00ff */
[----:B------:R-:W-:Y:S02]  /*35230*/  IADD3 R188, R0, 0x100000, R188 ;  /* 0x0010000000bc7810 */ /* 0x000fe40007ffe0bc */
[----:B------:R-:W1:Y:S01]  /*35240*/  S2R R0, SR_TID.X ;  /* 0x0000000000007919 */ /* 0x000e620000002100 */
        /* <DEDUP_REMOVED lines=9> */
[----:B------:R-:W-:Y:S02]  /*352e0*/  IADD3 R163, P4, R163, UR20, RZ ;  /* 0x00000014a3a37c10 */ /* 0x000fe4000ff9e0ff */
[--C-:B-1----:R-:W-:Y:S01]  /*352f0*/  SHF.R.U32.HI R2, RZ, 0x6, R0.reuse ;  /* 0x00000006ff027819 */ /* 0x102fe20000011600 */
[----:B------:R-:W-:Y:S01]  /*35300*/  IMAD.MOV.U32 R190, RZ, RZ, R161 ;  /* 0x000000ffffbe7224 */ /* 0x000fe200078e00a1 */
[----:B------:R-:W-:Y:S01]  /*35310*/  SHF.R.U32.HI R0, RZ, 0x6, R0 ;  /* 0x00000006ff007819 */ /* 0x000fe20000011600 */
[----:B------:R-:W-:Y:S01]  /*35320*/  IMAD.MOV.U32 R191, RZ, RZ, R162 ;  /* 0x000000ffffbf7224 */ /* 0x000fe200078e00a2 */
[----:B------:R-:W-:-:S02]  /*35330*/  SGXT.U32 R2, R2, 0x1 ;  /* 0x000000010202781a */ /* 0x000fc40000000000 */
[----:B------:R-:W-:Y:S02]  /*35340*/  IADD3.X R164, R164, UR15, RZ, P4, !PT ;  /* 0x0000000fa4a47c10 */ /* 0x000fe4000a7fe4ff */
[----:B------:R-:W-:Y:S01]  /*35350*/  LOP3.LUT R2, R2, 0x3c, RZ, 0xfc, !PT ;  /* 0x0000003c02027812 */ /* 0x000fe200078efcff */
[----:B------:R1:W-:Y:S01]  /*35360*/  LDGSTS.E [R188+-0x60000], desc[UR18][R190.64], P1 ;  /* 0xa0000000bebc7fae */ /* 0x0003e20008921852 */
[----:B------:R-:W-:Y:S02]  /*35370*/  SGXT.U32 R0, R0, 0x1 ;  /* 0x000000010000781a */ /* 0x000fe40000000000 */
[----:B------:R-:W-:Y:S02]  /*35380*/  ISETP.GE.AND P1, PT, R2, UR5, PT ;  /* 0x0000000502007c0c */ /* 0x000fe4000bf26270 */
[----:B------:R-:W-:Y:S01]  /*35390*/  LOP3.LUT R0, R0, 0x3e, RZ, 0xfc, !PT ;  /* 0x0000003e00007812 */ /* 0x000fe200078efcff */
[----:B-1----:R-:W-:Y:S02]  /*353a0*/  IMAD.MOV.U32 R190, RZ, RZ, R163 ;  /* 0x000000ffffbe7224 */ /* 0x002fe400078e00a3 */
[----:B------:R-:W-:-:S05]  /*353b0*/  IMAD.MOV.U32 R191, RZ, RZ, R164 ;  /* 0x000000ffffbf7224 */ /* 0x000fca00078e00a4 */
[----:B------:R1:W-:Y:S02]  /*353c0*/  LDGSTS.E [R188+-0x5fff8], desc[UR18][R190.64], P2 ;  /* 0xa0008000bebc7fae */ /* 0x0003e40009121852 */
[----:B-1----:R-:W-:Y:S02]  /*353d0*/  SEL R190, RZ, 0x4, P1 ;  /* 0x00000004ffbe7807 */ /* 0x002fe40000800000 */
[----:B------:R-:W-:Y:S02]  /*353e0*/  ISETP.GE.AND P1, PT, R0, UR5, PT ;  /* 0x0000000500007c0c */ /* 0x000fe4000bf26270 */
[----:B------:R-:W1:Y:S01]  /*353f0*/  S2R R0, SR_TID.X ;  /* 0x0000000000007919 */ /* 0x000e620000002100 */
[----:B------:R-:W-:Y:S02]  /*35400*/  SEL R190, R190, RZ, !P0 ;  /* 0x000000ffbebe7207 */ /* 0x000fe40004000000 */
[----:B------:R-:W-:Y:S02]  /*35410*/  IADD3 R197, P3, R197, UR20, RZ ;  /* 0x00000014c5c57c10 */ /* 0x000fe4000ff7e0ff */
[----:B------:R-:W-:-:S02]  /*35420*/  ISETP.NE.U32.AND P2, PT, R190, RZ, PT ;  /* 0x000000ffbe00720c */ /* 0x000fc40003f45070 */
[----:B------:R-:W-:Y:S02]  /*35430*/  SEL R190, RZ, 0x4, P1 ;  /* 0x00000004ffbe7807 */ /* 0x000fe40000800000 */
[----:B------:R-:W-:Y:S02]  /*35440*/  IADD3.X R196, R196, UR15, RZ, P3, !PT ;  /* 0x0000000fc4c47c10 */ /* 0x000fe40009ffe4ff */
[----:B------:R-:W-:Y:S02]  /*35450*/  SEL R190, R190, RZ, !P0 ;  /* 0x000000ffbebe7207 */ /* 0x000fe40004000000 */
[----:B------:R-:W-:Y:S02]  /*35460*/  IADD3 R199, P4, R199, UR20, RZ ;  /* 0x00000014c7c77c10 */ /* 0x000fe4000ff9e0ff */
[----:B------:R-:W-:Y:S01]  /*35470*/  ISETP.NE.U32.AND P1, PT, R190, RZ, PT ;  /* 0x000000ffbe00720c */ /* 0x000fe20003f25070 */
[----:B------:R-:W-:Y:S01]  /*35480*/  IMAD.MOV.U32 R190, RZ, RZ, R197 ;  /* 0x000000ffffbe7224 */ /* 0x000fe200078e00c5 */
[----:B------:R-:W-:Y:S01]  /*35490*/  IADD3.X R198, R198, UR15, RZ, P4, !PT ;  /* 0x0000000fc6c67c10 */ /* 0x000fe2000a7fe4ff */
[----:B------:R-:W-:-:S05]  /*354a0*/  IMAD.MOV.U32 R191, RZ, RZ, R196 ;  /* 0x000000ffffbf7224 */ /* 0x000fca00078e00c4 */
[----:B------:R2:W-:Y:S01]  /*354b0*/  LDGSTS.E [R188+-0x5e000], desc[UR18][R190.64], P2 ;  /* 0xa2000000bebc7fae */ /* 0x0005e20009121852 */
[----:B-1----:R-:W-:-:S04]  /*354c0*/  SHF.R.U32.HI R2, RZ, 0x6, R0 ;  /* 0x00000006ff027819 */ /* 0x002fc80000011600 */
[----:B------:R-:W-:Y:S01]  /*354d0*/  SGXT.U32 R2, R2, 0x1 ;  /* 0x000000010202781a */ /* 0x000fe20000000000 */
[----:B--2---:R-:W-:Y:S02]  /*354e0*/  IMAD.MOV.U32 R190, RZ, RZ, R199 ;  /* 0x000000ffffbe7224 */ /* 0x004fe400078e00c7 */
[----:B------:R-:W-:Y:S01]  /*354f0*/  IMAD.MOV.U32 R191, RZ, RZ, R198 ;  /* 0x000000ffffbf7224 */ /* 0x000fe200078e00c6 */
[----:B------:R-:W-:Y:S01]  /*35500*/  LOP3.LUT R2, R2, 0x5c, RZ, 0xfc, !PT ;  /* 0x0000005c02027812 */ /* 0x000fe200078efcff */
[----:B------:R1:W-:Y:S04]  /*35510*/  STL [R1+0x18], R5 ;  /* 0x0000180501007387 */ /* 0x0003e80000100800 */
[----:B------:R2:W-:Y:S04]  /*35520*/  STL [R1+0x14], R6 ;  /* 0x0000140601007387 */ /* 0x0005e80000100800 */
[----:B------:R3:W-:Y:S01]  /*35530*/  LDGSTS.E [R188+-0x5dff8], desc[UR18][R190.64], P1 ;  /* 0xa2008000bebc7fae */ /* 0x0007e20008921852 */
[----:B------:R-:W-:-:S03]  /*35540*/  ISETP.GE.AND P1, PT, R2, UR5, PT ;  /* 0x0000000502007c0c */ /* 0x000fc6000bf26270 */
[----:B------:R-:W4:Y:S04]  /*35550*/  LDL.LU R3, [R1+0x1c] ;  /* 0x00001c0001037983 */ /* 0x000f280000300800 */
[----:B------:R-:W4:Y:S04]  /*35560*/  LDL.LU R2, [R1+0x20] ;  /* 0x0000200001027983 */ /* 0x000f280000300800 */
[----:B------:R-:W4:Y:S04]  /*35570*/  LDL.LU R8, [R1+0x24] ;  /* 0x0000240001087983 */ /* 0x000f280000300800 */
[----:B-1----:R-:W4:Y:S01]  /*35580*/  LDL.LU R5, [R1+0x28] ;  /* 0x0000280001057983 */ /* 0x002f220000300800 */
[----:B------:R-:W-:-:S04]  /*35590*/  SHF.R.U32.HI R0, RZ, 0x6, R0 ;  /* 0x00000006ff007819 */ /* 0x000fc80000011600 */
[----:B------:R-:W-:-:S04]  /*355a0*/  SGXT.U32 R0, R0, 0x1 ;  /* 0x000000010000781a */ /* 0x000fc80000000000 */
[----:B------:R-:W-:Y:S02]  /*355b0*/  LOP3.LUT R0, R0, 0x5e, RZ, 0xfc, !PT ;  /* 0x0000005e00007812 */ /* 0x000fe400078efcff */
[----:B---3--:R-:W-:Y:S02]  /*355c0*/  SEL R190, RZ, 0x4, P1 ;  /* 0x00000004ffbe7807 */ /* 0x008fe40000800000 */
[----:B------:R-:W-:Y:S02]  /*355d0*/  ISETP.GE.AND P1, PT, R0, UR5, PT ;  /* 0x0000000500007c0c */ /* 0x000fe4000bf26270 */
[----:B------:R-:W2:Y:S01]  /*355e0*/  S2R R0, SR_TID.X ;  /* 0x0000000000007919 */ /* 0x000ea20000002100 */
        /* <DEDUP_REMOVED lines=12> */
[--C-:B--2---:R-:W-:Y:S02]  /*356b0*/  SHF.R.U32.HI R6, RZ, 0x6, R0.reuse ;  /* 0x00000006ff067819 */ /* 0x104fe40000011600 */
[----:B------:R-:W-:Y:S02]  /*356c0*/  SHF.R.U32.HI R0, RZ, 0x6, R0 ;  /* 0x00000006ff007819 */ /* 0x000fe40000011600 */
[----:B------:R-:W-:Y:S01]  /*356d0*/  SGXT.U32 R6, R6, 0x1 ;  /* 0x000000010606781a */ /* 0x000fe20000000000 */
[----:B-1----:R-:W-:Y:S02]  /*356e0*/  IMAD.MOV.U32 R190, RZ, RZ, R231 ;  /* 0x000000ffffbe7224 */ /* 0x002fe400078e00e7 */
[----:B------:R-:W-:Y:S01]  /*356f0*/  IMAD.MOV.U32 R191, RZ, RZ, R230 ;  /* 0x000000ffffbf7224 */ /* 0x000fe200078e00e6 */
[----:B------:R-:W-:Y:S02]  /*35700*/  LOP3.LUT R6, R6, 0x7c, RZ, 0xfc, !PT ;  /* 0x0000007c06067812 */ /* 0x000fe400078efcff */
[----:B------:R-:W-:-:S02]  /*35710*/  SGXT.U32 R0, R0, 0x1 ;  /* 0x000000010000781a */ /* 0x000fc40000000000 */
[----:B------:R1:W-:Y:S01]  /*35720*/  LDGSTS.E [R188+-0x5bff8], desc[UR18][R190.64], P1 ;  /* 0xa4008000bebc7fae */ /* 0x0003e20008921852 */
[----:B------:R-:W-:Y:S02]  /*35730*/  ISETP.GE.AND P1, PT, R6, UR5, PT ;  /* 0x0000000506007c0c */ /* 0x000fe4000bf26270 */
[----:B------:R-:W-:Y:S02]  /*35740*/  LOP3.LUT R0, R0, 0x7e, RZ, 0xfc, !PT ;  /* 0x0000007e00007812 */ /* 0x000fe400078efcff */
[----:B-1----:R-:W-:Y:S02]  /*35750*/  SEL R190, RZ, 0x4, P1 ;  /* 0x00000004ffbe7807 */ /* 0x002fe40000800000 */
[----:B------:R-:W-:Y:S02]  /*35760*/  ISETP.GE.AND P1, PT, R0, UR5, PT ;  /* 0x0000000500007c0c */ /* 0x000fe4000bf26270 */
[----:B------:R-:W2:Y:S04]  /*35770*/  LDL.LU R0, [R1+0x30] ;  /* 0x0000300001007983 */ /* 0x000ea80000300800 */
[----:B------:R-:W3:Y:S01]  /*35780*/  LDL.LU R6, [R1+0x70] ;  /* 0x0000700001067983 */ /* 0x000ee20000300800 */
[----:B----4-:R-:W-:-:S04]  /*35790*/  IADD3 R2, P3, R2, UR20, RZ ;  /* 0x0000001402027c10 */ /* 0x010fc8000ff7e0ff */
[----:B------:R-:W-:Y:S02]  /*357a0*/  IADD3.X R3, R3, UR15, RZ, P3, !PT ;  /* 0x0000000f03037c10 */ /* 0x000fe40009ffe4ff */
[----:B------:R-:W-:Y:S01]  /*357b0*/  IADD3 R5, P4, R5, UR20, RZ ;  /* 0x0000001405057c10 */ /* 0x000fe2000ff9e0ff */
[----:B------:R-:W-:Y:S03]  /*357c0*/  STL [R1+0x20], R2 ;  /* 0x0000200201007387 */ /* 0x000fe60000100800 */
[----:B------:R-:W-:Y:S01]  /*357d0*/  IADD3.X R8, R8, UR15, RZ, P4, !PT ;  /* 0x0000000f08087c10 */ /* 0x000fe2000a7fe4ff */
[----:B------:R1:W-:Y:S01]  /*357e0*/  STL [R1+0x1c], R3 ;  /* 0x00001c0301007387 */ /* 0x0003e20000100800 */
[----:B------:R-:W-:-:S03]  /*357f0*/  IMAD.MOV.U32 R191, RZ, RZ, R3 ;  /* 0x000000ffffbf7224 */ /* 0x000fc600078e0003 */
[----:B------:R-:W-:Y:S04]  /*35800*/  STL [R1+0x28], R5 ;  /* 0x0000280501007387 */ /* 0x000fe80000100800 */
[----:B-1----:R-:W4:Y:S04]  /*35810*/  LDL.LU R3, [R1+0x2c] ;  /* 0x00002c0001037983 */ /* 0x002f280000300800 */
[----:B------:R1:W-:Y:S04]  /*35820*/  STL [R1+0x24], R8 ;  /* 0x0000240801007387 */ /* 0x0003e80000100800 */
[----:B------:R-:W4:Y:S01]  /*35830*/  LDL.LU R7, [R1+0x6c] ;  /* 0x00006c0001077983 */ /* 0x000f220000300800 */
[----:B------:R-:W-:-:S04]  /*35840*/  SEL R190, R190, RZ, !P0 ;  /* 0x000000ffbebe7207 */ /* 0x000fc80004000000 */
[----:B------:R-:W-:Y:S02]  /*35850*/  ISETP.NE.U32.AND P2, PT, R190, RZ, PT ;  /* 0x000000ffbe00720c */ /* 0x000fe40003f45070 */
[----:B------:R-:W-:-:S04]  /*35860*/  SEL R190, RZ, 0x4, P1 ;  /* 0x00000004ffbe7807 */ /* 0x000fc80000800000 */
[----:B------:R-:W-:-:S04]  /*35870*/  SEL R190, R190, RZ, !P0 ;  /* 0x000000ffbebe7207 */ /* 0x000fc80004000000 */
[----:B------:R-:W-:Y:S01]  /*35880*/  ISETP.NE.U32.AND P1, PT, R190, RZ, PT ;  /* 0x000000ffbe00720c */ /* 0x000fe20003f25070 */
[----:B------:R-:W-:Y:S02]  /*35890*/  IMAD.MOV.U32 R190, RZ, RZ, R2 ;  /* 0x000000ffffbe7224 */ /* 0x000fe400078e0002 */
[----:B------:R-:W2:Y:S03]  /*358a0*/  S2R R2, SR_TID.X ;  /* 0x0000000000027919 */ /* 0x000ea60000002100 */
[----:B------:R1:W-:Y:S02]  /*358b0*/  LDGSTS.E [R188+-0x5a000], desc[UR18][R190.64], P2 ;  /* 0xa6000000bebc7fae */ /* 0x0003e40009121852 */
[----:B-1----:R-:W-:Y:S02]  /*358c0*/  IMAD.MOV.U32 R190, RZ, RZ, R5 ;  /* 0x000000ffffbe7224 */ /* 0x002fe400078e0005 */
[----:B------:R-:W-:-:S02]  /*358d0*/  IMAD.MOV.U32 R191, RZ, RZ, R8 ;  /* 0x000000ffffbf7224 */ /* 0x000fc400078e0008 */
[----:B------:R-:W4:Y:S04]  /*358e0*/  LDL.LU R8, [R1+0xac] ;  /* 0x0000ac0001087983 */ /* 0x000f280000300800 */
[----:B------:R1:W-:Y:S04]  /*358f0*/  LDGSTS.E [R188+-0x59ff8], desc[UR18][R190.64], P1 ;  /* 0xa6008000bebc7fae */ /* 0x0003e80008921852 */
[----:B------:R-:W0:Y:S01]  /*35900*/  LDGDEPBAR ;  /* 0x00000000000079af */ /* 0x000e220000000000 */
[----:B--2---:R-:W-:-:S04]  /*35910*/  LOP3.LUT R2, R2, 0x7f, RZ, 0xc0, !PT ;  /* 0x0000007f02027812 */ /* 0x004fc800078ec0ff */
[----:B------:R-:W-:Y:S02]  /*35920*/  ISETP.GE.AND P1, PT, R2, UR5, PT ;  /* 0x0000000502007c0c */ /* 0x000fe4000bf26270 */
[----:B------:R-:W2:Y:S04]  /*35930*/  LDL.LU R2, [R1+0xb0] ;  /* 0x0000b00001027983 */ /* 0x000ea80000300800 */
[----:B------:R-:W2:Y:S04]  /*35940*/  LDL.LU R166, [R1+0xec] ;  /* 0x0000ec0001a67983 */ /* 0x000ea80000300800 */
[----:B------:R-:W2:Y:S01]  /*35950*/  LDL.LU R5, [R1+0xf0] ;  /* 0x0000f00001057983 */ /* 0x000ea20000300800 */
[----:B-1----:R-:W-:-:S04]  /*35960*/  SEL R188, RZ, 0x4, P1 ;  /* 0x00000004ffbc7807 */ /* 0x002fc80000800000 */
[----:B------:R-:W-:Y:S02]  /*35970*/  SEL R188, R188, RZ, !P0 ;  /* 0x000000ffbcbc7207 */ /* 0x000fe40004000000 */
[----:B------:R-:W-:Y:S02]  /*35980*/  IADD3 R0, P1, R0, UR21, RZ ;  /* 0x0000001500007c10 */ /* 0x000fe4000ff3e0ff */
[----:B------:R-:W-:Y:S01]  /*35990*/  ISETP.NE.U32.AND P0, PT, R188, RZ, PT ;  /* 0x000000ffbc00720c */ /* 0x000fe20003f05070 */
[----:B------:R-:W-:Y:S01]  /*359a0*/  ULEA UR5, UR14, UR7, 0x11 ;  /* 0x000000070e057291 */ /* 0x000fe2000f8e883f */
[----:B---3--:R-:W-:Y:S01]  /*359b0*/  IADD3 R6, P2, R6, UR21, RZ ;  /* 0x0000001506067c10 */ /* 0x008fe2000ff5e0ff */
[----:B------:R1:W-:Y:S01]  /*359c0*/  STL [R1+0x30], R0 ;  /* 0x0000300001007387 */ /* 0x0003e20000100800 */
[----:B------:R-:W-:-:S03]  /*359d0*/  IMAD.MOV.U32 R190, RZ, RZ, R0 ;  /* 0x000000ffffbe7224 */ /* 0x000fc600078e0000 */
[----:B------:R-:W-:Y:S01]  /*359e0*/  VIADD R188, R4, UR5 ;  /* 0x0000000504bc7c36 */ /* 0x000fe20008000000 */
[----:B----4-:R-:W-:-:S05]  /*359f0*/  IADD3.X R3, R3, UR16, RZ, P1, !PT ;  /* 0x0000001003037c10 */ /* 0x010fca0008ffe4ff */
[----:B------:R3:W-:Y:S01]  /*35a00*/  STL [R1+0x2c], R3 ;  /* 0x00002c0301007387 */ /* 0x0007e20000100800 */
[----:B------:R-:W-:Y:S01]  /*35a10*/  IADD3.X R7, R7, UR16, RZ, P2, !PT ;  /* 0x0000001007077c10 */ /* 0x000fe200097fe4ff */
[----:B------:R-:W-:Y:S02]  /*35a20*/  IMAD.MOV.U32 R191, RZ, RZ, R3 ;  /* 0x000000ffffbf7224 */ /* 0x000fe400078e0003 */
[----:B------:R4:W-:Y:S04]  /*35a30*/  STL [R1+0x70], R6 ;  /* 0x0000700601007387 */ /* 0x0009e80000100800 */
[----:B------:R4:W-:Y:S04]  /*35a40*/  STL [R1+0x6c], R7 ;  /* 0x00006c0701007387 */ /* 0x0009e80000100800 */
[----:B-1----:R-:W2:Y:S04]  /*35a50*/  LDL.LU R0, [R1+0x130] ;  /* 0x0001300001007983 */ /* 0x002ea80000300800 */
[----:B------:R1:W-:Y:S04]  /*35a60*/  LDGSTS.E [R188], desc[UR18][R190.64], P0 ;  /* 0x00000000bebc7fae */ /* 0x0003e80008121852 */
[----:B---3--:R-:W3:Y:S01]  /*35a70*/  LDL.LU R3, [R1+0x170] ;  /* 0x0001700001037983 */ /* 0x008ee20000300800 */
[----:B-1----:R-:W-:-:S03]  /*35a80*/  IMAD.MOV.U32 R190, RZ, RZ, R6 ;  /* 0x000000ffffbe7224 */ /* 0x002fc600078e0006 */
[----:B----4-:R-:W4:Y:S01]  /*35a90*/  LDL.LU R6, [R1+0x12c] ;  /* 0x00012c0001067983 */ /* 0x010f220000300800 */
[----:B------:R-:W-:-:S03]  /*35aa0*/  IMAD.MOV.U32 R191, RZ, RZ, R7 ;  /* 0x000000ffffbf7224 */ /* 0x000fc600078e0007 */
[----:B------:R-:W4:Y:S04]  /*35ab0*/  LDL.LU R7, [R1+0x16c] ;  /* 0x00016c0001077983 */ /* 0x000f280000300800 */
[----:B------:R1:W-:Y:S01]  /*35ac0*/  LDGSTS.E [R188+0x400], desc[UR18][R190.64], P0 ;  /* 0x00400000bebc7fae */ /* 0x0003e20008121852 */
[----:B--2---:R-:W-:-:S04]  /*35ad0*/  IADD3 R2, P1, R2, UR21, RZ ;  /* 0x0000001502027c10 */ /* 0x004fc8000ff3e0ff */
[----:B------:R-:W-:Y:S02]  /*35ae0*/  IADD3.X R8, R8, UR16, RZ, P1, !PT ;  /* 0x0000001008087c10 */ /* 0x000fe40008ffe4ff */
[----:B------:R-:W-:Y:S01]  /*35af0*/  IADD3 R5, P2, R5, UR21, RZ ;  /* 0x0000001505057c10 */ /* 0x000fe2000ff5e0ff */
[----:B------:R2:W-:Y:S01]  /*35b00*/  STL [R1+0xb0], R2 ;  /* 0x0000b00201007387 */ /* 0x0005e20000100800 */
[----:B-1----:R-:W-:Y:S02]  /*35b10*/  IMAD.MOV.U32 R190, RZ, RZ, R2 ;  /* 0x000000ffffbe7224 */ /* 0x002fe400078e0002 */
[----:B------:R-:W-:Y:S01]  /*35b20*/  IADD3.X R166, R166, UR16, RZ, P2, !PT ;  /* 0x00000010a6a67c10 */ /* 0x000fe200097fe4ff */
[----:B------:R-:W-:Y:S01]  /*35b30*/  IMAD.MOV.U32 R191, RZ, RZ, R8 ;  /* 0x000000ffffbf7224 */ /* 0x000fe200078e0008 */
[----:B------:R1:W-:Y:S04]  /*35b40*/  STL [R1+0xac], R8 ;  /* 0x0000ac0801007387 */ /* 0x0003e80000100800 */
[----:B------:R1:W-:Y:S04]  /*35b50*/  STL [R1+0xf0], R5 ;  /* 0x0000f00501007387 */ /* 0x0003e80000100800 */
[----:B--2---:R-:W2:Y:S04]  /*35b60*/  LDL.LU R2, [R1+0x1b0] ;  /* 0x0001b00001027983 */ /* 0x004ea80000300800 */
[----:B------:R1:W-:Y:S04]  /*35b70*/  STL [R1+0xec], R166 ;  /* 0x0000eca601007387 */ /* 0x0003e80000100800 */
[----:B------:R1:W-:Y:S04]  /*35b80*/  LDGSTS.E [R188+0x800], desc[UR18][R190.64], P0 ;  /* 0x00800000bebc7fae */ /* 0x0003e80008121852 */
[----:B-1----:R-:W2:Y:S01]  /*35b90*/  LDL.LU R8, [R1+0x1f0] ;  /* 0x0001f00001087983 */ /* 0x002ea20000300800 */
[----:B------:R-:W-:-:S03]  /*35ba0*/  IMAD.MOV.U32 R190, RZ, RZ, R5 ;  /* 0x000000ffffbe7224 */ /* 0x000fc600078e0005 */
[----:B------:R-:W2:Y:S01]  /*35bb0*/  LDL.LU R5, [R1+0x1ac] ;  /* 0x0001ac0001057983 */ /* 0x000ea20000300800 */
[----:B------:R-:W-:-:S03]  /*35bc0*/  IMAD.MOV.U32 R191, RZ, RZ, R166 ;  /* 0x000000ffffbf7224 */ /* 0x000fc600078e00a6 */
[----:B------:R-:W2:Y:S04]  /*35bd0*/  LDL.LU R166, [R1+0x1ec] ;  /* 0x0001ec0001a67983 */ /* 0x000ea80000300800 */
[----:B------:R1:W-:Y:S01]  /*35be0*/  LDGSTS.E [R188+0xc00], desc[UR18][R190.64], P0 ;  /* 0x00c00000bebc7fae */ /* 0x0003e20008121852 */
[----:B------:R-:W-:Y:S02]  /*35bf0*/  IADD3 R0, P1, R0, UR21, RZ ;  /* 0x0000001500007c10 */ /* 0x000fe4000ff3e0ff */
[----:B---3--:R-:W-:-:S03]  /*35c00*/  IADD3 R3, P2, R3, UR21, RZ ;  /* 0x0000001503037c10 */ /* 0x008fc6000ff5e0ff */
[----:B------:R3:W-:Y:S01]  /*35c10*/  STL [R1+0x130], R0 ;  /* 0x0001300001007387 */ /* 0x0007e20000100800 */
[----:B-1----:R-:W-:Y:S01]  /*35c20*/  IMAD.MOV.U32 R190, RZ, RZ, R0 ;  /* 0x000000ffffbe7224 */ /* 0x002fe200078e0000 */
[----:B----4-:R-:W-:Y:S02]  /*35c30*/  IADD3.X R6, R6, UR16, RZ, P1, !PT ;  /* 0x0000001006067c10 */ /* 0x010fe40008ffe4ff */
[----:B------:R-:W-:-:S03]  /*35c40*/  IADD3.X R7, R7, UR16, RZ, P2, !PT ;  /* 0x0000001007077c10 */ /* 0x000fc600097fe4ff */
[----:B------:R-:W-:Y:S01]  /*35c50*/  IMAD.MOV.U32 R191, RZ, RZ, R6 ;  /* 0x000000ffffbf7224 */ /* 0x000fe200078e0006 */
[----:B------:R1:W-:Y:S04]  /*35c60*/  STL [R1+0x12c], R6 ;  /* 0x00012c0601007387 */ /* 0x0003e80000100800 */
[----:B------:R4:W-:Y:S04]  /*35c70*/  STL [R1+0x170], R3 ;  /* 0x0001700301007387 */ /* 0x0009e80000100800 */
[----:B---3--:R-:W3:Y:S04]  /*35c80*/  LDL.LU R0, [R1+0x230] ;  /* 0x0002300001007983 */ /* 0x008ee80000300800 */
[----:B------:R4:W-:Y:S04]  /*35c90*/  STL [R1+0x16c], R7 ;  /* 0x00016c0701007387 */ /* 0x0009e80000100800 */
[----:B------:R4:W-:Y:S04]  /*35ca0*/  LDGSTS.E [R188+0x1000], desc[UR18][R190.64], P0 ;  /* 0x01000000bebc7fae */ /* 0x0009e80008121852 */
[----:B-1----:R-:W3:Y:S01]  /*35cb0*/  LDL.LU R6, [R1+0x270] ;  /* 0x0002700001067983 */ /* 0x002ee20000300800 */
[----:B----4-:R-:W-:-:S03]  /*35cc0*/  IMAD.MOV.U32 R190, RZ, RZ, R3 ;  /* 0x000000ffffbe7224 */ /* 0x010fc600078e0003 */
[----:B------:R-:W4:Y:S01]  /*35cd0*/  LDL.LU R3, [R1+0x22c] ;  /* 0x00022c0001037983 */ /* 0x000f220000300800 */
[----:B------:R-:W-:-:S03]  /*35ce0*/  IMAD.MOV.U32 R191, RZ, RZ, R7 ;  /* 0x000000ffffbf7224 */ /* 0x000fc600078e0007 */
[----:B------:R-:W4:Y:S04]  /*35cf0*/  LDL.LU R7, [R1+0x26c] ;  /* 0x00026c0001077983 */ /* 0x000f280000300800 */
[----:B------:R1:W-:Y:S01]  /*35d00*/  LDGSTS.E [R188+0x1400], desc[UR18][R190.64], P0 ;  /* 0x01400000bebc7fae */ /* 0x0003e20008121852 */
[----:B--2---:R-:W-:-:S05]  /*35d10*/  IADD3 R2, P1, R2, UR21, RZ ;  /* 0x0000001502027c10 */ /* 0x004fca000ff3e0ff */
[----:B------:R2:W-:Y:S01]  /*35d20*/  STL [R1+0x1b0], R2 ;  /* 0x0001b00201007387 */ /* 0x0005e20000100800 */
[----:B-1----:R-:W-:Y:S01]  /*35d30*/  IMAD.MOV.U32 R190, RZ, RZ, R2 ;  /* 0x000000ffffbe7224 */ /* 0x002fe200078e0002 */
[----:B------:R-:W-:Y:S02]  /*35d40*/  IADD3 R8, P2, R8, UR21, RZ ;  /* 0x0000001508087c10 */ /* 0x000fe4000ff5e0ff */
[----:B------:R-:W-:Y:S02]  /*35d50*/  IADD3.X R5, R5, UR16, RZ, P1, !PT ;  /* 0x0000001005057c10 */ /* 0x000fe40008ffe4ff */
[----:B------:R-:W-:-:S03]  /*35d60*/  IADD3.X R166, R166, UR16, RZ, P2, !PT ;  /* 0x00000010a6a67c10 */ /* 0x000fc600097fe4ff */
        /* <DEDUP_REMOVED lines=12> */
[----:B---3--:R-:W-:-:S05]  /*35e30*/  IADD3 R0, P1, R0, UR21, RZ ;  /* 0x0000001500007c10 */ /* 0x008fca000ff3e0ff */
[----:B------:R3:W-:Y:S01]  /*35e40*/  STL [R1+0x230], R0 ;  /* 0x0002300001007387 */ /* 0x0007e20000100800 */
[----:B-1----:R-:W-:Y:S01]  /*35e50*/  IMAD.MOV.U32 R190, RZ, RZ, R0 ;  /* 0x000000ffffbe7224 */ /* 0x002fe200078e0000 */
[----:B------:R-:W-:Y:S02]  /*35e60*/  IADD3 R6, P2, R6, UR21, RZ ;  /* 0x0000001506067c10 */ /* 0x000fe4000ff5e0ff */
        /* <DEDUP_REMOVED lines=159> */
[----:B------:R-:W-:Y:S01]  /*36860*/  STL [R1+0x6b0], R2 ;  /* 0x0006b00201007387 */ /* 0x000fe20000100800 */
[----:B-1----:R-:W-:Y:S01]  /*36870*/  IMAD.MOV.U32 R190, RZ, RZ, R2 ;  /* 0x000000ffffbe7224 */ /* 0x002fe200078e0002 */
[----:B------:R-:W-:Y:S02]  /*36880*/  IADD3 R5, P2, R5, UR21, RZ ;  /* 0x0000001505057c10 */ /* 0x000fe4000ff5e0ff */
[----:B------:R-:W-:Y:S02]  /*36890*/  IADD3.X R8, R8, UR16, RZ, P1, !PT ;  /* 0x0000001008087c10 */ /* 0x000fe40008ffe4ff */
[----:B------:R-:W-:-:S03]  /*368a0*/  IADD3.X R166, R166, UR16, RZ, P2, !PT ;  /* 0x00000010a6a67c10 */ /* 0x000fc600097fe4ff */
[----:B------:R-:W-:Y:S01]  /*368b0*/  IMAD.MOV.U32 R191, RZ, RZ, R8 ;  /* 0x000000ffffbf7224 */ /* 0x000fe200078e0008 */
[----:B------:R1:W-:Y:S04]  /*368c0*/  STL [R1+0x6ac], R8 ;  /* 0x0006ac0801007387 */ /* 0x0003e80000100800 */
[----:B------:R-:W-:Y:S04]  /*368d0*/  STL [R1+0x6f0], R5 ;  /* 0x0006f00501007387 */ /* 0x000fe80000100800 */
[----:B------:R2:W-:Y:S04]  /*368e0*/  LDGSTS.E [R188+0x6800], desc[UR18][R190.64], P0 ;  /* 0x06800000bebc7fae */ /* 0x0005e80008121852 */
[----:B-1----:R-:W4:Y:S04]  /*368f0*/  LDL.LU R8, [R1+0x7b0] ;  /* 0x0007b00001087983 */ /* 0x002f280000300800 */
[----:B------:R1:W-:Y:S04]  /*36900*/  STL [R1+0x6ec], R166 ;  /* 0x0006eca601007387 */ /* 0x0003e80000100800 */
[----:B------:R-:W4:Y:S01]  /*36910*/  LDL.LU R2, [R1+0x7f0] ;  /* 0x0007f00001027983 */ /* 0x000f220000300800 */
[----:B--2---:R-:W-:-:S03]  /*36920*/  IMAD.MOV.U32 R191, RZ, RZ, R166 ;  /* 0x000000ffffbf7224 */ /* 0x004fc600078e00a6 */
[----:B-1----:R-:W2:Y:S01]  /*36930*/  LDL.LU R166, [R1+0x7ac] ;  /* 0x0007ac0001a67983 */ /* 0x002ea20000300800 */
        /* <DEDUP_REMOVED lines=14> */
[----:B-1----:R-:W3:Y:S04]  /*36a20*/  LDL.LU R6, [R1+0x78] ;  /* 0x0000780001067983 */ /* 0x002ee80000300800 */
[----:B------:R1:W-:Y:S02]  /*36a30*/  LDGSTS.E [R188+0x7000], desc[UR18][R190.64], P0 ;  /* 0x07000000bebc7fae */ /* 0x0003e40008121852 */
[----:B-1----:R-:W-:-:S02]  /*36a40*/  IMAD.MOV.U32 R190, RZ, RZ, R3 ;  /* 0x000000ffffbe7224 */ /* 0x002fc400078e0003 */
[----:B----4-:R-:W4:Y:S01]  /*36a50*/  LDL.LU R3, [R1+0x34] ;  /* 0x0000340001037983 */ /* 0x010f220000300800 */
[----:B------:R-:W-:-:S03]  /*36a60*/  IMAD.MOV.U32 R191, RZ, RZ, R7 ;  /* 0x000000ffffbf7224 */ /* 0x000fc600078e0007 */
[----:B------:R-:W4:Y:S04]  /*36a70*/  LDL.LU R7, [R1+0x74] ;  /* 0x0000740001077983 */ /* 0x000f280000300800 */
[----:B------:R1:W-:Y:S01]  /*36a80*/  LDGSTS.E [R188+0x7400], desc[UR18][R190.64], P0 ;  /* 0x07400000bebc7fae */ /* 0x0003e20008121852 */
[----:B------:R-:W-:Y:S02]  /*36a90*/  IADD3 R8, P1, R8, UR21, RZ ;  /* 0x0000001508087c10 */ /* 0x000fe4000ff3e0ff */
[----:B------:R-:W-:-:S03]  /*36aa0*/  IADD3 R2, P2, R2, UR21, RZ ;  /* 0x0000001502027c10 */ /* 0x000fc6000ff5e0ff */
[----:B-1----:R-:W-:Y:S01]  /*36ab0*/  IMAD.MOV.U32 R190, RZ, RZ, R8 ;  /* 0x000000ffffbe7224 */ /* 0x002fe200078e0008 */
[----:B--2---:R-:W-:Y:S01]  /*36ac0*/  IADD3.X R166, R166, UR16, RZ, P1, !PT ;  /* 0x00000010a6a67c10 */ /* 0x004fe20008ffe4ff */
[----:B------:R1:W-:Y:S01]  /*36ad0*/  STL [R1+0x7b0], R8 ;  /* 0x0007b00801007387 */ /* 0x0003e20000100800 */
[----:B------:R-:W-:-:S03]  /*36ae0*/  IADD3.X R5, R5, UR16, RZ, P2, !PT ;  /* 0x0000001005057c10 */ /* 0x000fc600097fe4ff */
[----:B------:R-:W-:Y:S01]  /*36af0*/  IMAD.MOV.U32 R191, RZ, RZ, R166 ;  /* 0x000000ffffbf7224 */ /* 0x000fe200078e00a6 */
[----:B------:R-:W-:Y:S04]  /*36b00*/  STL [R1+0x7ac], R166 ;  /* 0x0007aca601007387 */ /* 0x000fe80000100800 */
[----:B------:R2:W-:Y:S04]  /*36b10*/  STL [R1+0x7f0], R2 ;  /* 0x0007f00201007387 */ /* 0x0005e80000100800 */
[----:B------:R2:W-:Y:S04]  /*36b20*/  LDGSTS.E [R188+0x7800], desc[UR18][R190.64], P0 ;  /* 0x07800000bebc7fae */ /* 0x0005e80008121852 */
[----:B------:R2:W-:Y:S04]  /*36b30*/  STL [R1+0x7ec], R5 ;  /* 0x0007ec0501007387 */ /* 0x0005e80000100800 */
[----:B-1----:R-:W4:Y:S01]  /*36b40*/  LDL.LU R8, [R1+0xb4] ;  /* 0x0000b40001087983 */ /* 0x002f220000300800 */
[----:B--2---:R-:W-:-:S03]  /*36b50*/  IMAD.MOV.U32 R190, RZ, RZ, R2 ;  /* 0x000000ffffbe7224 */ /* 0x004fc600078e0002 */
[----:B------:R-:W2:Y:S01]  /*36b60*/  LDL.LU R2, [R1+0xb8] ;  /* 0x0000b80001027983 */ /* 0x000ea20000300800 */
[----:B------:R-:W-:-:S03]  /*36b70*/  IMAD.MOV.U32 R191, RZ, RZ, R5 ;  /* 0x000000ffffbf7224 */ /* 0x000fc600078e0005 */
[----:B------:R-:W2:Y:S04]  /*36b80*/  LDL.LU R166, [R1+0xf4] ;  /* 0x0000f40001a67983 */ /* 0x000ea80000300800 */
[----:B------:R-:W2:Y:S04]  /*36b90*/  LDL.LU R5, [R1+0xf8] ;  /* 0x0000f80001057983 */ /* 0x000ea80000300800 */
[----:B------:R1:W-:Y:S02]  /*36ba0*/  LDGSTS.E [R188+0x7c00], desc[UR18][R190.64], P0 ;  /* 0x07c00000bebc7fae */ /* 0x0003e40008121852 */
[----:B-1----:R-:W-:-:S05]  /*36bb0*/  LOP3.LUT R191, R4, 0x10, RZ, 0x3c, !PT ;  /* 0x0000001004bf7812 */ /* 0x002fca00078e3cff */
[----:B------:R-:W-:Y:S01]  /*36bc0*/  VIADD R188, R191, UR5 ;  /* 0x00000005bfbc7c36 */ /* 0x000fe20008000000 */
[----:B---3--:R-:W-:Y:S02]  /*36bd0*/  IADD3 R0, P1, R0, UR21, RZ ;  /* 0x0000001500007c10 */ /* 0x008fe4000ff3e0ff */
[----:B------:R-:W-:-:S03]  /*36be0*/  IADD3 R6, P2, R6, UR21, RZ ;  /* 0x0000001506067c10 */ /* 0x000fc6000ff5e0ff */
[----:B------:R1:W-:Y:S01]  /*36bf0*/  STL [R1+0x38], R0 ;  /* 0x0000380001007387 */ /* 0x0003e20000100800 */
[----:B------:R-:W-:Y:S01]  /*36c00*/  IMAD.MOV.U32 R190, RZ, RZ, R0 ;  /* 0x000000ffffbe7224 */ /* 0x000fe200078e0000 */
[----:B----4-:R-:W-:Y:S02]  /*36c10*/  IADD3.X R3, R3, UR16, RZ, P1, !PT ;  /* 0x0000001003037c10 */ /* 0x010fe40008ffe4ff */
[----:B------:R-:W-:-:S03]  /*36c20*/  IADD3.X R7, R7, UR16, RZ, P2, !PT ;  /* 0x0000001007077c10 */ /* 0x000fc600097fe4ff */
[----:B------:R3:W-:Y:S01]  /*36c30*/  STL [R1+0x34], R3 ;  /* 0x0000340301007387 */ /* 0x0007e20000100800 */
[----:B------:R-:W-:-:S03]  /*36c40*/  IMAD.MOV.U32 R191, RZ, RZ, R3 ;  /* 0x000000ffffbf7224 */ /* 0x000fc600078e0003 */
[----:B------:R4:W-:Y:S04]  /*36c50*/  STL [R1+0x78], R6 ;  /* 0x0000780601007387 */ /* 0x0009e80000100800 */
[----:B------:R4:W-:Y:S04]  /*36c60*/  STL [R1+0x74], R7 ;  /* 0x0000740701007387 */ /* 0x0009e80000100800 */
[----:B-1----:R-:W2:Y:S04]  /*36c70*/  LDL.LU R0, [R1+0x138] ;  /* 0x0001380001007983 */ /* 0x002ea80000300800 */
[----:B------:R1:W-:Y:S04]  /*36c80*/  LDGSTS.E [R188+0x80], desc[UR18][R190.64], P0 ;  /* 0x00080000bebc7fae */ /* 0x0003e80008121852 */
        /* <DEDUP_REMOVED lines=40> */
[----:B------:R-:W4:Y:S01]  /*36f10*/  LDL.LU R7, [R1+0x274] ;  /* 0x0002740001077983 */ /* 0x000f220000300800 */
[----:B--2---:R-:W-:-:S03]  /*36f20*/  IADD3 R2, P1, R2, UR21, RZ ;  /* 0x0000001502027c10 */ /* 0x004fc6000ff3e0ff */
[----:B------:R1:W-:Y:S04]  /*36f30*/  LDGSTS.E [R188+0x1480], desc[UR18][R190.64], P0 ;  /* 0x01480000bebc7fae */ /* 0x0003e80008121852 */
[----:B------:R2:W-:Y:S01]  /*36f40*/  STL [R1+0x1b8], R2 ;  /* 0x0001b80201007387 */ /* 0x0005e20000100800 */
[----:B------:R-:W-:Y:S01]  /*36f50*/  IADD3 R8, P2, R8, UR21, RZ ;  /* 0x0000001508087c10 */ /* 0x000fe2000ff5e0ff */
[----:B-1----:R-:W-:Y:S01]  /*36f60*/  IMAD.MOV.U32 R190, RZ, RZ, R2 ;  /* 0x000000ffffbe7224 */ /* 0x002fe200078e0002 */
        /* <DEDUP_REMOVED lines=177> */
[----:B------:R-:W-:Y:S01]  /*37a80*/  STL [R1+0x6b8], R2 ;  /* 0x0006b80201007387 */ /* 0x000fe20000100800 */
[----:B------:R-:W-:Y:S01]  /*37a90*/  IADD3 R5, P2, R5, UR21, RZ ;  /* 0x0000001505057c10 */ /* 0x000fe2000ff5e0ff */
[----:B-1----:R-:W-:Y:S01]  /*37aa0*/  IMAD.MOV.U32 R190, RZ, RZ, R2 ;  /* 0x000000ffffbe7224 */ /* 0x002fe200078e0002 */
        /* <DEDUP_REMOVED lines=30> */
[----:B------:R-:W4:Y:S01]  /*37c90*/  LDL.LU R7, [R1+0x7c] ;  /* 0x00007c0001077983 */ /* 0x000f220000300800 */
[----:B------:R-:W-:-:S03]  /*37ca0*/  IADD3 R8, P1, R8, UR21, RZ ;  /* 0x0000001508087c10 */ /* 0x000fc6000ff3e0ff */
[----:B------:R1:W-:Y:S01]  /*37cb0*/  LDGSTS.E [R188+0x7480], desc[UR18][R190.64], P0 ;  /* 0x07480000bebc7fae */ /* 0x0003e20008121852 */
[----:B------:R-:W-:Y:S02]  /*37cc0*/  IADD3 R2, P2, R2, UR21, RZ ;  /* 0x0000001502027c10 */ /* 0x000fe4000ff5e0ff */
[----:B--2---:R-:W-:Y:S01]  /*37cd0*/  IADD3.X R166, R166, UR16, RZ, P1, !PT ;  /* 0x00000010a6a67c10 */ /* 0x004fe20008ffe4ff */
[----:B-1----:R-:W-:Y:S01]  /*37ce0*/  IMAD.MOV.U32 R190, RZ, RZ, R8 ;  /* 0x000000ffffbe7224 */ /* 0x002fe200078e0008 */
[----:B------:R1:W-:Y:S01]  /*37cf0*/  STL [R1+0x7b8], R8 ;  /* 0x0007b80801007387 */ /* 0x0003e20000100800 */
[----:B------:R-:W-:Y:S02]  /*37d00*/  IADD3.X R5, R5, UR16, RZ, P2, !PT ;  /* 0x0000001005057c10 */ /* 0x000fe400097fe4ff */
        /* <DEDUP_REMOVED lines=68> */
[----:B------:R1:W-:Y:S01]  /*38150*/  LDGSTS.E [R188+0x1500], desc[UR18][R190.64], P0 ;  /* 0x01500000bebc7fae */ /* 0x0003e20008121852 */
[----:B------:R-:W-:-:S03]  /*38160*/  IADD3 R8, P2, R8, UR21, RZ ;  /* 0x0000001508087c10 */ /* 0x000fc6000ff5e0ff */
[----:B------:R2:W-:Y:S01]  /*38170*/  STL [R1+0x1c0], R2 ;  /* 0x0001c00201007387 */ /* 0x0005e20000100800 */
[----:B------:R-:W-:Y:S01]  /*38180*/  IADD3.X R5, R5, UR16, RZ, P1, !PT ;  /* 0x0000001005057c10 */ /* 0x000fe20008ffe4ff */
[----:B-1----:R-:W-:Y:S01]  /*38190*/  IMAD.MOV.U32 R190, RZ, RZ, R2 ;  /* 0x000000ffffbe7224 */ /* 0x002fe200078e0002 */
        /* <DEDUP_REMOVED lines=177> */
[----:B------:R-:W-:Y:S01]  /*38cb0*/  STL [R1+0x6c0], R2 ;  /* 0x0006c00201007387 */ /* 0x000fe20000100800 */
[----:B------:R-:W-:Y:S01]  /*38cc0*/  IADD3.X R8, R8, UR16, RZ, P1, !PT ;  /* 0x0000001008087c10 */ /* 0x000fe20008ffe4ff */
[----:B-1----:R-:W-:Y:S01]  /*38cd0*/  IMAD.MOV.U32 R190, RZ, RZ, R2 ;  /* 0x000000ffffbe7224 */ /* 0x002fe200078e0002 */
        /* <DEDUP_REMOVED lines=30> */
[----:B------:R-:W-:Y:S02]  /*38ec0*/  IADD3 R8, P1, R8, UR21, RZ ;  /* 0x0000001508087c10 */ /* 0x000fe4000ff3e0ff */
[----:B------:R-:W-:Y:S01]  /*38ed0*/  IADD3 R2, P2, R2, UR21, RZ ;  /* 0x0000001502027c10 */ /* 0x000fe2000ff5e0ff */
[----:B------:R1:W-:Y:S01]  /*38ee0*/  LDGSTS.E [R188+0x7500], desc[UR18][R190.64], P0 ;  /* 0x07500000bebc7fae */ /* 0x0003e20008121852 */
[----:B--2---:R-:W-:-:S03]  /*38ef0*/  IADD3.X R166, R166, UR16, RZ, P1, !PT ;  /* 0x00000010a6a67c10 */ /* 0x004fc60008ffe4ff */
[----:B------:R2:W-:Y:S01]  /*38f00*/  STL [R1+0x7c0], R8 ;  /* 0x0007c00801007387 */ /* 0x0005e20000100800 */
[----:B------:R-:W-:Y:S01]  /*38f10*/  IADD3.X R5, R5, UR16, RZ, P2, !PT ;  /* 0x0000001005057c10 */ /* 0x000fe200097fe4ff */
[----:B-1----:R-:W-:Y:S02]  /*38f20*/  IMAD.MOV.U32 R190, RZ, RZ, R8 ;  /* 0x000000ffffbe7224 */ /* 0x002fe400078e0008 */
[----:B------:R-:W-:Y:S01]  /*38f30*/  IMAD.MOV.U32 R191, RZ, RZ, R166 ;  /* 0x000000ffffbf7224 */ /* 0x000fe200078e00a6 */
[----:B------:R-:W-:Y:S04]  /*38f40*/  STL [R1+0x7bc], R166 ;  /* 0x0007bca601007387 */ /* 0x000fe80000100800 */
[----:B------:R1:W-:Y:S04]  /*38f50*/  STL [R1+0x800], R2 ;  /* 0x0008000201007387 */ /* 0x0003e80000100800 */
[----:B------:R1:W-:Y:S04]  /*38f60*/  LDGSTS.E [R188+0x7900], desc[UR18][R190.64], P0 ;  /* 0x07900000bebc7fae */ /* 0x0003e80008121852 */
[----:B------:R1:W-:Y:S04]  /*38f70*/  STL [R1+0x7fc], R5 ;  /* 0x0007fc0501007387 */ /* 0x0003e80000100800 */
[----:B--2---:R-:W2:Y:S01]  /*38f80*/  LDL.LU R8, [R1+0xc4] ;  /* 0x0000c40001087983 */ /* 0x004ea20000300800 */
[----:B-1----:R-:W-:-:S03]  /*38f90*/  IMAD.MOV.U32 R190, RZ, RZ, R2 ;  /* 0x000000ffffbe7224 */ /* 0x002fc600078e0002 */
        /* <DEDUP_REMOVED lines=281> */
[----:B------:R-:W-:-:S03]  /*3a130*/  IADD3.X R5, R5, UR16, RZ, P2, !PT ;  /* 0x0000001005057c10 */ /* 0x000fc600097fe4ff */
[----:B------:R-:W-:Y:S01]  /*3a140*/  STL [R1+0x7c4], R166 ;  /* 0x0007c4a601007387 */ /* 0x000fe20000100800 */
[----:B-1----:R-:W-:Y:S02]  /*3a150*/  IMAD.MOV.U32 R190, RZ, RZ, R8 ;  /* 0x000000ffffbe7224 */ /* 0x002fe400078e0008 */
[----:B------:R-:W-:Y:S01]  /*3a160*/  IMAD.MOV.U32 R191, RZ, RZ, R166 ;  /* 0x000000ffffbf7224 */ /* 0x000fe200078e00a6 */
        /* <DEDUP_REMOVED lines=28> */
[----:B------:R-:W4:Y:S01]  /*3a330*/  LDL.LU R7, [R1+0x18c] ;  /* 0x00018c0001077983 */ /* 0x000f220000300800 */
[----:B--2---:R-:W-:-:S03]  /*3a340*/  IADD3 R2, P1, R2, UR21, RZ ;  /* 0x0000001502027c10 */ /* 0x004fc6000ff3e0ff */
[----:B------:R1:W-:Y:S01]  /*3a350*/  LDGSTS.E [R188+0x600], desc[UR18][R190.64], P0 ;  /* 0x00600000bebc7fae */ /* 0x0003e20008121852 */
[----:B------:R-:W-:Y:S02]  /*3a360*/  IADD3.X R8, R8, UR16, RZ, P1, !PT ;  /* 0x0000001008087c10 */ /* 0x000fe40008ffe4ff */
[----:B------:R-:W-:Y:S01]  /*3a370*/  IADD3 R5, P2, R5, UR21, RZ ;  /* 0x0000001505057c10 */ /* 0x000fe2000ff5e0ff */
[----:B------:R2:W-:Y:S03]  /*3a380*/  STL [R1+0xd0], R2 ;  /* 0x0000d00201007387 */ /* 0x0005e60000100800 */
[----:B------:R-:W-:Y:S01]  /*3a390*/  IADD3.X R166, R166, UR16, RZ, P2, !PT ;  /* 0x00000010a6a67c10 */ /* 0x000fe200097fe4ff */
[----:B------:R2:W-:Y:S01]  /*3a3a0*/  STL [R1+0xcc], R8 ;  /* 0x0000cc0801007387 */ /* 0x0005e20000100800 */
[----:B-1----:R-:W-:Y:S02]  /*3a3b0*/  IMAD.MOV.U32 R190, RZ, RZ, R2 ;  /* 0x000000ffffbe7224 */ /* 0x002fe400078e0002 */
[----:B------:R-:W-:Y:S01]  /*3a3c0*/  IMAD.MOV.U32 R191, RZ, RZ, R8 ;  /* 0x000000ffffbf7224 */ /* 0x000fe200078e0008 */
[----:B------:R1:W-:Y:S04]  /*3a3d0*/  STL [R1+0x110], R5 ;  /* 0x0001100501007387 */ /* 0x0003e80000100800 */
[----:B--2---:R-:W2:Y:S04]  /*3a3e0*/  LDL.LU R2, [R1+0x1d0] ;  /* 0x0001d00001027983 */ /* 0x004ea80000300800 */
[----:B------:R1:W-:Y:S04]  /*3a3f0*/  STL [R1+0x10c], R166 ;  /* 0x00010ca601007387 */ /* 0x0003e80000100800 */
[----:B------:R1:W-:Y:S04]  /*3a400*/  LDGSTS.E [R188+0xa00], desc[UR18][R190.64], P0 ;  /* 0x00a00000bebc7fae */ /* 0x0003e80008121852 */
[----:B------:R-:W2:Y:S01]  /*3a410*/  LDL.LU R8, [R1+0x210] ;  /* 0x0002100001087983 */ /* 0x000ea20000300800 */
[----:B-1----:R-:W-:-:S03]  /*3a420*/  IMAD.MOV.U32 R190, RZ, RZ, R5 ;  /* 0x000000ffffbe7224 */ /* 0x002fc600078e0005 */
        /* <DEDUP_REMOVED lines=21> */
[----:B--2---:R-:W-:Y:S02]  /*3a580*/  IADD3 R2, P1, R2, UR21, RZ ;  /* 0x0000001502027c10 */ /* 0x004fe4000ff3e0ff */
[----:B------:R-:W-:Y:S01]  /*3a590*/  IADD3 R8, P2, R8, UR21, RZ ;  /* 0x0000001508087c10 */ /* 0x000fe2000ff5e0ff */
[----:B------:R1:W-:Y:S01]  /*3a5a0*/  LDGSTS.E [R188+0x1600], desc[UR18][R190.64], P0 ;  /* 0x01600000bebc7fae */ /* 0x0003e20008121852 */
[----:B------:R-:W-:-:S03]  /*3a5b0*/  IADD3.X R5, R5, UR16, RZ, P1, !PT ;  /* 0x0000001005057c10 */ /* 0x000fc60008ffe4ff */
[----:B------:R2:W-:Y:S01]  /*3a5c0*/  STL [R1+0x1d0], R2 ;  /* 0x0001d00201007387 */ /* 0x0005e20000100800 */
[----:B------:R-:W-:-:S03]  /*3a5d0*/  IADD3.X R166, R166, UR16, RZ, P2, !PT ;  /* 0x00000010a6a67c10 */ /* 0x000fc600097fe4ff */
        /* <DEDUP_REMOVED lines=178> */
[----:B------:R-:W-:Y:S01]  /*3b100*/  STL [R1+0x6d0], R2 ;  /* 0x0006d00201007387 */ /* 0x000fe20000100800 */
[----:B------:R-:W-:-:S03]  /*3b110*/  IADD3.X R166, R166, UR16, RZ, P2, !PT ;  /* 0x00000010a6a67c10 */ /* 0x000fc600097fe4ff */
[----:B------:R2:W-:Y:S01]  /*3b120*/  STL [R1+0x6cc], R8 ;  /* 0x0006cc0801007387 */ /* 0x0005e20000100800 */
[----:B-1----:R-:W-:Y:S02]  /*3b130*/  IMAD.MOV.U32 R190, RZ, RZ, R2 ;  /* 0x000000ffffbe7224 */ /* 0x002fe400078e0002 */
[----:B------:R-:W-:Y:S01]  /*3b140*/  IMAD.MOV.U32 R191, RZ, RZ, R8 ;  /* 0x000000ffffbf7224 */ /* 0x000fe200078e0008 */
[----:B------:R-:W-:Y:S04]  /*3b150*/  STL [R1+0x710], R5 ;  /* 0x0007100501007387 */ /* 0x000fe80000100800 */
[----:B------:R1:W-:Y:S04]  /*3b160*/  LDGSTS.E [R188+0x6a00], desc[UR18][R190.64], P0 ;  /* 0x06a00000bebc7fae */ /* 0x0003e80008121852 */
[----:B--2---:R-:W2:Y:S04]  /*3b170*/  LDL.LU R8, [R1+0x7d0] ;  /* 0x0007d00001087983 */ /* 0x004ea80000300800 */
[----:B------:R1:W-:Y:S04]  /*3b180*/  STL [R1+0x70c], R166 ;  /* 0x00070ca601007387 */ /* 0x0003e80000100800 */
        /* <DEDUP_REMOVED lines=23> */
[----:B--2---:R-:W-:Y:S02]  /*3b300*/  IADD3 R8, P1, R8, UR21, RZ ;  /* 0x0000001508087c10 */ /* 0x004fe4000ff3e0ff */
[----:B------:R-:W-:Y:S01]  /*3b310*/  IADD3 R2, P2, R2, UR21, RZ ;  /* 0x0000001502027c10 */ /* 0x000fe2000ff5e0ff */
[----:B------:R1:W-:Y:S01]  /*3b320*/  LDGSTS.E [R188+0x7600], desc[UR18][R190.64], P0 ;  /* 0x07600000bebc7fae */ /* 0x0003e20008121852 */
[----:B------:R-:W-:Y:S02]  /*3b330*/  IADD3.X R166, R166, UR16, RZ, P1, !PT ;  /* 0x00000010a6a67c10 */ /* 0x000fe40008ffe4ff */
[----:B------:R-:W-:Y:S01]  /*3b340*/  IADD3.X R5, R5, UR16, RZ, P2, !PT ;  /* 0x0000001005057c10 */ /* 0x000fe200097fe4ff */
[----:B------:R2:W-:Y:S04]  /*3b350*/  STL [R1+0x7d0], R8 ;  /* 0x0007d00801007387 */ /* 0x0005e80000100800 */
[----:B------:R-:W-:Y:S01]  /*3b360*/  STL [R1+0x7cc], R166 ;  /* 0x0007cca601007387 */ /* 0x000fe20000100800 */
[----:B-1----:R-:W-:-:S02]  /*3b370*/  IMAD.MOV.U32 R190, RZ, RZ, R8 ;  /* 0x000000ffffbe7224 */ /* 0x002fc400078e0008 */
        /* <DEDUP_REMOVED lines=577> */
[----:B------:R-:W-:Y:S01]  /*3d790*/  STL [R1+0x7e0], R8 ;  /* 0x0007e00801007387 */ /* 0x000fe20000100800 */
[----:B-1----:R-:W-:Y:S02]  /*3d7a0*/  IMAD.MOV.U32 R190, RZ, RZ, R8 ;  /* 0x000000ffffbe7224 */ /* 0x002fe400078e0008 */
[----:B------:R-:W-:Y:S01]  /*3d7b0*/  IMAD.MOV.U32 R191, RZ, RZ, R166 ;  /* 0x000000ffffbf7224 */ /* 0x000fe200078e00a6 */
[----:B------:R-:W-:Y:S04]  /*3d7c0*/  STL [R1+0x7dc], R166 ;  /* 0x0007dca601007387 */ /* 0x000fe80000100800 */
[----:B------:R1:W-:Y:S04]  /*3d7d0*/  LDGSTS.E [R188+0x7b00], desc[UR18][R190.64], P0 ;  /* 0x07b00000bebc7fae */ /* 0x0003e80008121852 */
[----:B------:R-:W-:Y:S04]  /*3d7e0*/  STL [R1+0x820], R2 ;  /* 0x0008200201007387 */ /* 0x000fe80000100800 */
[----:B------:R2:W-:Y:S01]  /*3d7f0*/  STL [R1+0x81c], R5 ;  /* 0x00081c0501007387 */ /* 0x0005e20000100800 */
[----:B-1----:R-:W-:-:S02]  /*3d800*/  IMAD.MOV.U32 R190, RZ, RZ, R2 ;  /* 0x000000ffffbe7224 */ /* 0x002fc400078e0002 */
[----:B------:R-:W-:Y:S02]  /*3d810*/  IMAD.MOV.U32 R191, RZ, RZ, R5 ;  /* 0x000000ffffbf7224 */ /* 0x000fe400078e0005 */
[----:B--2---:R-:W2:Y:S04]  /*3d820*/  LDL.LU R5, [R1+0xe4] ;  /* 0x0000e40001057983 */ /* 0x004ea80000300800 */
[----:B------:R-:W2:Y:S04]  /*3d830*/  LDL.LU R2, [R1+0xe8] ;  /* 0x0000e80001027983 */ /* 0x000ea80000300800 */
[----:B------:R1:W-:Y:S04]  /*3d840*/  LDGSTS.E [R188+0x7f00], desc[UR18][R190.64], P0 ;  /* 0x07f00000bebc7fae */ /* 0x0003e80008121852 */
[----:B------:R-:W2:Y:S04]  /*3d850*/  LDL.LU R166, [R1+0x124] ;  /* 0x0001240001a67983 */ /* 0x000ea80000300800 */
[----:B------:R-:W2:Y:S01]  /*3d860*/  LDL.LU R8, [R1+0x128] ;  /* 0x0001280001087983 */ /* 0x000ea20000300800 */
        /* <DEDUP_REMOVED lines=21> */
[----:B------:R-:W-:Y:S01]  /*3d9c0*/  IADD3.X R5, R5, UR16, RZ, P1, !PT ;  /* 0x0000001005057c10 */ /* 0x000fe20008ffe4ff */
[----:B------:R2:W-:Y:S01]  /*3d9d0*/  STL [R1+0xe8], R2 ;  /* 0x0000e80201007387 */ /* 0x0005e20000100800 */
[----:B-1----:R-:W-:Y:S01]  /*3d9e0*/  IMAD.MOV.U32 R190, RZ, RZ, R2 ;  /* 0x000000ffffbe7224 */ /* 0x002fe200078e0002 */
[----:B------:R-:W-:Y:S02]  /*3d9f0*/  IADD3 R8, P2, R8, UR21, RZ ;  /* 0x0000001508087c10 */ /* 0x000fe4000ff5e0ff */
[----:B------:R-:W-:Y:S01]  /*3da00*/  IMAD.MOV.U32 R191, RZ, RZ, R5 ;  /* 0x000000ffffbf7224 */ /* 0x000fe200078e0005 */
[----:B------:R1:W-:Y:S01]  /*3da10*/  STL [R1+0xe4], R5 ;  /* 0x0000e40501007387 */ /* 0x0003e20000100800 */
[----:B------:R-:W-:-:S03]  /*3da20*/  IADD3.X R166, R166, UR16, RZ, P2, !PT ;  /* 0x00000010a6a67c10 */ /* 0x000fc600097fe4ff */
[----:B------:R1:W-:Y:S04]  /*3da30*/  STL [R1+0x128], R8 ;  /* 0x0001280801007387 */ /* 0x0003e80000100800 */
[----:B--2---:R-:W2:Y:S04]  /*3da40*/  LDL.LU R2, [R1+0x1e8] ;  /* 0x0001e80001027983 */ /* 0x004ea80000300800 */
[----:B------:R1:W-:Y:S04]  /*3da50*/  STL [R1+0x124], R166 ;  /* 0x000124a601007387 */ /* 0x0003e80000100800 */
[----:B------:R1:W-:Y:S04]  /*3da60*/  LDGSTS.E [R188+0xb80], desc[UR18][R190.64], P0 ;  /* 0x00b80000bebc7fae */ /* 0x0003e80008121852 */
[----:B-1----:R-:W2:Y:S01]  /*3da70*/  LDL.LU R5, [R1+0x228] ;  /* 0x0002280001057983 */ /* 0x002ea20000300800 */
[----:B------:R-:W-:-:S02]  /*3da80*/  IMAD.MOV.U32 R190, RZ, RZ, R8 ;  /* 0x000000ffffbe7224 */ /* 0x000fc400078e0008 */
[----:B------:R-:W-:Y:S01]  /*3da90*/  IMAD.MOV.U32 R191, RZ, RZ, R166 ;  /* 0x000000ffffbf7224 */ /* 0x000fe200078e00a6 */
[----:B------:R-:W2:Y:S04]  /*3daa0*/  LDL.LU R8, [R1+0x1e4] ;  /* 0x0001e40001087983 */ /* 0x000ea80000300800 */
[----:B------:R-:W2:Y:S04]  /*3dab0*/  LDL.LU R166, [R1+0x224] ;  /* 0x0002240001a67983 */ /* 0x000ea80000300800 */
[----:B------:R1:W-:Y:S01]  /*3dac0*/  LDGSTS.E [R188+0xf80], desc[UR18][R190.64], P0 ;  /* 0x00f80000bebc7fae */ /* 0x0003e20008121852 */
[----:B------:R-:W-:-:S02]  /*3dad0*/  IADD3 R0, P1, R0, UR21, RZ ;  /* 0x0000001500007c10 */ /* 0x000fc4000ff3e0ff */
        /* <DEDUP_REMOVED lines=126> */
[----:B------:R-:W-:Y:S01]  /*3e2c0*/  IADD3 R8, P2, R8, UR21, RZ ;  /* 0x0000001508087c10 */ /* 0x000fe2000ff5e0ff */
[----:B-1----:R-:W-:Y:S01]  /*3e2d0*/  IMAD.MOV.U32 R190, RZ, RZ, R2 ;  /* 0x000000ffffbe7224 */ /* 0x002fe200078e0002 */
[----:B------:R-:W-:Y:S02]  /*3e2e0*/  IADD3.X R5, R5, UR16, RZ, P1, !PT ;  /* 0x0000001005057c10 */ /* 0x000fe40008ffe4ff */
[----:B------:R-:W-:-:S03]  /*3e2f0*/  IADD3.X R166, R166, UR16, RZ, P2, !PT ;  /* 0x00000010a6a67c10 */ /* 0x000fc600097fe4ff */
[----:B------:R-:W-:Y:S01]  /*3e300*/  IMAD.MOV.U32 R191, RZ, RZ, R5 ;  /* 0x000000ffffbf7224 */ /* 0x000fe200078e0005 */
[----:B------:R-:W-:Y:S04]  /*3e310*/  STL [R1+0x4e8], R2 ;  /* 0x0004e80201007387 */ /* 0x000fe80000100800 */
[----:B------:R1:W-:Y:S04]  /*3e320*/  LDGSTS.E [R188+0x4b80], desc[UR18][R190.64], P0 ;  /* 0x04b80000bebc7fae */ /* 0x0003e80008121852 */
[----:B------:R2:W-:Y:S04]  /*3e330*/  STL [R1+0x4e4], R5 ;  /* 0x0004e40501007387 */ /* 0x0005e80000100800 */
[----:B------:R-:W-:Y:S01]  /*3e340*/  STL [R1+0x528], R8 ;  /* 0x0005280801007387 */ /* 0x000fe20000100800 */
[----:B-1----:R-:W-:-:S02]  /*3e350*/  IMAD.MOV.U32 R190, RZ, RZ, R8 ;  /* 0x000000ffffbe7224 */ /* 0x002fc400078e0008 */
[----:B------:R-:W-:Y:S01]  /*3e360*/  IMAD.MOV.U32 R191, RZ, RZ, R166 ;  /* 0x000000ffffbf7224 */ /* 0x000fe200078e00a6 */
[----:B--2---:R-:W2:Y:S04]  /*3e370*/  LDL.LU R5, [R1+0x5e8] ;  /* 0x0005e80001057983 */ /* 0x004ea80000300800 */
[----:B------:R1:W-:Y:S04]  /*3e380*/  LDGSTS.E [R188+0x4f80], desc[UR18][R190.64], P0 ;  /* 0x04f80000bebc7fae */ /* 0x0003e80008121852 */
[----:B------:R1:W-:Y:S04]  /*3e390*/  STL [R1+0x524], R166 ;  /* 0x000524a601007387 */ /* 0x0003e80000100800 */
[----:B------:R-:W2:Y:S04]  /*3e3a0*/  LDL.LU R2, [R1+0x628] ;  /* 0x0006280001027983 */ /* 0x000ea80000300800 */
[----:B-1----:R-:W5:Y:S04]  /*3e3b0*/  LDL.LU R166, [R1+0xf00] ;  /* 0x000f000001a67983 */ /* 0x002f680000300800 */
[----:B------:R-:W2:Y:S01]  /*3e3c0*/  LDL.LU R8, [R1+0x624] ;  /* 0x0006240001087983 */ /* 0x000ea20000300800 */
[----:B---3--:R-:W-:-:S05]  /*3e3d0*/  IADD3 R0, P1, R0, UR21, RZ ;  /* 0x0000001500007c10 */ /* 0x008fca000ff3e0ff */
[----:B------:R-:W-:Y:S01]  /*3e3e0*/  IMAD.MOV.U32 R190, RZ, RZ, R0 ;  /* 0x000000ffffbe7224 */ /* 0x000fe200078e0000 */
[----:B------:R-:W-:Y:S01]  /*3e3f0*/  IADD3 R3, P2, R3, UR21, RZ ;  /* 0x0000001503037c10 */ /* 0x000fe2000ff5e0ff */
[----:B------:R-:W-:Y:S01]  /*3e400*/  STL [R1+0x568], R0 ;  /* 0x0005680001007387 */ /* 0x000fe20000100800 */
[----:B----4-:R-:W-:Y:S02]  /*3e410*/  IADD3.X R6, R6, UR16, RZ, P1, !PT ;  /* 0x0000001006067c10 */ /* 0x010fe40008ffe4ff */
[----:B------:R-:W-:-:S03]  /*3e420*/  IADD3.X R7, R7, UR16, RZ, P2, !PT ;  /* 0x0000001007077c10 */ /* 0x000fc600097fe4ff */
[----:B------:R-:W-:Y:S01]  /*3e430*/  IMAD.MOV.U32 R191, RZ, RZ, R6 ;  /* 0x000000ffffbf7224 */ /* 0x000fe200078e0006 */
[----:B------:R1:W-:Y:S04]  /*3e440*/  STL [R1+0x564], R6 ;  /* 0x0005640601007387 */ /* 0x0003e80000100800 */
[----:B------:R3:W-:Y:S04]  /*3e450*/  LDGSTS.E [R188+0x5380], desc[UR18][R190.64], P0 ;  /* 0x05380000bebc7fae */ /* 0x0007e80008121852 */
[----:B------:R-:W-:Y:S04]  /*3e460*/  STL [R1+0x5a8], R3 ;  /* 0x0005a80301007387 */ /* 0x000fe80000100800 */
[----:B-1----:R-:W4:Y:S01]  /*3e470*/  LDL.LU R6, [R1+0x668] ;  /* 0x0006680001067983 */ /* 0x002f220000300800 */
[----:B---3--:R-:W-:-:S02]  /*3e480*/  IMAD.MOV.U32 R190, RZ, RZ, R3 ;  /* 0x000000ffffbe7224 */ /* 0x008fc400078e0003 */
[----:B------:R-:W-:Y:S01]  /*3e490*/  IMAD.MOV.U32 R191, RZ, RZ, R7 ;  /* 0x000000ffffbf7224 */ /* 0x000fe200078e0007 */
[----:B------:R1:W-:Y:S04]  /*3e4a0*/  STL [R1+0x5a4], R7 ;  /* 0x0005a40701007387 */ /* 0x0003e80000100800 */
[----:B------:R-:W3:Y:S04]  /*3e4b0*/  LDL.LU R0, [R1+0x6a8] ;  /* 0x0006a80001007983 */ /* 0x000ee80000300800 */
[----:B------:R2:W-:Y:S04]  /*3e4c0*/  LDGSTS.E [R188+0x5780], desc[UR18][R190.64], P0 ;  /* 0x05780000bebc7fae */ /* 0x0005e80008121852 */
[----:B-1----:R-:W5:Y:S04]  /*3e4d0*/  LDL.LU R7, [R1+0xefc] ;  /* 0x000efc0001077983 */ /* 0x002f680000300800 */
[----:B------:R-:W3:Y:S04]  /*3e4e0*/  LDL.LU R3, [R1+0x6a4] ;  /* 0x0006a40001037983 */ /* 0x000ee80000300800 */
[----:B------:R-:W4:Y:S01]  /*3e4f0*/  LDL.LU R191, [R1+0x5e4] ;  /* 0x0005e40001bf7983 */ /* 0x000f220000300800 */
[----:B--2---:R-:W-:-:S05]  /*3e500*/  IADD3 R5, P1, R5, UR21, RZ ;  /* 0x0000001505057c10 */ /* 0x004fca000ff3e0ff */
[----:B------:R-:W-:Y:S01]  /*3e510*/  IMAD.MOV.U32 R190, RZ, RZ, R5 ;  /* 0x000000ffffbe7224 */ /* 0x000fe200078e0005 */
[----:B------:R-:W-:Y:S01]  /*3e520*/  IADD3 R2, P2, R2, UR21, RZ ;  /* 0x0000001502027c10 */ /* 0x000fe2000ff5e0ff */
[----:B------:R1:W-:Y:S03]  /*3e530*/  STL [R1+0x5e8], R5 ;  /* 0x0005e80501007387 */ /* 0x0003e60000100800 */
[----:B------:R-:W-:Y:S02]  /*3e540*/  IADD3.X R8, R8, UR16, RZ, P2, !PT ;  /* 0x0000001008087c10 */ /* 0x000fe400097fe4ff */
[----:B----4-:R-:W-:-:S05]  /*3e550*/  IADD3.X R191, R191, UR16, RZ, P1, !PT ;  /* 0x00000010bfbf7c10 */ /* 0x010fca0008ffe4ff */
[----:B------:R2:W-:Y:S04]  /*3e560*/  STL [R1+0x5e4], R191 ;  /* 0x0005e4bf01007387 */ /* 0x0005e80000100800 */
[----:B------:R4:W-:Y:S04]  /*3e570*/  LDGSTS.E [R188+0x5b80], desc[UR18][R190.64], P0 ;  /* 0x05b80000bebc7fae */ /* 0x0009e80008121852 */
[----:B------:R-:W-:Y:S04]  /*3e580*/  STL [R1+0x628], R2 ;  /* 0x0006280201007387 */ /* 0x000fe80000100800 */
[----:B-1----:R-:W3:Y:S01]  /*3e590*/  LDL.LU R5, [R1+0x728] ;  /* 0x0007280001057983 */ /* 0x002ee20000300800 */
[----:B----4-:R-:W-:-:S02]  /*3e5a0*/  IMAD.MOV.U32 R190, RZ, RZ, R2 ;  /* 0x000000ffffbe7224 */ /* 0x010fc400078e0002 */
[----:B--2---:R-:W-:Y:S01]  /*3e5b0*/  IMAD.MOV.U32 R191, RZ, RZ, R8 ;  /* 0x000000ffffbf7224 */ /* 0x004fe200078e0008 */
[----:B------:R1:W-:Y:S04]  /*3e5c0*/  STL [R1+0x624], R8 ;  /* 0x0006240801007387 */ /* 0x0003e80000100800 */
[----:B------:R2:W-:Y:S04]  /*3e5d0*/  LDGSTS.E [R188+0x5f80], desc[UR18][R190.64], P0 ;  /* 0x05f80000bebc7fae */ /* 0x0005e80008121852 */
[----:B-1----:R-:W4:Y:S04]  /*3e5e0*/  LDL.LU R8, [R1+0x724] ;  /* 0x0007240001087983 */ /* 0x002f280000300800 */
[----:B------:R-:W4:Y:S04]  /*3e5f0*/  LDL.LU R2, [R1+0x7a8] ;  /* 0x0007a80001027983 */ /* 0x000f280000300800 */
[----:B------:R-:W4:Y:S01]  /*3e600*/  LDL.LU R191, [R1+0x664] ;  /* 0x0006640001bf7983 */ /* 0x000f220000300800 */
[----:B------:R-:W-:-:S02]  /*3e610*/  IADD3 R6, P1, R6, UR21, RZ ;  /* 0x0000001506067c10 */ /* 0x000fc4000ff3e0ff */
[----:B---3--:R-:W-:-:S03]  /*3e620*/  IADD3 R0, P2, R0, UR21, RZ ;  /* 0x0000001500007c10 */ /* 0x008fc6000ff5e0ff */
[----:B--2---:R-:W-:Y:S01]  /*3e630*/  IMAD.MOV.U32 R190, RZ, RZ, R6 ;  /* 0x000000ffffbe7224 */ /* 0x004fe200078e0006 */
[----:B------:R-:W-:Y:S01]  /*3e640*/  IADD3.X R3, R3, UR16, RZ, P2, !PT ;  /* 0x0000001003037c10 */ /* 0x000fe200097fe4ff */
[----:B------:R1:W-:Y:S01]  /*3e650*/  STL [R1+0x668], R6 ;  /* 0x0006680601007387 */ /* 0x0003e20000100800 */
[----:B----4-:R-:W-:-:S05]  /*3e660*/  IADD3.X R191, R191, UR16, RZ, P1, !PT ;  /* 0x00000010bfbf7c10 */ /* 0x010fca0008ffe4ff */
[----:B------:R2:W-:Y:S04]  /*3e670*/  STL [R1+0x664], R191 ;  /* 0x000664bf01007387 */ /* 0x0005e80000100800 */
[----:B------:R3:W-:Y:S04]  /*3e680*/  LDGSTS.E [R188+0x6380], desc[UR18][R190.64], P0 ;  /* 0x06380000bebc7fae */ /* 0x0007e80008121852 */
[----:B------:R4:W-:Y:S04]  /*3e690*/  STL [R1+0x6a8], R0 ;  /* 0x0006a80001007387 */ /* 0x0009e80000100800 */
[----:B-1----:R-:W4:Y:S01]  /*3e6a0*/  LDL.LU R6, [R1+0x7a4] ;  /* 0x0007a40001067983 */ /* 0x002f220000300800 */
[----:B---3--:R-:W-:-:S02]  /*3e6b0*/  IMAD.MOV.U32 R190, RZ, RZ, R0 ;  /* 0x000000ffffbe7224 */ /* 0x008fc400078e0000 */
[----:B--2---:R-:W-:Y:S01]  /*3e6c0*/  IMAD.MOV.U32 R191, RZ, RZ, R3 ;  /* 0x000000ffffbf7224 */ /* 0x004fe200078e0003 */
[----:B------:R1:W-:Y:S04]  /*3e6d0*/  STL [R1+0x6a4], R3 ;  /* 0x0006a40301007387 */ /* 0x0003e80000100800 */
[----:B----4-:R-:W2:Y:S04]  /*3e6e0*/  LDL.LU R0, [R1+0x824] ;  /* 0x0008240001007983 */ /* 0x010ea80000300800 */
[----:B------:R3:W-:Y:S04]  /*3e6f0*/  LDGSTS.E [R188+0x6780], desc[UR18][R190.64], P0 ;  /* 0x06780000bebc7fae */ /* 0x0007e80008121852 */
[----:B-1----:R-:W4:Y:S04]  /*3e700*/  LDL.LU R3, [R1+0x828] ;  /* 0x0008280001037983 */ /* 0x002f280000300800 */
[----:B------:R-:W2:Y:S04]  /*3e710*/  LDL.LU R190, [R1+0x6e4] ;  /* 0x0006e40001be7983 */ /* 0x000ea80000300800 */
[----:B------:R-:W3:Y:S01]  /*3e720*/  LDL.LU R191, [R1+0x6e8] ;  /* 0x0006e80001bf7983 */ /* 0x000ee20000300800 */
[----:B------:R-:W-:-:S04]  /*3e730*/  IADD3 R5, P2, R5, UR21, RZ ;  /* 0x0000001505057c10 */ /* 0x000fc8000ff5e0ff */
[----:B------:R-:W-:Y:S02]  /*3e740*/  IADD3.X R8, R8, UR16, RZ, P2, !PT ;  /* 0x0000001008087c10 */ /* 0x000fe400097fe4ff */
[----:B---3--:R-:W-:-:S04]  /*3e750*/  IADD3 R191, P1, R191, UR21, RZ ;  /* 0x00000015bfbf7c10 */ /* 0x008fc8000ff3e0ff */
[----:B--2---:R-:W-:Y:S01]  /*3e760*/  IADD3.X R190, R190, UR16, RZ, P1, !PT ;  /* 0x00000010bebe7c10 */ /* 0x004fe20008ffe4ff */
[----:B------:R1:W-:Y:S04]  /*3e770*/  STL [R1+0x6e8], R191 ;  /* 0x0006e8bf01007387 */ /* 0x0003e80000100800 */
[----:B------:R2:W-:Y:S01]  /*3e780*/  STL [R1+0x6e4], R190 ;  /* 0x0006e4be01007387 */ /* 0x0005e20000100800 */
[----:B-1----:R-:W-:-:S04]  /*3e790*/  LOP3.LUT R191, R191, R190, RZ, 0x3c, !PT ;  /* 0x000000bebfbf7212 */ /* 0x002fc800078e3cff */
[----:B--2---:R-:W-:-:S04]  /*3e7a0*/  LOP3.LUT R190, R191, R190, RZ, 0x3c, !PT ;  /* 0x000000bebfbe7212 */ /* 0x004fc800078e3cff */
[----:B------:R-:W-:Y:S01]  /*3e7b0*/  LOP3.LUT R191, R191, R190, RZ, 0x3c, !PT ;  /* 0x000000bebfbf7212 */ /* 0x000fe200078e3cff */
[----:B------:R-:W-:Y:S04]  /*3e7c0*/  STL [R1+0x728], R5 ;  /* 0x0007280501007387 */ /* 0x000fe80000100800 */
[----:B------:R1:W-:Y:S04]  /*3e7d0*/  LDGSTS.E [R188+0x6b80], desc[UR18][R190.64], P0 ;  /* 0x06b80000bebc7fae */ /* 0x0003e80008121852 */
[----:B------:R2:W-:Y:S01]  /*3e7e0*/  STL [R1+0x724], R8 ;  /* 0x0007240801007387 */ /* 0x0005e20000100800 */
[----:B-1----:R-:W-:-:S02]  /*3e7f0*/  IMAD.MOV.U32 R190, RZ, RZ, R5 ;  /* 0x000000ffffbe7224 */ /* 0x002fc400078e0005 */
[----:B------:R-:W-:Y:S02]  /*3e800*/  IMAD.MOV.U32 R191, RZ, RZ, R8 ;  /* 0x000000ffffbf7224 */ /* 0x000fe400078e0008 */
[----:B--2---:R-:W5:Y:S04]  /*3e810*/  LDL.LU R8, [R1+0xef8] ;  /* 0x000ef80001087983 */ /* 0x004f680000300800 */
[----:B------:R-:W5:Y:S04]  /*3e820*/  LDL.LU R5, [R1+0xef4] ;  /* 0x000ef40001057983 */ /* 0x000f680000300800 */
[----:B------:R1:W-:Y:S04]  /*3e830*/  LDGSTS.E [R188+0x6f80], desc[UR18][R190.64], P0 ;  /* 0x06f80000bebc7fae */ /* 0x0003e80008121852 */
[----:B------:R-:W2:Y:S04]  /*3e840*/  LDL.LU R190, [R1+0x764] ;  /* 0x0007640001be7983 */ /* 0x000ea80000300800 */
[----:B------:R-:W1:Y:S01]  /*3e850*/  LDL.LU R191, [R1+0x768] ;  /* 0x0007680001bf7983 */ /* 0x000e620000300800 */
[----:B------:R-:W-:-:S04]  /*3e860*/  IADD3 R2, P2, R2, UR21, RZ ;  /* 0x0000001502027c10 */ /* 0x000fc8000ff5e0ff */
[----:B------:R-:W-:Y:S02]  /*3e870*/  IADD3.X R6, R6, UR16, RZ, P2, !PT ;  /* 0x0000001006067c10 */ /* 0x000fe400097fe4ff */
[----:B-1----:R-:W-:-:S04]  /*3e880*/  IADD3 R191, P1, R191, UR21, RZ ;  /* 0x00000015bfbf7c10 */ /* 0x002fc8000ff3e0ff */
        /* <DEDUP_REMOVED lines=16> */
[----:B----4-:R-:W-:-:S04]  /*3e990*/  IADD3 R3, P2, R3, UR21, RZ ;  /* 0x0000001503037c10 */ /* 0x010fc8000ff5e0ff */
        /* <DEDUP_REMOVED lines=11> */
[----:B-1----:R-:W-:-:S03]  /*3ea50*/  IMAD.MOV.U32 R191, RZ, RZ, R0 ;  /* 0x000000ffffbf7224 */ /* 0x002fc600078e0000 */
[----:B--2---:R-:W5:Y:S01]  /*3ea60*/  LDL.LU R0, [R1+0xee8] ;  /* 0x000ee80001007983 */ /* 0x004f620000300800 */
[----:B------:R-:W-:-:S05]  /*3ea70*/  IMAD.MOV.U32 R190, RZ, RZ, R3 ;  /* 0x000000ffffbe7224 */ /* 0x000fca00078e0003 */
[----:B------:R1:W-:Y:S01]  /*3ea80*/  LDGSTS.E [R188+0x7f80], desc[UR18][R190.64], P0 ;  /* 0x07f80000bebc7fae */ /* 0x0003e20008121852 */
[----:B------:R-:W2:Y:S01]  /*3ea90*/  S2R R3, SR_TID.X ;  /* 0x0000000000037919 */ /* 0x000ea20000002100 */
[----:B------:R-:W-:Y:S02]  /*3eaa0*/  UIADD3 UR4, UR4, 0x1, URZ ;  /* 0x0000000104047890 */ /* 0x000fe4000fffe03f */
[----:B------:R-:W0:Y:S01]  /*3eab0*/  LDGDEPBAR ;  /* 0x00000000000079af */ /* 0x000e220000000000 */
[----:B-1----:R-:W1:Y:S02]  /*3eac0*/  LDC R191, c[0x0][0x230] ;  /* 0x00008c00ffbf7b82 */ /* 0x002e640000000800 */
[----:B-1----:R-:W-:-:S05]  /*3ead0*/  VIADD R190, R191, 0x7f ;  /* 0x0000007fbfbe7836 */ /* 0x002fca0000000000 */
[----:B------:R-:W-:-:S04]  /*3eae0*/  SHF.R.S32.HI R191, RZ, 0x1f, R190 ;  /* 0x0000001fffbf7819 */ /* 0x000fc800000114be */
[----:B------:R-:W-:-:S04]  /*3eaf0*/  LEA.HI R191, R191, R190, RZ, 0x7 ;  /* 0x000000bebfbf7211 */ /* 0x000fc800078f38ff */
[----:B------:R-:W-:-:S04]  /*3eb00*/  SHF.R.S32.HI R191, RZ, 0x7, R191 ;  /* 0x00000007ffbf7819 */ /* 0x000fc800000114bf */
[----:B------:R-:W-:Y:S02]  /*3eb10*/  ISETP.NE.U32.AND P0, PT, R191, UR4, PT ;  /* 0x00000004bf007c0c */ /* 0x000fe4000bf05070 */
[----:B--2---:R-:W-:-:S04]  /*3eb20*/  SHF.R.U32.HI R3, RZ, 0x6, R3 ;  /* 0x00000006ff037819 */ /* 0x004fc80000011603 */
[----:B------:R-:W-:-:S07]  /*3eb30*/  SGXT.U32 R3, R3, 0x1 ;  /* 0x000000010303781a */ /* 0x000fce0000000000 */
[----:B------:R-:W-:Y:S05]  /*3eb40*/  @P0 BRA `(.L_x_1) ;  /* 0xffffff3000880947 */ /* 0x000fea000383ffff */
.L_x_0:
[----:B-----5:R-:W1:Y:S01]  /*3eb50*/  S2R R5, SR_TID.X ;  /* 0x0000000000057919 */ /* 0x020e620000002100 */
[C-C-:B------:R-:W-:Y:S01]  /*3eb60*/  LOP3.LUT R197, R0.reuse, 0xee, R3.reuse, 0xfe, !PT ;  /* 0x000000ee00c57812 */ /* 0x140fe200078efe03 */
[----:B------:R-:W-:Y:S01]  /*3eb70*/  ULDC UR4, c[0x0][0x22c] ;  /* 0x00008b0000047ab9 */ /* 0x000fe20000000800 */
[C---:B------:R-:W-:Y:S01]  /*3eb80*/  LOP3.LUT R161, R0.reuse, R3, RZ, 0xfc, !PT ;  /* 0x0000000300a17212 */ /* 0x040fe200078efcff */
[----:B------:R-:W-:Y:S01]  /*3eb90*/  ULDC UR5, c[0x0][0x22c] ;  /* 0x00008b0000057ab9 */ /* 0x000fe20000000800 */
[C-C-:B------:R-:W-:Y:S02]  /*3eba0*/  LOP3.LUT R155, R0.reuse, 0x4, R3.reuse, 0xfe, !PT ;  /* 0x00000004009b7812 */ /* 0x140fe400078efe03 */
[C-C-:B------:R-:W-:Y:S02]  /*3ebb0*/  LOP3.LUT R159, R0.reuse, 0x6, R3.reuse, 0xfe, !PT ;  /* 0x00000006009f7812 */ /* 0x140fe400078efe03 */
[C-C-:B------:R-:W-:Y:S02]  /*3ebc0*/  LOP3.LUT R158, R0.reuse, 0x8, R3.reuse, 0xfe, !PT ;  /* 0x00000008009e7812 */ /* 0x140fe400078efe03 */
[----:B------:R-:W-:-:S02]  /*3ebd0*/  LOP3.LUT R157, R0, 0xa, R3, 0xfe, !PT ;  /* 0x0000000a009d7812 */ /* 0x000fc400078efe03 */
[C-C-:B------:R-:W-:Y:S02]  /*3ebe0*/  LOP3.LUT R156, R0.reuse, 0xc, R3.reuse, 0xfe, !PT ;  /* 0x0000000c009c7812 */ /* 0x140fe400078efe03 */
[C-C-:B------:R-:W-:Y:S02]  /*3ebf0*/  LOP3.LUT R154, R0.reuse, 0xe, R3.reuse, 0xfe, !PT ;  /* 0x0000000e009a7812 */ /* 0x140fe400078efe03 */
[C-C-:B------:R-:W-:Y:S02]  /*3ec00*/  LOP3.LUT R153, R0.reuse, 0x10, R3.reuse, 0xfe, !PT ;  /* 0x0000001000997812 */ /* 0x140fe400078efe03 */
[C-C-:B------:R-:W-:Y:S02]  /*3ec10*/  LOP3.LUT R152, R0.reuse, 0x12, R3.reuse, 0xfe, !PT ;  /* 0x0000001200987812 */ /* 0x140fe400078efe03 */
[C-C-:B------:R-:W-:Y:S02]  /*3ec20*/  LOP3.LUT R23, R0.reuse, 0x14, R3.reuse, 0xfe, !PT ;  /* 0x0000001400177812 */ /* 0x140fe400078efe03 */
[----:B------:R-:W-:-:S02]  /*3ec30*/  LOP3.LUT R22, R0, 0x16, R3, 0xfe, !PT ;  /* 0x0000001600167812 */ /* 0x000fc400078efe03 */
[C-C-:B------:R-:W-:Y:S02]  /*3ec40*/  LOP3.LUT R21, R0.reuse, 0x18, R3.reuse, 0xfe, !PT ;  /* 0x0000001800157812 */ /* 0x140fe400078efe03 */
[C-C-:B------:R-:W-:Y:S02]  /*3ec50*/  LOP3.LUT R20, R0.reuse, 0x1a, R3.reuse, 0xfe, !PT ;  /* 0x0000001a00147812 */ /* 0x140fe400078efe03 */
[C-C-:B------:R-:W-:Y:S02]  /*3ec60*/  LOP3.LUT R19, R0.reuse, 0x1c, R3.reuse, 0xfe, !PT ;  /* 0x0000001c00137812 */ /* 0x140fe400078efe03 */
[C-C-:B------:R-:W-:Y:S01]  /*3ec70*/  LOP3.LUT R18, R0.reuse, 0x1e, R3.reuse, 0xfe, !PT ;  /* 0x0000001e00127812 */ /* 0x140fe200078efe03 */
[C---:B-1----:R-:W-:Y:S01]  /*3ec80*/  IMAD.SHL.U32 R4, R5.reuse, 0x80, RZ ;  /* 0x0000008005047824 */ /* 0x042fe200078e00ff */
[C-C-:B------:R-:W-:Y:S01]  /*3ec90*/  LOP3.LUT R17, R0.reuse, 0x20, R3.reuse, 0xfe, !PT ;  /* 0x0000002000117812 */ /* 0x140fe200078efe03 */
[C---:B------:R-:W-:Y:S01]  /*3eca0*/  IMAD.SHL.U32 R2, R5.reuse, 0x8, RZ ;  /* 0x0000000805027824 */ /* 0x040fe200078e00ff */
[----:B------:R-:W-:Y:S01]  /*3ecb0*/  LOP3.LUT R16, R0, 0x22, R3, 0xfe, !PT ;  /* 0x0000002200107812 */ /* 0x000fe200078efe03 */
[----:B------:R-:W-:Y:S01]  /*3ecc0*/  IMAD.SHL.U32 R249, R5, 0x10, RZ ;  /* 0x0000001005f97824 */ /* 0x000fe200078e00ff */
[----:B------:R-:W-:-:S02]  /*3ecd0*/  LOP3.LUT R217, R4, 0x400, RZ, 0xc0, !PT ;  /* 0x0000040004d97812 */ /* 0x000fc400078ec0ff */
[--C-:B------:R-:W-:Y:S02]  /*3ece0*/  LOP3.LUT R4, R0, 0xfe, R3.reuse, 0xfe, !PT ;  /* 0x000000fe00047812 */ /* 0x100fe400078efe03 */
[----:B------:R-:W-:Y:S02]  /*3ecf0*/  LOP3.LUT R2, R2, 0x380, RZ, 0xc0, !PT ;  /* 0x0000038002027812 */ /* 0x000fe400078ec0ff */
[----:B------:R-:W-:Y:S01]  /*3ed00*/  LOP3.LUT R15, R0, 0x24, R3, 0xfe, !PT ;  /* 0x00000024000f7812 */ /* 0x000fe200078efe03 */
[----:B------:R-:W-:Y:S01]  /*3ed10*/  STL [R1+0x1c], R4 ;  /* 0x00001c0401007387 */ /* 0x000fe20000100800 */
[----:B------:R-:W-:Y:S02]  /*3ed20*/  IADD3 R217, R2, UR7, R217 ;  /* 0x0000000702d97c10 */ /* 0x000fe4000fffe0d9 */
[C-C-:B------:R-:W-:Y:S01]  /*3ed30*/  LOP3.LUT R2, R0.reuse, 0x2, R3.reuse, 0xfe, !PT ;  /* 0x0000000200027812 */ /* 0x140fe200078efe03 */
[----:B------:R1:W-:Y:S01]  /*3ed40*/  STL [R1], R197 ;  /* 0x000000c501007387 */ /* 0x0003e20000100800 */
[----:B------:R-:W-:-:S02]  /*3ed50*/  LOP3.LUT R14, R0, 0x26, R3, 0xfe, !PT ;  /* 0x00000026000e7812 */ /* 0x000fc400078efe03 */
[C-C-:B------:R-:W-:Y:S02]  /*3ed60*/  LOP3.LUT R13, R0.reuse, 0x28, R3.reuse, 0xfe, !PT ;  /* 0x00000028000d7812 */ /* 0x140fe400078efe03 */
[C-C-:B------:R-:W-:Y:S02]  /*3ed70*/  LOP3.LUT R12, R0.reuse, 0x2a, R3.reuse, 0xfe, !PT ;  /* 0x0000002a000c7812 */ /* 0x140fe400078efe03 */
[C-C-:B------:R-:W-:Y:S02]  /*3ed80*/  LOP3.LUT R11, R0.reuse, 0x2c, R3.reuse, 0xfe, !PT ;  /* 0x0000002c000b7812 */ /* 0x140fe400078efe03 */
[C-C-:B------:R-:W-:Y:S02]  /*3ed90*/  LOP3.LUT R10, R0.reuse, 0x2e, R3.reuse, 0xfe, !PT ;  /* 0x0000002e000a7812 */ /* 0x140fe400078efe03 */
[C-C-:B-1----:R-:W-:Y:S02]  /*3eda0*/  LOP3.LUT R197, R0.reuse, 0xf0, R3.reuse, 0xfe, !PT ;  /* 0x000000f000c57812 */ /* 0x142fe400078efe03 */
[----:B------:R-:W-:-:S02]  /*3edb0*/  LOP3.LUT R9, R0, 0x30, R3, 0xfe, !PT ;  /* 0x0000003000097812 */ /* 0x000fc400078efe03 */
[C-C-:B------:R-:W-:Y:S01]  /*3edc0*/  LOP3.LUT R8, R0.reuse, 0x32, R3.reuse, 0xfe, !PT ;  /* 0x0000003200087812 */ /* 0x140fe200078efe03 */
[----:B------:R1:W-:Y:S01]  /*3edd0*/  STL [R1+0x4], R197 ;  /* 0x000004c501007387 */ /* 0x0003e20000100800 */
[C-C-:B------:R-:W-:Y:S02]  /*3ede0*/  LOP3.LUT R7, R0.reuse, 0x34, R3.reuse, 0xfe, !PT ;  /* 0x0000003400077812 */ /* 0x140fe400078efe03 */
[C-C-:B------:R-:W-:Y:S02]  /*3edf0*/  LOP3.LUT R6, R0.reuse, 0x36, R3.reuse, 0xfe, !PT ;  /* 0x0000003600067812 */ /* 0x140fe400078efe03 */
[C-C-:B------:R-:W-:Y:S02]  /*3ee00*/  LOP3.LUT R5, R0.reuse, 0x38, R3.reuse, 0xfe, !PT ;  /* 0x0000003800057812 */ /* 0x140fe400078efe03 */
[C-C-:B------:R-:W-:Y:S02]  /*3ee10*/  LOP3.LUT R4, R0.reuse, 0x3a, R3.reuse, 0xfe, !PT ;  /* 0x0000003a00047812 */ /* 0x140fe400078efe03 */
[----:B------:R-:W-:-:S02]  /*3ee20*/  LOP3.LUT R160, R0, 0x3c, R3, 0xfe, !PT ;  /* 0x0000003c00a07812 */ /* 0x000fc400078efe03 */
[C-C-:B-1----:R-:W-:Y:S02]  /*3ee30*/  LOP3.LUT R197, R0.reuse, 0xf2, R3.reuse, 0xfe, !PT ;  /* 0x000000f200c57812 */ /* 0x142fe400078efe03 */
[C-C-:B------:R-:W-:Y:S02]  /*3ee40*/  LOP3.LUT R162, R0.reuse, 0x3e, R3.reuse, 0xfe, !PT ;  /* 0x0000003e00a27812 */ /* 0x140fe400078efe03 */
[C-C-:B------:R-:W-:Y:S01]  /*3ee50*/  LOP3.LUT R163, R0.reuse, 0x40, R3.reuse, 0xfe, !PT ;  /* 0x0000004000a37812 */ /* 0x140fe200078efe03 */
[----:B------:R1:W-:Y:S01]  /*3ee60*/  STL [R1+0x8], R197 ;  /* 0x000008c501007387 */ /* 0x0003e20000100800 */
[C-C-:B------:R-:W-:Y:S02]  /*3ee70*/  LOP3.LUT R164, R0.reuse, 0x42, R3.reuse, 0xfe, !PT ;  /* 0x0000004200a47812 */ /* 0x140fe400078efe03 */
[C-C-:B------:R-:W-:Y:S02]  /*3ee80*/  LOP3.LUT R165, R0.reuse, 0x44, R3.reuse, 0xfe, !PT ;  /* 0x0000004400a57812 */ /* 0x140fe400078efe03 */
[----:B------:R-:W-:-:S02]  /*3ee90*/  LOP3.LUT R166, R0, 0x46, R3, 0xfe, !PT ;  /* 0x0000004600a67812 */ /* 0x000fc400078efe03 */
[C-C-:B------:R-:W-:Y:S02]  /*3eea0*/  LOP3.LUT R167, R0.reuse, 0x48, R3.reuse, 0xfe, !PT ;  /* 0x0000004800a77812 */ /* 0x140fe400078efe03 */
[C-C-:B------:R-:W-:Y:S02]  /*3eeb0*/  LOP3.LUT R168, R0.reuse, 0x4a, R3.reuse, 0xfe, !PT ;  /* 0x0000004a00a87812 */ /* 0x140fe400078efe03 */
[C-C-:B-1----:R-:W-:Y:S02]  /*3eec0*/  LOP3.LUT R197, R0.reuse, 0xf4, R3.reuse, 0xfe, !PT ;  /* 0x000000f400c57812 */ /* 0x142fe400078efe03 */
[C-C-:B------:R-:W-:Y:S02]  /*3eed0*/  LOP3.LUT R169, R0.reuse, 0x4c, R3.reuse, 0xfe, !PT ;  /* 0x0000004c00a97812 */ /* 0x140fe400078efe03 */
[C-C-:B------:R-:W-:Y:S01]  /*3eee0*/  LOP3.LUT R170, R0.reuse, 0x4e, R3.reuse, 0xfe, !PT ;  /* 0x0000004e00aa7812 */ /* 0x140fe200078efe03 */
[----:B------:R1:W-:Y:S01]  /*3eef0*/  STL [R1+0xc], R197 ;  /* 0x00000cc501007387 */ /* 0x0003e20000100800 */
        /* <DEDUP_REMOVED lines=85> */
[----:B-1----:R-:W-:Y:S02]  /*3f450*/  LOP3.LUT R197, R0, 0xfc, R3, 0xfe, !PT ;  /* 0x000000fc00c57812 */ /* 0x002fe400078efe03 */
[----:B------:R-:W2:Y:S01]  /*3f460*/  LDL.LU R0, [R1+0xdc8] ;  /* 0x000dc80001007983 */ /* 0x000ea20000300800 */
[----:B------:R-:W-:Y:S02]  /*3f470*/  WARPGROUP.DEPBAR.LE gsb0, 0x0 ;  /* 0x00008000000079c5 */ /* 0x000fe40000010000 */
[----:B------:R-:W-:-:S04]  /*3f480*/  DEPBAR.LE SB0, 0x0 ;  /* 0x000080000000791a */ /* 0x000fc80000000000 */
[----:B------:R-:W2:Y:S01]  /*3f490*/  LDL.LU R3, [R1+0xdcc] ;  /* 0x000dcc0001037983 */ /* 0x000ea20000300800 */
[----:B------:R-:W-:Y:S01]  /*3f4a0*/  LOP3.LUT R249, R249, 0x70, RZ, 0xc0, !PT ;  /* 0x00000070f9f97812 */ /* 0x000fe200078ec0ff */
[----:B------:R-:W-:Y:S01]  /*3f4b0*/  BAR.SYNC.DEFER_BLOCKING 0x0 ;  /* 0x0000000000007b1d */ /* 0x000fe20000010000 */
[----:B--2---:R-:W-:-:S03]  /*3f4c0*/  ISETP.GE.AND P0, PT, R3, R0, PT ;  /* 0x000000000300720c */ /* 0x004fc60003f06270 */
[----:B------:R-:W-:Y:S02]  /*3f4d0*/  IMAD.IADD R0, R249, 0x1, R217 ;  /* 0x00000001f9007824 */ /* 0x000fe400078e02d9 */
[----:B------:R-:W1:Y:S03]  /*3f4e0*/  S2R R217, SR_TID.X ;  /* 0x0000000000d97919 */ /* 0x000e660000002100 */
[----:B------:R-:W-:Y:S01]  /*3f4f0*/  STSM.16.M88.4 [R0], R24 ;  /* 0x0000001800007844 */ /* 0x000fe20000000200 */
[----:B------:R-:W-:Y:S01]  /*3f500*/  BAR.SYNC.DEFER_BLOCKING 0x0 ;  /* 0x0000000000007b1d */ /* 0x000fe20000010000 */
[----:B------:R-:W-:Y:S02]  /*3f510*/  ISETP.LT.AND P3, PT, R196, UR4, !P0 ;  /* 0x00000004c4007c0c */ /* 0x000fe4000c761270 */
[----:B------:R-:W-:-:S05]  /*3f520*/  ISETP.LT.AND P2, PT, R209, UR5, !P0 ;  /* 0x00000005d1007c0c */ /* 0x000fca000c741270 */
[----:B------:R-:W2:Y:S01]  /*3f530*/  LDC R209, c[0x0][0x248] ;  /* 0x00009200ffd17b82 */ /* 0x000ea20000000800 */
[----:B------:R-:W-:Y:S01]  /*3f540*/  ULDC UR4, c[0x0][0x244] ;  /* 0x0000910000047ab9 */ /* 0x000fe20000000800 */
[----:B-1----:R-:W-:-:S04]  /*3f550*/  LOP3.LUT R217, R217, 0x7f, RZ, 0xc0, !PT ;  /* 0x0000007fd9d97812 */ /* 0x002fc800078ec0ff */
[----:B------:R-:W-:Y:S01]  /*3f560*/  LEA R196, R217, UR7, 0x4 ;  /* 0x00000007d9c47c11 */ /* 0x000fe2000f8e20ff */
[----:B------:R-:W-:Y:S01]  /*3f570*/  IMAD R249, R3, UR4, RZ ;  /* 0x0000000403f97c24 */ /* 0x000fe2000f8e02ff */
[----:B------:R-:W-:-:S03]  /*3f580*/  ULDC.64 UR6, c[0x0][0x220] ;  /* 0x0000880000067ab9 */ /* 0x000fc60000000a00 */
[----:B------:R-:W1:Y:S01]  /*3f590*/  LDS.128 R24, [R196] ;  /* 0x00000000c4187984 */ /* 0x000e620000000c00 */
[C---:B--2---:R-:W-:Y:S01]  /*3f5a0*/  IMAD R3, R161.reuse, R209, RZ ;  /* 0x000000d1a1037224 */ /* 0x044fe200078e02ff */
[----:B------:R-:W-:Y:S01]  /*3f5b0*/  BAR.SYNC.DEFER_BLOCKING 0x0 ;  /* 0x0000000000007b1d */ /* 0x000fe20000010000 */
[----:B------:R-:W-:-:S05]  /*3f5c0*/  ISETP.LT.AND P4, PT, R161, UR17, !P0 ;  /* 0x00000011a1007c0c */ /* 0x000fca000c781270 */
[----:B------:R-:W-:Y:S01]  /*3f5d0*/  ULDC UR4, c[0x0][0x22c] ;  /* 0x00008b0000047ab9 */ /* 0x000fe20000000800 */
[----:B------:R-:W-:Y:S01]  /*3f5e0*/  STSM.16.M88.4 [R0], R28 ;  /* 0x0000001c00007844 */ /* 0x000fe20000000200 */
[----:B------:R-:W-:Y:S06]  /*3f5f0*/  BAR.SYNC.DEFER_BLOCKING 0x0 ;  /* 0x0000000000007b1d */ /* 0x000fec0000010000 */
[----:B------:R-:W2:Y:S02]  /*3f600*/  LDS.128 R28, [R196] ;  /* 0x00000000c41c7984 */ /* 0x000ea40000000c00 */
[----:B------:R-:W-:Y:S06]  /*3f610*/  BAR.SYNC.DEFER_BLOCKING 0x0 ;  /* 0x0000000000007b1d */ /* 0x000fec0000010000 */
[----:B------:R-:W-:Y:S02]  /*3f620*/  STSM.16.M88.4 [R0], R32 ;  /* 0x0000002000007844 */ /* 0x000fe40000000200 */
[----:B------:R-:W-:Y:S06]  /*3f630*/  BAR.SYNC.DEFER_BLOCKING 0x0 ;  /* 0x0000000000007b1d */ /* 0x000fec0000010000 */
[----:B------:R-:W3:Y:S02]  /*3f640*/  LDS.128 R32, [R196] ;  /* 0x00000000c4207984 */ /* 0x000ee40000000c00 */
[----:B------:R-:W-:Y:S06]  /*3f650*/  BAR.SYNC.DEFER_BLOCKING 0x0 ;  /* 0x0000000000007b1d */ /* 0x000fec0000010000 */
[----:B------:R-:W-:Y:S02]  /*3f660*/  STSM.16.M88.4 [R0], R36 ;  /* 0x0000002400007844 */ /* 0x000fe40000000200 */
[----:B------:R-:W-:Y:S06]  /*3f670*/  BAR.SYNC.DEFER_BLOCKING 0x0 ;  /* 0x0000000000007b1d */ /* 0x000fec0000010000 */
[----:B------:R-:W4:Y:S02]  /*3f680*/  LDS.128 R36, [R196] ;  /* 0x00000000c4247984 */ /* 0x000f240000000c00 */
        /* <DEDUP_REMOVED lines=108> */
[----:B------:R-:W-:Y:S01]  /*3fd50*/  BAR.SYNC.DEFER_BLOCKING 0x0 ;  /* 0x0000000000007b1d */ /* 0x000fe20000010000 */
[----:B------:R-:W-:-:S02]  /*3fd60*/  LEA R217, P1, R249, UR6, 0x2 ;  /* 0x00000006f9d97c11 */ /* 0x000fc4000f8210ff */
[C---:B------:R-:W-:Y:S02]  /*3fd70*/  ISETP.LT.AND P6, PT, R2.reuse, UR4, !P0 ;  /* 0x0000000402007c0c */ /* 0x040fe4000c7c1270 */
[----:B------:R-:W-:Y:S01]  /*3fd80*/  LEA.HI.X.SX32 R161, R249, UR7, 0x2, P1 ;  /* 0x00000007f9a17c11 */ /* 0x000fe200088f16ff */
[----:B------:R-:W-:Y:S01]  /*3fd90*/  IMAD R249, R2, R209, RZ ;  /* 0x000000d102f97224 */ /* 0x000fe200078e02ff */
[C---:B------:R-:W-:Y:S01]  /*3fda0*/  LEA R2, P1, R3.reuse, R217, 0x2 ;  /* 0x000000d903027211 */ /* 0x040fe200078210ff */
[----:B------:R-:W-:Y:S01]  /*3fdb0*/  ULDC UR4, c[0x0][0x22c] ;  /* 0x00008b0000047ab9 */ /* 0x000fe20000000800 */
[----:B------:R1:W-:Y:S02]  /*3fdc0*/  STSM.16.M88.4 [R0], R148 ;  /* 0x0000009400007844 */ /* 0x0003e40000000200 */
[----:B------:R-:W-:Y:S01]  /*3fdd0*/  LEA.HI.X.SX32 R3, R3, R161, 0x2, P1 ;  /* 0x000000a103037211 */ /* 0x000fe200008f16ff */
[----:B------:R-:W-:Y:S01]  /*3fde0*/  BAR.SYNC.DEFER_BLOCKING 0x0 ;  /* 0x0000000000007b1d */ /* 0x000fe20000010000 */
[C---:B------:R-:W-:Y:S01]  /*3fdf0*/  ISETP.LT.AND P1, PT, R155.reuse, UR4, !P0 ;  /* 0x000000049b007c0c */ /* 0x040fe2000c721270 */
[----:B------:R-:W-:-:S04]  /*3fe00*/  IMAD R155, R155, R209, RZ ;  /* 0x000000d19b9b7224 */ /* 0x000fc800078e02ff */
[----:B------:R-:W-:Y:S01]  /*3fe10*/  ULDC UR4, c[0x0][0x22c] ;  /* 0x00008b0000047ab9 */ /* 0x000fe20000000800 */
[----:B-1----:R-:W-:-:S04]  /*3fe20*/  LEA R148, P5, R249, R217, 0x2 ;  /* 0x000000d9f9947211 */ /* 0x002fc800078a10ff */
[----:B------:R-:W-:Y:S02]  /*3fe30*/  LEA.HI.X.SX32 R149, R249, R161, 0x2, P5 ;  /* 0x000000a1f9957211 */ /* 0x000fe400028f16ff */
[C---:B------:R-:W-:Y:S01]  /*3fe40*/  ISETP.LT.AND P5, PT, R159.reuse, UR4, !P0 ;  /* 0x000000049f007c0c */ /* 0x040fe2000c7a1270 */
[-C--:B------:R-:W-:Y:S01]  /*3fe50*/  IMAD R159, R159, R209.reuse, RZ ;  /* 0x000000d19f9f7224 */ /* 0x080fe200078e02ff */
[----:B------:R-:W-:Y:S01]  /*3fe60*/  ULDC UR4, c[0x0][0x22c] ;  /* 0x00008b0000047ab9 */ /* 0x000fe20000000800 */
[----:B------:R-:W-:Y:S01]  /*3fe70*/  IMAD R0, R153, R209, RZ ;  /* 0x000000d199007224 */ /* 0x000fe200078e02ff */
[----:B------:R-:W4:Y:S04]  /*3fe80*/  LDL.LU R249, [R1+0x10] ;  /* 0x0000100001f97983 */ /* 0x000f280000300800 */
[----:B------:R1:W-:Y:S04]  /*3fe90*/  @P4 STG.E desc[UR18][R2.64], R24 ;  /* 0x0000001802004986 */ /* 0x0003e8000c101912 */
[----:B------:R2:W-:Y:S01]  /*3fea0*/  @P6 STG.E desc[UR18][R148.64], R25 ;  /* 0x0000001994006986 */ /* 0x0005e2000c101912 */
[----:B-1----:R-:W-:-:S02]  /*3feb0*/  LEA R2, P4, R155, R217, 0x2 ;  /* 0x000000d99b027211 */ /* 0x002fc400078810ff */
[----:B------:R-:W-:Y:S02]  /*3fec0*/  LEA R24, P6, R159, R217, 0x2 ;  /* 0x000000d99f187211 */ /* 0x000fe400078c10ff */
[----:B------:R-:W-:Y:S02]  /*3fed0*/  LEA.HI.X.SX32 R3, R155, R161, 0x2, P4 ;  /* 0x000000a19b037211 */ /* 0x000fe400020f16ff */
[C---:B------:R-:W-:Y:S01]  /*3fee0*/  ISETP.LT.AND P4, PT, R158.reuse, UR4, !P0 ;  /* 0x000000049e007c0c */ /* 0x040fe2000c781270 */
[----:B------:R-:W-:Y:S01]  /*3fef0*/  IMAD R158, R158, R209, RZ ;  /* 0x000000d19e9e7224 */ /* 0x000fe200078e02ff */
[----:B------:R-:W-:Y:S01]  /*3ff00*/  ULDC UR4, c[0x0][0x22c] ;  /* 0x00008b0000047ab9 */ /* 0x000fe20000000800 */
[----:B--2---:R-:W-:Y:S01]  /*3ff10*/  LEA.HI.X.SX32 R25, R159, R161, 0x2, P6 ;  /* 0x000000a19f197211 */ /* 0x004fe200030f16ff */
[----:B------:R-:W2:Y:S01]  /*3ff20*/  LDL.LU R155, [R1+0x4] ;  /* 0x00000400019b7983 */ /* 0x000ea20000300800 */
[C---:B------:R-:W-:Y:S01]  /*3ff30*/  ISETP.LT.AND P6, PT, R157.reuse, UR4, !P0 ;  /* 0x000000049d007c0c */ /* 0x040fe2000c7c1270 */
[----:B------:R-:W-:Y:S01]  /*3ff40*/  IMAD R157, R157, R209, RZ ;  /* 0x000000d19d9d7224 */ /* 0x000fe200078e02ff */
[----:B------:R-:W-:Y:S01]  /*3ff50*/  ULDC UR4, c[0x0][0x22c] ;  /* 0x00008b0000047ab9 */ /* 0x000fe20000000800 */
[----:B------:R1:W-:Y:S04]  /*3ff60*/  @P1 STG.E desc[UR18][R2.64], R26 ;  /* 0x0000001a02001986 */ /* 0x0003e8000c101912 */
[----:B------:R3:W-:Y:S04]  /*3ff70*/  @P5 STG.E desc[UR18][R24.64], R27 ;  /* 0x0000001b18005986 */ /* 0x0007e8000c101912 */
[----:B------:R-:W2:Y:S01]  /*3ff80*/  LDL.LU R159, [R1] ;  /* 0x00000000019f7983 */ /* 0x000ea20000300800 */
[----:B-1----:R-:W-:-:S02]  /*3ff90*/  LEA R2, P1, R158, R217, 0x2 ;  /* 0x000000d99e027211 */ /* 0x002fc400078210ff */
[C---:B---3--:R-:W-:Y:S02]  /*3ffa0*/  LEA R24, P5, R157.reuse, R217, 0x2 ;  /* 0x000000d99d187211 */ /* 0x048fe400078a10ff */
[----:B------:R-:W-:Y:S02]  /*3ffb0*/  LEA.HI.X.SX32 R3, R158, R161, 0x2, P1 ;  /* 0x000000a19e037211 */ /* 0x000fe400008f16ff */
[C---:B------:R-:W-:Y:S01]  /*3ffc0*/  ISETP.LT.AND P1, PT, R156.reuse, UR4, !P0 ;  /* 0x000000049c007c0c */ /* 0x040fe2000c721270 */
[----:B------:R-:W-:Y:S01]  /*3ffd0*/  IMAD R156, R156, R209, RZ ;  /* 0x000000d19c9c7224 */ /* 0x000fe200078e02ff */
[----:B------:R-:W-:Y:S01]  /*3ffe0*/  ULDC UR4, c[0x0][0x22c] ;  /* 0x00008b0000047ab9 */ /* 0x000fe20000000800 */
[----:B------:R-:W-:Y:S01]  /*3fff0*/  LEA.HI.X.SX32 R25, R157, R161, 0x2, P5 ;  /* 0x000000a19d197211 */ /* 0x000fe200028f16ff */
[-C--:B------:R-:W-:Y:S01]  /*40000*/  IMAD R26, R22, R209.reuse, RZ ;  /* 0x000000d1161a7224 */ /* 0x080fe200078e02ff */
[C---:B------:R-:W-:Y:S01]  /*40010*/  ISETP.LT.AND P5, PT, R154.reuse, UR4, !P0 ;  /* 0x000000049a007c0c */ /* 0x040fe2000c7a1270 */
[----:B------:R-:W-:Y:S01]  /*40020*/  IMAD R154, R154, R209, RZ ;  /* 0x000000d19a9a7224 */ /* 0x000fe200078e02ff */
[----:B------:R1:W-:Y:S01]  /*40030*/  @P4 STG.E desc[UR18][R2.64], R28 ;  /* 0x0000001c02004986 */ /* 0x0003e2000c101912 */
[----:B------:R-:W-:-:S03]  /*40040*/  ULDC UR4, c[0x0][0x22c] ;  /* 0x00008b0000047ab9 */ /* 0x000fc60000000800 */
[----:B------:R3:W-:Y:S04]  /*40050*/  @P6 STG.E desc[UR18][R24.64], R29 ;  /* 0x0000001d18006986 */ /* 0x0007e8000c101912 */
[----:B------:R-:W2:Y:S01]  /*40060*/  LDL.LU R158, [R1+0xc] ;  /* 0x00000c00019e7983 */ /* 0x000ea20000300800 */
[----:B-1----:R-:W-:-:S03]  /*40070*/  LEA R2, P4, R156, R217, 0x2 ;  /* 0x000000d99c027211 */ /* 0x002fc600078810ff */
[----:B------:R-:W2:Y:S01]  /*40080*/  LDL.LU R157, [R1+0x8] ;  /* 0x00000800019d7983 */ /* 0x000ea20000300800 */
[----:B---3--:R-:W-:Y:S02]  /*40090*/  LEA R24, P6, R154, R217, 0x2 ;  /* 0x000000d99a187211 */ /* 0x008fe400078c10ff */
[-C--:B------:R-:W-:Y:S02]  /*400a0*/  LEA.HI.X.SX32 R3, R156, R161.reuse, 0x2, P4 ;  /* 0x000000a19c037211 */ /* 0x080fe400020f16ff */
[----:B------:R-:W-:Y:S01]  /*400b0*/  ISETP.LT.AND P4, PT, R153, UR4, !P0 ;  /* 0x0000000499007c0c */ /* 0x000fe2000c781270 */
[----:B------:R-:W-:Y:S01]  /*400c0*/  ULDC UR4, c[0x0][0x22c] ;  /* 0x00008b0000047ab9 */ /* 0x000fe20000000800 */
[----:B------:R-:W-:Y:S02]  /*400d0*/  LEA.HI.X.SX32 R25, R154, R161, 0x2, P6 ;  /* 0x000000a19a197211 */ /* 0x000fe400030f16ff */
[C---:B------:R-:W-:Y:S01]  /*400e0*/  ISETP.LT.AND P6, PT, R152.reuse, UR4, !P0 ;  /* 0x0000000498007c0c */ /* 0x040fe2000c7c1270 */
[----:B------:R-:W-:Y:S01]  /*400f0*/  IMAD R152, R152, R209, RZ ;  /* 0x000000d198987224 */ /* 0x000fe200078e02ff */
[----:B------:R1:W-:Y:S01]  /*40100*/  @P1 STG.E desc[UR18][R2.64], R30 ;  /* 0x0000001e02001986 */ /* 0x0003e2000c101912 */
[----:B------:R-:W-:-:S03]  /*40110*/  ULDC UR4, c[0x0][0x22c] ;  /* 0x00008b0000047ab9 */ /* 0x000fc60000000800 */
[----:B------:R3:W-:Y:S01]  /*40120*/  @P5 STG.E desc[UR18][R24.64], R31 ;  /* 0x0000001f18005986 */ /* 0x0007e2000c101912 */
[-C--:B-1----:R-:W-:Y:S02]  /*40130*/  LEA R2, P1, R0, R217.reuse, 0x2 ;  /* 0x000000d900027211 */ /* 0x082fe400078210ff */
[----:B---3--:R-:W-:Y:S02]  /*40140*/  LEA R24, P5, R152, R217, 0x2 ;  /* 0x000000d998187211 */ /* 0x008fe400078a10ff */
[----:B------:R-:W-:Y:S01]  /*40150*/  LEA.HI.X.SX32 R3, R0, R161, 0x2, P1 ;  /* 0x000000a100037211 */ /* 0x000fe200008f16ff */
[C---:B------:R-:W-:Y:S01]  /*40160*/  IMAD R0, R23.reuse, R209, RZ ;  /* 0x000000d117007224 */ /* 0x040fe200078e02ff */
[----:B------:R-:W-:Y:S01]  /*40170*/  ISETP.LT.AND P1, PT, R23, UR4, !P0 ;  /* 0x0000000417007c0c */ /* 0x000fe2000c721270 */
[----:B------:R-:W-:Y:S01]  /*40180*/  ULDC UR4, c[0x0][0x22c] ;  /* 0x00008b0000047ab9 */ /* 0x000fe20000000800 */
[----:B------:R-:W-:Y:S01]  /*40190*/  LEA.HI.X.SX32 R25, R152, R161, 0x2, P5 ;  /* 0x000000a198197211 */ /* 0x000fe200028f16ff */
[----:B------:R1:W-:Y:S01]  /*401a0*/  @P4 STG.E desc[UR18][R2.64], R32 ;  /* 0x0000002002004986 */ /* 0x0003e2000c101912 */
[----:B------:R-:W-:Y:S01]  /*401b0*/  ISETP.LT.AND P5, PT, R22, UR4, !P0 ;  /* 0x0000000416007c0c */ /* 0x000fe2000c7a1270 */
[----:B------:R-:W-:-:S02]  /*401c0*/  ULDC UR4, c[0x0][0x22c] ;  /* 0x00008b0000047ab9 */ /* 0x000fc40000000800 */
[----:B------:R-:W-:Y:S01]  /*401d0*/  @P6 STG.E desc[UR18][R24.64], R33 ;  /* 0x0000002118006986 */ /* 0x000fe2000c101912 */
[-C--:B------:R-:W-:Y:S02]  /*401e0*/  LEA R22, P6, R26, R217.reuse, 0x2 ;  /* 0x000000d91a167211 */ /* 0x080fe400078c10ff */
[----:B-1----:R-:W-:-:S04]  /*401f0*/  LEA R2, P4, R0, R217, 0x2 ;  /* 0x000000d900027211 */ /* 0x002fc800078810ff */
[----:B------:R-:W-:Y:S01]  /*40200*/  LEA.HI.X.SX32 R3, R0, R161, 0x2, P4 ;  /* 0x000000a100037211 */ /* 0x000fe200020f16ff */
[C---:B------:R-:W-:Y:S01]  /*40210*/  IMAD R0, R21.reuse, R209, RZ ;  /* 0x000000d115007224 */ /* 0x040fe200078e02ff */
[----:B------:R-:W-:Y:S01]  /*40220*/  ISETP.LT.AND P4, PT, R21, UR4, !P0 ;  /* 0x0000000415007c0c */ /* 0x000fe2000c781270 */
[----:B------:R-:W-:Y:S01]  /*40230*/  ULDC UR4, c[0x0][0x22c] ;  /* 0x00008b0000047ab9 */ /* 0x000fe20000000800 */
[----:B------:R-:W-:Y:S01]  /*40240*/  LEA.HI.X.SX32 R23, R26, R161, 0x2, P6 ;  /* 0x000000a11a177211 */ /* 0x000fe200030f16ff */
[C---:B------:R-:W-:Y:S01]  /*40250*/  IMAD R26, R20.reuse, R209, RZ ;  /* 0x000000d1141a7224 */ /* 0x040fe200078e02ff */
[----:B------:R1:W-:Y:S01]  /*40260*/  @P1 STG.E desc[UR18][R2.64], R34 ;  /* 0x0000002202001986 */ /* 0x0003e2000c101912 */
[----:B------:R-:W-:Y:S01]  /*40270*/  ISETP.LT.AND P6, PT, R20, UR4, !P0 ;  /* 0x0000000414007c0c */ /* 0x000fe2000c7c1270 */
[----:B------:R-:W-:Y:S02]  /*40280*/  ULDC UR4, c[0x0][0x22c] ;  /* 0x00008b0000047ab9 */ /* 0x000fe40000000800 */
[----:B------:R-:W-:Y:S01]  /*40290*/  @P5 STG.E desc[UR18][R22.64], R35 ;  /* 0x0000002316005986 */ /* 0x000fe2000c101912 */
[----:B------:R-:W-:-:S02]  /*402a0*/  LEA R20, P5, R26, R217, 0x2 ;  /* 0x000000d91a147211 */ /* 0x000fc400078a10ff */
[----:B-1----:R-:W-:-:S04]  /*402b0*/  LEA R2, P1, R0, R217, 0x2 ;  /* 0x000000d900027211 */ /* 0x002fc800078210ff */
[----:B------:R-:W-:Y:S01]  /*402c0*/  LEA.HI.X.SX32 R3, R0, R161, 0x2, P1 ;  /* 0x000000a100037211 */ /* 0x000fe200008f16ff */
[C---:B------:R-:W-:Y:S01]  /*402d0*/  IMAD R0, R19.reuse, R209, RZ ;  /* 0x000000d113007224 */ /* 0x040fe200078e02ff */
[----:B------:R-:W-:Y:S01]  /*402e0*/  ISETP.LT.AND P1, PT, R19, UR4, !P0 ;  /* 0x0000000413007c0c */ /* 0x000fe2000c721270 */
[----:B------:R-:W-:Y:S01]  /*402f0*/  ULDC UR4, c[0x0][0x22c] ;  /* 0x00008b0000047ab9 */ /* 0x000fe20000000800 */
[----:B------:R-:W-:Y:S01]  /*40300*/  LEA.HI.X.SX32 R21, R26, R161, 0x2, P5 ;  /* 0x000000a11a157211 */ /* 0x000fe200028f16ff */
[C---:B------:R-:W-:Y:S01]  /*40310*/  IMAD R24, R18.reuse, R209, RZ ;  /* 0x000000d112187224 */ /* 0x040fe200078e02ff */
[----:B----4-:R1:W-:Y:S01]  /*40320*/  @P4 STG.E desc[UR18][R2.64], R36 ;  /* 0x0000002402004986 */ /* 0x0103e2000c101912 */
        /* <DEDUP_REMOVED lines=26> */
[----:B------:R3:W-:Y:S01]  /*404d0*/  @P6 STG.E desc[UR18][R16.64], R41 ;  /* 0x0000002910006986 */ /* 0x0007e2000c101912 */
        /* <DEDUP_REMOVED lines=12> */
[----:B------:R-:W-:Y:S01]  /*405a0*/  LEA R12, P5, R18, R217, 0x2 ;  /* 0x000000d9120c7211 */ /* 0x000fe200078a10ff */
[----:B---3--:R-:W-:-:S02]  /*405b0*/  IMAD R16, R10, R209, RZ ;  /* 0x000000d10a107224 */ /* 0x008fc400078e02ff */
[----:B------:R-:W3:Y:S01]  /*405c0*/  LDS.128 R20, [R196] ;  /* 0x00000000c4147984 */ /* 0x000ee20000000c00 */
[----:B-1----:R-:W-:-:S04]  /*405d0*/  LEA R2, P1, R0, R217, 0x2 ;  /* 0x000000d900027211 */ /* 0x002fc800078210ff */
[----:B------:R-:W-:Y:S01]  /*405e0*/  LEA.HI.X.SX32 R3, R0, R161, 0x2, P1 ;  /* 0x000000a100037211 */ /* 0x000fe200008f16ff */
[C---:B------:R-:W-:Y:S01]  /*405f0*/  IMAD R0, R11.reuse, R209, RZ ;  /* 0x000000d10b007224 */ /* 0x040fe200078e02ff */
[----:B------:R-:W-:Y:S01]  /*40600*/  ISETP.LT.AND P1, PT, R11, UR4, !P0 ;  /* 0x000000040b007c0c */ /* 0x000fe2000c721270 */
[----:B------:R-:W-:Y:S01]  /*40610*/  ULDC UR4, c[0x0][0x22c] ;  /* 0x00008b0000047ab9 */ /* 0x000fe20000000800 */
[----:B------:R-:W-:Y:S01]  /*40620*/  LEA.HI.X.SX32 R13, R18, R161, 0x2, P5 ;  /* 0x000000a1120d7211 */ /* 0x000fe200028f16ff */
        /* <DEDUP_REMOVED lines=42> */
[----:B------:R-:W-:Y:S02]  /*408d0*/  LEA.HI.X.SX32 R3, R0, R161, 0x2, P1 ;  /* 0x000000a100037211 */ /* 0x000fe400008f16ff */
[C---:B------:R-:W-:Y:S01]  /*408e0*/  ISETP.LT.AND P1, PT, R160.reuse, UR4, !P0 ;  /* 0x00000004a0007c0c */ /* 0x040fe2000c721270 */
[----:B------:R-:W-:Y:S01]  /*408f0*/  IMAD R160, R160, R209, RZ ;  /* 0x000000d1a0a07224 */ /* 0x000fe200078e02ff */
[----:B------:R-:W-:Y:S01]  /*40900*/  ULDC UR4, c[0x0][0x22c] ;  /* 0x00008b0000047ab9 */ /* 0x000fe20000000800 */
[----:B------:R-:W-:Y:S02]  /*40910*/  LEA.HI.X.SX32 R5, R10, R161, 0x2, P5 ;  /* 0x000000a10a057211 */ /* 0x000fe400028f16ff */
[C---:B------:R-:W-:Y:S01]  /*40920*/  ISETP.LT.AND P5, PT, R162.reuse, UR4, !P0 ;  /* 0x00000004a2007c0c */ /* 0x040fe2000c7a1270 */
[----:B------:R-:W-:Y:S01]  /*40930*/  IMAD R162, R162, R209, RZ ;  /* 0x000000d1a2a27224 */ /* 0x000fe200078e02ff */
[----:B------:R1:W-:Y:S01]  /*40940*/  @P4 STG.E desc[UR18][R2.64], R52 ;  /* 0x0000003402004986 */ /* 0x0003e2000c101912 */
[----:B------:R-:W-:-:S03]  /*40950*/  ULDC UR4, c[0x0][0x22c] ;  /* 0x00008b0000047ab9 */ /* 0x000fc60000000800 */
[----:B------:R4:W-:Y:S01]  /*40960*/  @P6 STG.E desc[UR18][R4.64], R53 ;  /* 0x0000003504006986 */ /* 0x0009e2000c101912 */
[C---:B------:R-:W-:Y:S01]  /*40970*/  IMAD R0, R163.reuse, R209, RZ ;  /* 0x000000d1a3007224 */ /* 0x040fe200078e02ff */
[-C--:B-1----:R-:W-:Y:S02]  /*40980*/  LEA R2, P4, R160, R217.reuse, 0x2 ;  /* 0x000000d9a0027211 */ /* 0x082fe400078810ff */
[----:B----4-:R-:W-:Y:S02]  /*40990*/  LEA R4, P6, R162, R217, 0x2 ;  /* 0x000000d9a2047211 */ /* 0x010fe400078c10ff */
[-C--:B------:R-:W-:Y:S02]  /*409a0*/  LEA.HI.X.SX32 R3, R160, R161.reuse, 0x2, P4 ;  /* 0x000000a1a0037211 */ /* 0x080fe400020f16ff */
[----:B------:R-:W-:Y:S01]  /*409b0*/  ISETP.LT.AND P4, PT, R163, UR4, !P0 ;  /* 0x00000004a3007c0c */ /* 0x000fe2000c781270 */
[----:B------:R-:W-:Y:S01]  /*409c0*/  ULDC UR4, c[0x0][0x22c] ;  /* 0x00008b0000047ab9 */ /* 0x000fe20000000800 */
[----:B------:R-:W-:-:S02]  /*409d0*/  LEA.HI.X.SX32 R5, R162, R161, 0x2, P6 ;  /* 0x000000a1a2057211 */ /* 0x000fc400030f16ff */
[C---:B------:R-:W-:Y:S01]  /*409e0*/  ISETP.LT.AND P6, PT, R164.reuse, UR4, !P0 ;  /* 0x00000004a4007c0c */ /* 0x040fe2000c7c1270 */
[----:B------:R-:W-:Y:S01]  /*409f0*/  IMAD R164, R164, R209, RZ ;  /* 0x000000d1a4a47224 */ /* 0x000fe200078e02ff */
[----:B------:R1:W-:Y:S01]  /*40a00*/  @P1 STG.E desc[UR18][R2.64], R54 ;  /* 0x0000003602001986 */ /* 0x0003e2000c101912 */
[----:B------:R-:W-:-:S03]  /*40a10*/  ULDC UR4, c[0x0][0x22c] ;  /* 0x00008b0000047ab9 */ /* 0x000fc60000000800 */
[----:B------:R4:W-:Y:S01]  /*40a20*/  @P5 STG.E desc[UR18][R4.64], R55 ;  /* 0x0000003704005986 */ /* 0x0009e2000c101912 */
[-C--:B-1----:R-:W-:Y:S02]  /*40a30*/  LEA R2, P1, R0, R217.reuse, 0x2 ;  /* 0x000000d900027211 */ /* 0x082fe400078210ff */
[----:B----4-:R-:W-:Y:S02]  /*40a40*/  LEA R4, P5, R164, R217, 0x2 ;  /* 0x000000d9a4047211 */ /* 0x010fe400078a10ff */
[----:B------:R-:W-:Y:S01]  /*40a50*/  LEA.HI.X.SX32 R3, R0, R161, 0x2, P1 ;  /* 0x000000a100037211 */ /* 0x000fe200008f16ff */
[C---:B------:R-:W-:Y:S01]  /*40a60*/  IMAD R0, R165.reuse, R209, RZ ;  /* 0x000000d1a5007224 */ /* 0x040fe200078e02ff */
        /* <DEDUP_REMOVED lines=78> */
[----:B------:R-:W-:Y:S01]  /*40f50*/  LEA R6, P4, R0, R217, 0x2 ;  /* 0x000000d900067211 */ /* 0x000fe200078810ff */
[----:B------:R-:W-:-:S02]  /*40f60*/  ULDC UR4, c[0x0][0x22c] ;  /* 0x00008b0000047ab9 */ /* 0x000fc40000000800 */
[----:B------:R4:W-:Y:S01]  /*40f70*/  @P6 STG.E desc[UR18][R4.64], R69 ;  /* 0x0000004504006986 */ /* 0x0009e2000c101912 */
[----:B------:R-:W-:Y:S02]  /*40f80*/  LEA R8, P6, R178, R217, 0x2 ;  /* 0x000000d9b2087211 */ /* 0x000fe400078c10ff */
        /* <DEDUP_REMOVED lines=8> */
[----:B-1----:R-:W-:Y:S01]  /*41010*/  LEA R2, P1, R0, R217, 0x2 ;  /* 0x000000d900027211 */ /* 0x002fe200078210ff */
[----:B------:R-:W-:-:S02]  /*41020*/  ULDC UR4, c[0x0][0x22c] ;  /* 0x00008b0000047ab9 */ /* 0x000fc40000000800 */
[----:B------:R1:W-:Y:S01]  /*41030*/  @P5 STG.E desc[UR18][R8.64], R71 ;  /* 0x0000004708005986 */ /* 0x0003e2000c101912 */
        /* <DEDUP_REMOVED lines=9> */
[----:B---3--:R-:W-:Y:S01]  /*410d0*/  LEA R6, P4, R0, R217, 0x2 ;  /* 0x000000d900067211 */ /* 0x008fe200078810ff */
[----:B------:R-:W-:-:S02]  /*410e0*/  ULDC UR4, c[0x0][0x22c] ;  /* 0x00008b0000047ab9 */ /* 0x000fc40000000800 */
[----:B------:R3:W-:Y:S01]  /*410f0*/  @P6 STG.E desc[UR18][R4.64], R73 ;  /* 0x0000004904006986 */ /* 0x0007e2000c101912 */
[----:B-1----:R-:W-:Y:S02]  /*41100*/  LEA R8, P6, R182, R217, 0x2 ;  /* 0x000000d9b6087211 */ /* 0x002fe400078c10ff */
        /* <DEDUP_REMOVED lines=8> */
[----:B----4-:R-:W-:Y:S01]  /*41190*/  LEA R2, P1, R0, R217, 0x2 ;  /* 0x000000d900027211 */ /* 0x010fe200078210ff */
[----:B------:R-:W-:-:S02]  /*411a0*/  ULDC UR4, c[0x0][0x22c] ;  /* 0x00008b0000047ab9 */ /* 0x000fc40000000800 */
[----:B------:R4:W-:Y:S01]  /*411b0*/  @P5 STG.E desc[UR18][R8.64], R75 ;  /* 0x0000004b08005986 */ /* 0x0009e2000c101912 */
[----:B---3--:R-:W-:Y:S02]  /*411c0*/  LEA R4, P5, R184, R217, 0x2 ;  /* 0x000000d9b8047211 */ /* 0x008fe400078a10ff */
        /* <DEDUP_REMOVED lines=52> */
[----:B------:R-:W-:Y:S01]  /*41510*/  LEA.HI.X.SX32 R5, R192, R161, 0x2, P5 ;  /* 0x000000a1c0057211 */ /* 0x000fe200028f16ff */
[----:B------:R4:W-:Y:S01]  /*41520*/  @P4 STG.E desc[UR18][R2.64], R84 ;  /* 0x0000005402004986 */ /* 0x0009e2000c101912 */
[C---:B------:R-:W-:Y:S01]  /*41530*/  ISETP.LT.AND P5, PT, R194.reuse, UR4, !P0 ;  /* 0x00000004c2007c0c */ /* 0x040fe2000c7a1270 */
[----:B------:R-:W-:Y:S01]  /*41540*/  IMAD R194, R194, R209, RZ ;  /* 0x000000d1c2c27224 */ /* 0x000fe200078e02ff */
[----:B---3--:R-:W-:Y:S01]  /*41550*/  LEA R6, P4, R0, R217, 0x2 ;  /* 0x000000d900067211 */ /* 0x008fe200078810ff */
[----:B------:R3:W-:Y:S01]  /*41560*/  @P6 STG.E desc[UR18][R4.64], R85 ;  /* 0x0000005504006986 */ /* 0x0007e2000c101912 */
[----:B------:R-:W-:-:S02]  /*41570*/  ULDC UR4, c[0x0][0x22c] ;  /* 0x00008b0000047ab9 */ /* 0x000fc40000000800 */
[----:B-1----:R-:W-:Y:S02]  /*41580*/  LEA R8, P6, R194, R217, 0x2 ;  /* 0x000000d9c2087211 */ /* 0x002fe400078c10ff */
[----:B------:R-:W-:Y:S01]  /*41590*/  LEA.HI.X.SX32 R7, R0, R161, 0x2, P4 ;  /* 0x000000a100077211 */ /* 0x000fe200020f16ff */
[C---:B------:R-:W-:Y:S01]  /*415a0*/  IMAD R0, R195.reuse, R209, RZ ;  /* 0x000000d1c3007224 */ /* 0x040fe200078e02ff */
[----:B------:R-:W-:Y:S01]  /*415b0*/  ISETP.LT.AND P4, PT, R195, UR4, !P0 ;  /* 0x00000004c3007c0c */ /* 0x000fe2000c781270 */
[----:B------:R-:W-:Y:S01]  /*415c0*/  ULDC UR4, c[0x0][0x22c] ;  /* 0x00008b0000047ab9 */ /* 0x000fe20000000800 */
[----:B------:R-:W-:Y:S01]  /*415d0*/  LEA.HI.X.SX32 R9, R194, R161, 0x2, P6 ;  /* 0x000000a1c2097211 */ /* 0x000fe200030f16ff */
[----:B------:R1:W-:Y:S01]  /*415e0*/  @P1 STG.E desc[UR18][R6.64], R86 ;  /* 0x0000005606001986 */ /* 0x0003e2000c101912 */
[----:B------:R-:W-:Y:S01]  /*415f0*/  IMAD R10, R209, 0x2, R0 ;  /* 0x00000002d10a7824 */ /* 0x000fe200078e0200 */
[-C--:B----4-:R-:W-:Y:S02]  /*41600*/  LEA R2, P1, R0, R217.reuse, 0x2 ;  /* 0x000000d900027211 */ /* 0x090fe400078210ff */
[----:B------:R4:W-:Y:S02]  /*41610*/  @P5 STG.E desc[UR18][R8.64], R87 ;  /* 0x0000005708005986 */ /* 0x0009e4000c101912 */
[----:B---3--:R-:W-:-:S02]  /*41620*/  LEA R4, P5, R10, R217, 0x2 ;  /* 0x000000d90a047211 */ /* 0x008fc400078a10ff */
[-C--:B------:R-:W-:Y:S01]  /*41630*/  LEA.HI.X.SX32 R3, R0, R161.reuse, 0x2, P1 ;  /* 0x000000a100037211 */ /* 0x080fe200008f16ff */
[C---:B------:R-:W-:Y:S01]  /*41640*/  IMAD R0, R209.reuse, 0x2, R10 ;  /* 0x00000002d1007824 */ /* 0x040fe200078e020a */
[----:B------:R-:W-:Y:S02]  /*41650*/  LEA.HI.X.SX32 R5, R10, R161, 0x2, P5 ;  /* 0x000000a10a057211 */ /* 0x000fe400028f16ff */
[----:B------:R-:W-:Y:S01]  /*41660*/  ISETP.LT.AND P6, PT, R198, UR4, !P0 ;  /* 0x00000004c6007c0c */ /* 0x000fe2000c7c1270 */
[----:B------:R3:W-:Y:S01]  /*41670*/  @P4 STG.E desc[UR18][R2.64], R88 ;  /* 0x0000005802004986 */ /* 0x0007e2000c101912 */
[----:B------:R-:W-:Y:S01]  /*41680*/  IMAD R10, R209, 0x2, R0 ;  /* 0x00000002d10a7824 */ /* 0x000fe200078e0200 */
[-C--:B-1----:R-:W-:Y:S01]  /*41690*/  LEA R6, P4, R0, R217.reuse, 0x2 ;  /* 0x000000d900067211 */ /* 0x082fe200078810ff */
[----:B------:R-:W-:Y:S01]  /*416a0*/  ULDC UR4, c[0x0][0x22c] ;  /* 0x00008b0000047ab9 */ /* 0x000fe20000000800 */
[----:B------:R1:W-:Y:S02]  /*416b0*/  @P3 STG.E desc[UR18][R4.64], R89 ;  /* 0x0000005904003986 */ /* 0x0003e4000c101912 */
[----:B----4-:R-:W-:-:S02]  /*416c0*/  LEA R8, P3, R10, R217, 0x2 ;  /* 0x000000d90a087211 */ /* 0x010fc400078610ff */
[-C--:B------:R-:W-:Y:S01]  /*416d0*/  LEA.HI.X.SX32 R7, R0, R161.reuse, 0x2, P4 ;  /* 0x000000a100077211 */ /* 0x080fe200020f16ff */
[----:B------:R-:W-:Y:S01]  /*416e0*/  IMAD R0, R209, 0x2, R10 ;  /* 0x00000002d1007824 */ /* 0x000fe200078e020a */
[----:B------:R-:W-:Y:S01]  /*416f0*/  ISETP.LT.AND P1, PT, R199, UR4, !P0 ;  /* 0x00000004c7007c0c */ /* 0x000fe2000c721270 */
[----:B------:R-:W-:Y:S01]  /*41700*/  ULDC UR4, c[0x0][0x22c] ;  /* 0x00008b0000047ab9 */ /* 0x000fe20000000800 */
[----:B------:R-:W-:Y:S01]  /*41710*/  LEA.HI.X.SX32 R9, R10, R161, 0x2, P3 ;  /* 0x000000a10a097211 */ /* 0x000fe200018f16ff */
[----:B------:R4:W-:Y:S01]  /*41720*/  @P2 STG.E desc[UR18][R6.64], R90 ;  /* 0x0000005a06002986 */ /* 0x0009e2000c101912 */
[----:B------:R-:W-:Y:S01]  /*41730*/  IMAD R10, R209, 0x2, R0 ;  /* 0x00000002d10a7824 */ /* 0x000fe200078e0200 */
[----:B------:R-:W-:Y:S01]  /*41740*/  ISETP.LT.AND P5, PT, R200, UR4, !P0 ;  /* 0x00000004c8007c0c */ /* 0x000fe2000c7a1270 */
[----:B------:R-:W-:Y:S01]  /*41750*/  ULDC UR4, c[0x0][0x22c] ;  /* 0x00008b0000047ab9 */ /* 0x000fe20000000800 */
[-C--:B---3--:R-:W-:Y:S01]  /*41760*/  LEA R2, P2, R0, R217.reuse, 0x2 ;  /* 0x000000d900027211 */ /* 0x088fe200078410ff */
[----:B------:R3:W-:Y:S01]  /*41770*/  @P6 STG.E desc[UR18][R8.64], R91 ;  /* 0x0000005b08006986 */ /* 0x0007e2000c101912 */
[----:B-1----:R-:W-:-:S02]  /*41780*/  LEA R4, P6, R10, R217, 0x2 ;  /* 0x000000d90a047211 */ /* 0x002fc400078c10ff */
        /* <DEDUP_REMOVED lines=9> */
[-C--:B----4-:R-:W-:Y:S01]  /*41820*/  LEA R6, P1, R0, R217.reuse, 0x2 ;  /* 0x000000d900067211 */ /* 0x090fe200078210ff */
[----:B------:R4:W-:Y:S01]  /*41830*/  @P5 STG.E desc[UR18][R4.64], R93 ;  /* 0x0000005d04005986 */ /* 0x0009e2000c101912 */
[----:B---3--:R-:W-:-:S02]  /*41840*/  LEA R8, P5, R10, R217, 0x2 ;  /* 0x000000d90a087211 */ /* 0x008fc400078a10ff */
        /* <DEDUP_REMOVED lines=9> */
[-C--:B-1----:R-:W-:Y:S01]  /*418e0*/  LEA R2, P4, R0, R217.reuse, 0x2 ;  /* 0x000000d900027211 */ /* 0x082fe200078810ff */
[----:B------:R1:W-:Y:S01]  /*418f0*/  @P3 STG.E desc[UR18][R8.64], R95 ;  /* 0x0000005f08003986 */ /* 0x0003e2000c101912 */
        /* <DEDUP_REMOVED lines=26> */
[C---:B------:R-:W-:Y:S01]  /*41aa0*/  IMAD R0, R209.reuse, 0x2, R10 ;  /* 0x00000002d1007824 */ /* 0x040fe200078e020a */
        /* <DEDUP_REMOVED lines=231> */
[----:B------:R-:W-:Y:S01]  /*42920*/  IMAD R10, R209, 0x2, R0 ;  /* 0x00000002d10a7824 */ /* 0x000fe200078e0200 */
[----:B------:R-:W-:Y:S01]  /*42930*/  ISETP.LT.AND P5, PT, R251, UR4, !P0 ;  /* 0x00000004fb007c0c */ /* 0x000fe2000c7a1270 */
[----:B------:R4:W-:Y:S01]  /*42940*/  @P2 STG.E desc[UR18][R6.64], R138 ;  /* 0x0000008a06002986 */ /* 0x0009e2000c101912 */
[-C--:B---3--:R-:W-:Y:S01]  /*42950*/  LEA R2, P2, R0, R217.reuse, 0x2 ;  /* 0x000000d900027211 */ /* 0x088fe200078410ff */
[----:B------:R-:W-:Y:S02]  /*42960*/  ULDC UR4, c[0x0][0x22c] ;  /* 0x00008b0000047ab9 */ /* 0x000fe40000000800 */
[----:B------:R3:W-:Y:S01]  /*42970*/  @P6 STG.E desc[UR18][R8.64], R139 ;  /* 0x0000008b08006986 */ /* 0x0007e2000c101912 */
[----:B-1----:R-:W-:-:S02]  /*42980*/  LEA R4, P6, R10, R217, 0x2 ;  /* 0x000000d90a047211 */ /* 0x002fc400078c10ff */
[-C--:B------:R-:W-:Y:S01]  /*42990*/  LEA.HI.X.SX32 R3, R0, R161.reuse, 0x2, P2 ;  /* 0x000000a100037211 */ /* 0x080fe200010f16ff */
[----:B------:R-:W-:Y:S01]  /*429a0*/  IMAD R0, R209, 0x2, R10 ;  /* 0x00000002d1007824 */ /* 0x000fe200078e020a */
[----:B------:R-:W-:Y:S02]  /*429b0*/  LEA.HI.X.SX32 R5, R10, R161, 0x2, P6 ;  /* 0x000000a10a057211 */ /* 0x000fe400030f16ff */
[----:B------:R-:W-:Y:S01]  /*429c0*/  ISETP.LT.AND P4, PT, R252, UR4, !P0 ;  /* 0x00000004fc007c0c */ /* 0x000fe2000c781270 */
[----:B------:R-:W-:Y:S01]  /*429d0*/  ULDC UR4, c[0x0][0x22c] ;  /* 0x00008b0000047ab9 */ /* 0x000fe20000000800 */
[----:B------:R1:W-:Y:S01]  /*429e0*/  @P1 STG.E desc[UR18][R2.64], R140 ;  /* 0x0000008c02001986 */ /* 0x0003e2000c101912 */
[----:B--2---:R-:W-:Y:S01]  /*429f0*/  ISETP.LT.AND P3, PT, R159, UR4, !P0 ;  /* 0x000000049f007c0c */ /* 0x004fe2000c761270 */
[----:B------:R-:W-:Y:S02]  /*42a00*/  ULDC UR4, c[0x0][0x22c] ;  /* 0x00008b0000047ab9 */ /* 0x000fe40000000800 */
[----:B------:R2:W-:Y:S01]  /*42a10*/  @P5 STG.E desc[UR18][R4.64], R141 ;  /* 0x0000008d04005986 */ /* 0x0005e2000c101912 */
[----:B----4-:R-:W-:-:S02]  /*42a20*/  LEA R6, P5, R0, R217, 0x2 ;  /* 0x000000d900067211 */ /* 0x010fc400078a10ff */
[----:B------:R-:W-:Y:S01]  /*42a30*/  ISETP.LT.AND P2, PT, R155, UR4, !P0 ;  /* 0x000000049b007c0c */ /* 0x000fe2000c741270 */
[----:B------:R-:W4:Y:S01]  /*42a40*/  LDL.LU R159, [R1+0x14] ;  /* 0x00001400019f7983 */ /* 0x000f220000300800 */
[----:B------:R-:W-:Y:S01]  /*42a50*/  ULDC UR4, c[0x0][0x22c] ;  /* 0x00008b0000047ab9 */ /* 0x000fe20000000800 */
[----:B------:R-:W-:Y:S02]  /*42a60*/  LEA.HI.X.SX32 R7, R0, R161, 0x2, P5 ;  /* 0x000000a100077211 */ /* 0x000fe400028f16ff */
[----:B------:R-:W-:Y:S01]  /*42a70*/  ISETP.LT.AND P1, PT, R157, UR4, !P0 ;  /* 0x000000049d007c0c */ /* 0x000fe2000c721270 */
[----:B------:R-:W4:Y:S01]  /*42a80*/  LDL.LU R155, [R1+0x18] ;  /* 0x00001800019b7983 */ /* 0x000f220000300800 */
[----:B------:R-:W-:Y:S02]  /*42a90*/  ULDC UR4, c[0x0][0x22c] ;  /* 0x00008b0000047ab9 */ /* 0x000fe40000000800 */
[----:B------:R-:W-:Y:S01]  /*42aa0*/  ISETP.LT.AND P5, PT, R158, UR4, !P0 ;  /* 0x000000049e007c0c */ /* 0x000fe2000c7a1270 */
[----:B------:R-:W-:Y:S01]  /*42ab0*/  ULDC UR4, c[0x0][0x22c] ;  /* 0x00008b0000047ab9 */ /* 0x000fe20000000800 */
[----:B------:R2:W-:Y:S01]  /*42ac0*/  @P4 STG.E desc[UR18][R6.64], R142 ;  /* 0x0000008e06004986 */ /* 0x0005e2000c101912 */
[----:B------:R-:W-:Y:S01]  /*42ad0*/  ISETP.LT.AND P4, PT, R249, UR4, !P0 ;  /* 0x00000004f9007c0c */ /* 0x000fe2000c781270 */
[C---:B------:R-:W-:Y:S01]  /*42ae0*/  IMAD R10, R209.reuse, 0x2, R0 ;  /* 0x00000002d10a7824 */ /* 0x040fe200078e0200 */
[----:B------:R-:W-:Y:S01]  /*42af0*/  ULDC UR4, c[0x0][0x22c] ;  /* 0x00008b0000047ab9 */ /* 0x000fe20000000800 */
[----:B------:R-:W4:Y:S02]  /*42b00*/  LDL.LU R249, [R1+0x1c] ;  /* 0x00001c0001f97983 */ /* 0x000f240000300800 */
[----:B------:R-:W-:Y:S01]  /*42b10*/  IMAD R12, R209, 0x2, R10 ;  /* 0x00000002d10c7824 */ /* 0x000fe200078e020a */
[----:B---3--:R-:W-:-:S03]  /*42b20*/  LEA R8, P6, R10, R217, 0x2 ;  /* 0x000000d90a087211 */ /* 0x008fc600078c10ff */
[----:B------:R-:W-:Y:S01]  /*42b30*/  IMAD R0, R209, 0x2, R12 ;  /* 0x00000002d1007824 */ /* 0x000fe200078e020c */
[----:B------:R-:W-:-:S03]  /*42b40*/  LEA.HI.X.SX32 R9, R10, R161, 0x2, P6 ;  /* 0x000000a10a097211 */ /* 0x000fc600030f16ff */
[C---:B------:R-:W-:Y:S02]  /*42b50*/  IMAD R10, R209.reuse, 0x2, R0 ;  /* 0x00000002d10a7824 */ /* 0x040fe400078e0200 */
[----:B------:R3:W-:Y:S01]  /*42b60*/  @P3 STG.E desc[UR18][R8.64], R143 ;  /* 0x0000008f08003986 */ /* 0x0007e2000c101912 */
[-C--:B-1----:R-:W-:Y:S01]  /*42b70*/  LEA R2, P3, R12, R217.reuse, 0x2 ;  /* 0x000000d90c027211 */ /* 0x082fe200078610ff */
[C---:B------:R-:W-:Y:S01]  /*42b80*/  IMAD R14, R209.reuse, 0x2, R10 ;  /* 0x00000002d10e7824 */ /* 0x040fe200078e020a */
[----:B--2---:R-:W-:Y:S02]  /*42b90*/  LEA R4, P6, R0, R217, 0x2 ;  /* 0x000000d900047211 */ /* 0x004fe400078c10ff */
[-C--:B------:R-:W-:Y:S01]  /*42ba0*/  LEA.HI.X.SX32 R3, R12, R161.reuse, 0x2, P3 ;  /* 0x000000a10c037211 */ /* 0x080fe200018f16ff */
[----:B------:R-:W-:Y:S01]  /*42bb0*/  IMAD R12, R209, 0x2, R14 ;  /* 0x00000002d10c7824 */ /* 0x000fe200078e020e */
[----:B------:R-:W-:-:S03]  /*42bc0*/  LEA.HI.X.SX32 R5, R0, R161, 0x2, P6 ;  /* 0x000000a100057211 */ /* 0x000fc600030f16ff */
[----:B------:R1:W-:Y:S01]  /*42bd0*/  @P2 STG.E desc[UR18][R2.64], R144 ;  /* 0x0000009002002986 */ /* 0x0003e2000c101912 */
[C---:B------:R-:W-:Y:S01]  /*42be0*/  IMAD R0, R209.reuse, 0x2, R12 ;  /* 0x00000002d1007824 */ /* 0x040fe200078e020c */
[-C--:B------:R-:W-:Y:S02]  /*42bf0*/  LEA R6, P6, R10, R217.reuse, 0x2 ;  /* 0x000000d90a067211 */ /* 0x080fe400078c10ff */
[----:B------:R2:W-:Y:S01]  /*42c00*/  @P1 STG.E desc[UR18][R4.64], R145 ;  /* 0x0000009104001986 */ /* 0x0005e2000c101912 */
[----:B---3--:R-:W-:Y:S01]  /*42c10*/  LEA R8, P1, R14, R217, 0x2 ;  /* 0x000000d90e087211 */ /* 0x008fe200078210ff */
[C---:B------:R-:W-:Y:S01]  /*42c20*/  IMAD R16, R209.reuse, 0x2, R0 ;  /* 0x00000002d1107824 */ /* 0x040fe200078e0200 */
[-C--:B------:R-:W-:Y:S02]  /*42c30*/  LEA.HI.X.SX32 R7, R10, R161.reuse, 0x2, P6 ;  /* 0x000000a10a077211 */ /* 0x080fe400030f16ff */
[----:B------:R-:W-:Y:S01]  /*42c40*/  LEA.HI.X.SX32 R9, R14, R161, 0x2, P1 ;  /* 0x000000a10e097211 */ /* 0x000fe200008f16ff */
[----:B------:R-:W-:Y:S01]  /*42c50*/  IMAD R18, R209, 0x2, R16 ;  /* 0x00000002d1127824 */ /* 0x000fe200078e0210 */
[----:B------:R-:W-:-:S02]  /*42c60*/  LEA R10, P6, R12, R217, 0x2 ;  /* 0x000000d90c0a7211 */ /* 0x000fc400078c10ff */
[----:B-1----:R-:W-:Y:S02]  /*42c70*/  LEA R2, P1, R0, R217, 0x2 ;  /* 0x000000d900027211 */ /* 0x002fe400078210ff */
[-C--:B------:R-:W-:Y:S02]  /*42c80*/  LEA.HI.X.SX32 R11, R12, R161.reuse, 0x2, P6 ;  /* 0x000000a10c0b7211 */ /* 0x080fe400030f16ff */
[----:B------:R-:W-:Y:S02]  /*42c90*/  LEA.HI.X.SX32 R3, R0, R161, 0x2, P1 ;  /* 0x000000a100037211 */ /* 0x000fe400008f16ff */
[----:B------:R-:W-:-:S04]  /*42ca0*/  LEA R12, P6, R18, R217, 0x2 ;  /* 0x000000d9120c7211 */ /* 0x000fc800078c10ff */
[----:B------:R-:W-:Y:S02]  /*42cb0*/  LEA.HI.X.SX32 R13, R18, R161, 0x2, P6 ;  /* 0x000000a1120d7211 */ /* 0x000fe400030f16ff */
[C---:B--2---:R-:W-:Y:S01]  /*42cc0*/  LEA R4, P6, R16.reuse, R217, 0x2 ;  /* 0x000000d910047211 */ /* 0x044fe200078c10ff */
[----:B------:R1:W-:Y:S03]  /*42cd0*/  @P5 STG.E desc[UR18][R6.64], R146 ;  /* 0x0000009206005986 */ /* 0x0003e6000c101912 */
[----:B------:R-:W-:Y:S01]  /*42ce0*/  LEA.HI.X.SX32 R5, R16, R161, 0x2, P6 ;  /* 0x000000a110057211 */ /* 0x000fe200030f16ff */
[----:B------:R1:W-:Y:S01]  /*42cf0*/  @P4 STG.E desc[UR18][R8.64], R147 ;  /* 0x0000009308004986 */ /* 0x0003e2000c101912 */
[----:B----4-:R-:W-:Y:S01]  /*42d00*/  ISETP.LT.AND P3, PT, R159, UR4, !P0 ;  /* 0x000000049f007c0c */ /* 0x010fe2000c761270 */
[----:B------:R-:W-:Y:S02]  /*42d10*/  ULDC UR4, c[0x0][0x22c] ;  /* 0x00008b0000047ab9 */ /* 0x000fe40000000800 */
[----:B------:R-:W-:Y:S01]  /*42d20*/  ISETP.LT.AND P2, PT, R155, UR4, !P0 ;  /* 0x000000049b007c0c */ /* 0x000fe2000c741270 */
[----:B------:R-:W-:-:S02]  /*42d30*/  ULDC UR4, c[0x0][0x22c] ;  /* 0x00008b0000047ab9 */ /* 0x000fc40000000800 */
[----:B------:R-:W-:Y:S01]  /*42d40*/  ISETP.LT.AND P1, PT, R197, UR4, !P0 ;  /* 0x00000004c5007c0c */ /* 0x000fe2000c721270 */
[----:B------:R-:W-:Y:S02]  /*42d50*/  ULDC UR4, c[0x0][0x22c] ;  /* 0x00008b0000047ab9 */ /* 0x000fe40000000800 */
[----:B------:R-:W-:-:S04]  /*42d60*/  ISETP.LT.AND P0, PT, R249, UR4, !P0 ;  /* 0x00000004f9007c0c */ /* 0x000fc8000c701270 */
[----:B------:R1:W-:Y:S04]  /*42d70*/  @P3 STG.E desc[UR18][R10.64], R20 ;  /* 0x000000140a003986 */ /* 0x0003e8000c101912 */
[----:B------:R1:W-:Y:S04]  /*42d80*/  @P2 STG.E desc[UR18][R2.64], R21 ;  /* 0x0000001502002986 */ /* 0x0003e8000c101912 */
[----:B------:R1:W-:Y:S01]  /*42d90*/  @P1 STG.E desc[UR18][R4.64], R22 ;  /* 0x0000001604001986 */ /* 0x0003e2000c101912 */
[----:B------:R-:W-:Y:S05]  /*42da0*/  @!P0 EXIT ;  /* 0x000000000000894d */ /* 0x000fea0003800000 */
[----:B------:R-:W-:Y:S01]  /*42db0*/  STG.E desc[UR18][R12.64], R23 ;  /* 0x000000170c007986 */ /* 0x000fe2000c101912 */
[----:B------:R-:W-:Y:S05]  /*42dc0*/  EXIT ;  /* 0x000000000000794d */ /* 0x000fea0003800000 */
.L_x_2:
[----:B------:R-:W-:-:S00]  /*42dd0*/  BRA `(.L_x_2) ;  /* 0xfffffffc00fc7947 */ /* 0x000fc0000383ffff */
[----:B------:R-:W-:-:S00]  /*42de0*/  NOP ;  /* 0x0000000000007918 */ /* 0x000fc00000000000 */
        /* <DEDUP_REMOVED lines=9> */
.L_x_3:


//--------------------- .nv.shared.matmul_kernel  --------------------------
	.section	.nv.shared.matmul_kernel,"aw",@nobits
	.sectionflags	@""
	.align	16
	.zero		1024


//--------------------- .nv.shared.reserved.0     --------------------------
	.section	.nv.shared.reserved.0,"aw",@nobits
	.weak		__nv_reservedSMEM_offset_0_alias
	.size		__nv_reservedSMEM_offset_0_alias, 0, 0
	.other		__nv_reservedSMEM_offset_0_alias,@"STO_CUDA_RESERVED_SHARED STV_DEFAULT"
__nv_reservedSMEM_offset_0_alias:
	.zero		0


//--------------------- .nv.constant0.matmul_kernel --------------------------
	.section	.nv.constant0.matmul_kernel,"a",@progbits
	.sectionflags	@""
	.align	4
.nv.constant0.matmul_kernel:
	.zero		608


//--------------------- SYMBOLS --------------------------

	.type		.nv.reservedSmem.offset0,@object
	.size		.nv.reservedSmem.offset0,0x4
